	.target	sm_90a

	.elftype	@"ET_EXEC"


//--------------------- .note.nv.tkinfo           --------------------------
	.section	.note.nv.tkinfo,"",@"SHT_NOTE"
	.sectionflags	@"SHF_NOTE_NV_TKINFO"
	.tkinfo
        /*0018*/ 	.word	0x00000002
        /*0030*/ 	.string	""
        /*0030*/ 	.string	"ptxas"
        /*0030*/ 	.string	"Cuda compilation tools, release 13.0, V13.0.88"
        /*0030*/ 	.string	"Build cuda_13.0.r13.0/compiler.36424714_0"
        /*0030*/ 	.string	"-v  -suppress-debug-info  -lineinfo  -arch sm_90a "



//--------------------- .note.nv.cuinfo           --------------------------
	.section	.note.nv.cuinfo,"",@"SHT_NOTE"
	.sectionflags	@"SHF_NOTE_NV_CUINFO"
        /*0018*/ 	.short	0x0002
        /*001a*/ 	.short	0x005a
        /*001c*/ 	.short	0x0082
	.zero		2


//--------------------- .nv.info                  --------------------------
	.section	.nv.info,"",@"SHT_CUDA_INFO"
	.align	4


	//----- nvinfo : EIATTR_REGCOUNT
	.align		4
        /*0000*/ 	.byte	0x04, 0x2f
        /*0002*/ 	.short	(.L_1 - .L_0)
	.align		4
.L_0:
        /*0004*/ 	.word	index@(matmul_kernel)
        /*0008*/ 	.word	0x000000ff


	//----- nvinfo : EIATTR_FRAME_SIZE
	.align		4
.L_1:
        /*000c*/ 	.byte	0x04, 0x11
        /*000e*/ 	.short	(.L_3 - .L_2)
	.align		4
.L_2:
        /*0010*/ 	.word	index@(matmul_kernel)
        /*0014*/ 	.word	0x000017e8


	//----- nvinfo : EIATTR_MIN_STACK_SIZE
	.align		4
.L_3:
        /*0018*/ 	.byte	0x04, 0x12
        /*001a*/ 	.short	(.L_5 - .L_4)
	.align		4
.L_4:
        /*001c*/ 	.word	index@(matmul_kernel)
        /*0020*/ 	.word	0x000017e8
.L_5:


//--------------------- .nv.compat                --------------------------
	.section	.nv.compat,"",@"SHT_CUDA_COMPAT_INFO"
	.align	4
        /*0000*/ 	.byte	0x02, 0x09, 0x01, 0x00, 0x02, 0x02, 0x04, 0x00, 0x02, 0x05, 0x05, 0x00, 0x03, 0x07, 0x01, 0x01
        /*0010*/ 	.byte	0x02, 0x03, 0x00, 0x00, 0x02, 0x06, 0x01, 0x00, 0x04, 0x0b, 0x08, 0x00, 0x00, 0x00, 0x00, 0x00
        /*0020*/ 	.byte	0x00, 0x00, 0x00, 0x00


//--------------------- .nv.info.matmul_kernel    --------------------------
	.section	.nv.info.matmul_kernel,"",@"SHT_CUDA_INFO"
	.sectionflags	@""
	.align	4


	//----- nvinfo : EIATTR_CUDA_API_VERSION
	.align		4
        /*0000*/ 	.byte	0x04, 0x37
        /*0002*/ 	.short	(.L_7 - .L_6)
.L_6:
        /*0004*/ 	.word	0x00000082


	//----- nvinfo : EIATTR_KPARAM_INFO
	.align		4
.L_7:
        /*0008*/ 	.byte	0x04, 0x17
        /*000a*/ 	.short	(.L_9 - .L_8)
.L_8:
        /*000c*/ 	.word	0x00000000
        /*0010*/ 	.short	0x000d
        /*0012*/ 	.short	0x0048
        /*0014*/ 	.byte	0x00, 0xf4, 0x21, 0x00


	//----- nvinfo : EIATTR_KPARAM_INFO
	.align		4
.L_9:
        /*0018*/ 	.byte	0x04, 0x17
        /*001a*/ 	.short	(.L_11 - .L_10)
.L_10:
        /*001c*/ 	.word	0x00000000
        /*0020*/ 	.short	0x000c
        /*0022*/ 	.short	0x0040
        /*0024*/ 	.byte	0x00, 0xf4, 0x21, 0x00


	//----- nvinfo : EIATTR_KPARAM_INFO
	.align		4
.L_11:
        /*0028*/ 	.byte	0x04, 0x17
        /*002a*/ 	.short	(.L_13 - .L_12)
.L_12:
        /*002c*/ 	.word	0x00000000
        /*0030*/ 	.short	0x000b
        /*0032*/ 	.short	0x0038
        /*0034*/ 	.byte	0x00, 0xf0, 0x11, 0x00


	//----- nvinfo : EIATTR_KPARAM_INFO
	.align		4
.L_13:
        /*0038*/ 	.byte	0x04, 0x17
        /*003a*/ 	.short	(.L_15 - .L_14)
.L_14:
        /*003c*/ 	.word	0x00000000
        /*0040*/ 	.short	0x000a
        /*0042*/ 	.short	0x0034
        /*0044*/ 	.byte	0x00, 0xf0, 0x11, 0x00


	//----- nvinfo : EIATTR_KPARAM_INFO
	.align		4
.L_15:
        /*0048*/ 	.byte	0x04, 0x17
        /*004a*/ 	.short	(.L_17 - .L_16)
.L_16:
        /*004c*/ 	.word	0x00000000
        /*0050*/ 	.short	0x0009
        /*0052*/ 	.short	0x0030
        /*0054*/ 	.byte	0x00, 0xf0, 0x11, 0x00


	//----- nvinfo : EIATTR_KPARAM_INFO
	.align		4
.L_17:
        /*0058*/ 	.byte	0x04, 0x17
        /*005a*/ 	.short	(.L_19 - .L_18)
.L_18:
        /*005c*/ 	.word	0x00000000
        /*0060*/ 	.short	0x0008
        /*0062*/ 	.short	0x002c
        /*0064*/ 	.byte	0x00, 0xf0, 0x11, 0x00


	//----- nvinfo : EIATTR_KPARAM_INFO
	.align		4
.L_19:
        /*0068*/ 	.byte	0x04, 0x17
        /*006a*/ 	.short	(.L_21 - .L_20)
.L_20:
        /*006c*/ 	.word	0x00000000
        /*0070*/ 	.short	0x0007
        /*0072*/ 	.short	0x0028
        /*0074*/ 	.byte	0x00, 0xf0, 0x11, 0x00


	//----- nvinfo : EIATTR_KPARAM_INFO
	.align		4
.L_21:
        /*0078*/ 	.byte	0x04, 0x17
        /*007a*/ 	.short	(.L_23 - .L_22)
.L_22:
        /*007c*/ 	.word	0x00000000
        /*0080*/ 	.short	0x0006
        /*0082*/ 	.short	0x0024
        /*0084*/ 	.byte	0x00, 0xf0, 0x11, 0x00


	//----- nvinfo : EIATTR_KPARAM_INFO
	.align		4
.L_23:
        /*0088*/ 	.byte	0x04, 0x17
        /*008a*/ 	.short	(.L_25 - .L_24)
.L_24:
        /*008c*/ 	.word	0x00000000
        /*0090*/ 	.short	0x0005
        /*0092*/ 	.short	0x0020
        /*0094*/ 	.byte	0x00, 0xf0, 0x11, 0x00


	//----- nvinfo : EIATTR_KPARAM_INFO
	.align		4
.L_25:
        /*0098*/ 	.byte	0x04, 0x17
        /*009a*/ 	.short	(.L_27 - .L_26)
.L_26:
        /*009c*/ 	.word	0x00000000
        /*00a0*/ 	.short	0x0004
        /*00a2*/ 	.short	0x001c
        /*00a4*/ 	.byte	0x00, 0xf0, 0x11, 0x00


	//----- nvinfo : EIATTR_KPARAM_INFO
	.align		4
.L_27:
        /*00a8*/ 	.byte	0x04, 0x17
        /*00aa*/ 	.short	(.L_29 - .L_28)
.L_28:
        /*00ac*/ 	.word	0x00000000
        /*00b0*/ 	.short	0x0003
        /*00b2*/ 	.short	0x0018
        /*00b4*/ 	.byte	0x00, 0xf0, 0x11, 0x00


	//----- nvinfo : EIATTR_KPARAM_INFO
	.align		4
.L_29:
        /*00b8*/ 	.byte	0x04, 0x17
        /*00ba*/ 	.short	(.L_31 - .L_30)
.L_30:
        /*00bc*/ 	.word	0x00000000
        /*00c0*/ 	.short	0x0002
        /*00c2*/ 	.short	0x0010
        /*00c4*/ 	.byte	0x00, 0xf4, 0x21, 0x00


	//----- nvinfo : EIATTR_KPARAM_INFO
	.align		4
.L_31:
        /*00c8*/ 	.byte	0x04, 0x17
        /*00ca*/ 	.short	(.L_33 - .L_32)
.L_32:
        /*00cc*/ 	.word	0x00000000
        /*00d0*/ 	.short	0x0001
        /*00d2*/ 	.short	0x0008
        /*00d4*/ 	.byte	0x00, 0xf4, 0x21, 0x00


	//----- nvinfo : EIATTR_KPARAM_INFO
	.align		4
.L_33:
        /*00d8*/ 	.byte	0x04, 0x17
        /*00da*/ 	.short	(.L_35 - .L_34)
.L_34:
        /*00dc*/ 	.word	0x00000000
        /*00e0*/ 	.short	0x0000
        /*00e2*/ 	.short	0x0000
        /*00e4*/ 	.byte	0x00, 0xf4, 0x21, 0x00


	//----- nvinfo : EIATTR_SPARSE_MMA_MASK
	.align		4
.L_35:
        /*00e8*/ 	.byte	0x03, 0x50
        /*00ea*/ 	.short	0x0000


	//----- nvinfo : EIATTR_MAXREG_COUNT
	.align		4
        /*00ec*/ 	.byte	0x03, 0x1b
        /*00ee*/ 	.short	0x00ff


	//----- nvinfo : EIATTR_NUM_BARRIERS
	.align		4
        /*00f0*/ 	.byte	0x02, 0x4c
        /*00f2*/ 	.byte	0x01
	.zero		1


	//----- nvinfo : EIATTR_ANNOTATIONS
	.align		4
        /*00f4*/ 	.byte	0x04, 0x55
        /*00f6*/ 	.short	(.L_37 - .L_36)


	//   ....[0]....
.L_36:
        /*00f8*/ 	.word	0x00000001
        /*00fc*/ 	.byte	0xa0, 0x00, 0x00, 0x00, 0x01, 0x00, 0x00, 0x00, 0xe0, 0x00, 0x00, 0x00, 0x01, 0x00, 0x00, 0x00
        /* <DEDUP_REMOVED lines=2340> */
        /*934c*/ 	.byte	0x30, 0xc3, 0x02, 0x00, 0x01, 0x00, 0x00, 0x00, 0x30, 0xc4, 0x02, 0x00


	//----- nvinfo : EIATTR_MERCURY_ISA_VERSION
	.align		4
.L_37:
        /*9358*/ 	.byte	0x03, 0x5f
        /*935a*/ 	.short	0x0101


	//----- nvinfo : EIATTR_EXIT_INSTR_OFFSETS
	.align		4
        /*935c*/ 	.byte	0x04, 0x1c
        /*935e*/ 	.short	(.L_39 - .L_38)


	//   ....[0]....
.L_38:
        /*9360*/ 	.word	0x000397a0


	//   ....[1]....
        /*9364*/ 	.word	0x000397d0


	//----- nvinfo : EIATTR_REQNTID
	.align		4
.L_39:
        /*9368*/ 	.byte	0x04, 0x10
        /*936a*/ 	.short	(.L_41 - .L_40)
.L_40:
        /*936c*/ 	.word	0x00000100
        /*9370*/ 	.word	0x00000001
        /*9374*/ 	.word	0x00000001


	//----- nvinfo : EIATTR_CBANK_PARAM_SIZE
	.align		4
.L_41:
        /*9378*/ 	.byte	0x03, 0x19
        /*937a*/ 	.short	0x0050


	//----- nvinfo : EIATTR_PARAM_CBANK
	.align		4
        /*937c*/ 	.byte	0x04, 0x0a
        /*937e*/ 	.short	(.L_43 - .L_42)
	.align		4
.L_42:
        /*9380*/ 	.word	index@(.nv.constant0.matmul_kernel)
        /*9384*/ 	.short	0x0210
        /*9386*/ 	.short	0x0050


	//----- nvinfo : EIATTR_SW_WAR
	.align		4
.L_43:
        /*9388*/ 	.byte	0x04, 0x36
        /*938a*/ 	.short	(.L_45 - .L_44)
.L_44:
        /*938c*/ 	.word	0x00000008
.L_45:


//--------------------- .nv.callgraph             --------------------------
	.section	.nv.callgraph,"",@"SHT_CUDA_CALLGRAPH"
	.align	4
	.sectionentsize	8
	.align		4
        /*0000*/ 	.word	0x00000000
	.align		4
        /*0004*/ 	.word	0xffffffff
	.align		4
        /*0008*/ 	.word	0x00000000
	.align		4
        /*000c*/ 	.word	0xfffffffe
	.align		4
        /*0010*/ 	.word	0x00000000
	.align		4
        /*0014*/ 	.word	0xfffffffd
	.align		4
        /*0018*/ 	.word	0x00000000
	.align		4
        /*001c*/ 	.word	0xfffffffc


//--------------------- .text.matmul_kernel       --------------------------
	.section	.text.matmul_kernel,"ax",@progbits
	.align	128
        .global         matmul_kernel
        .type           matmul_kernel,@function
        .size           matmul_kernel,(.L_x_3 - matmul_kernel)
        .other          matmul_kernel,@"STO_CUDA_ENTRY STV_DEFAULT"
matmul_kernel:
.text.matmul_kernel:
[----:B------:R-:W0:Y:S08]  /*0000*/  LDC R1, c[0x0][0x28] ;  /* 0x00000a00ff017b82 */ /* 0x000e300000000800 */
[----:B------:R-:W1:Y:S01]  /*0010*/  LDC.64 R8, c[0x0][0x228] ;  /* 0x00008a00ff087b82 */ /* 0x000e620000000a00 */
[----:B------:R-:W2:Y:S01]  /*0020*/  S2R R5, SR_CTAID.X ;  /* 0x0000000000057919 */ /* 0x000ea20000002500 */
[----:B0-----:R-:W-:Y:S01]  /*0030*/  VIADD R1, R1, 0xffffe818 ;  /* 0xffffe81801017836 */ /* 0x001fe20000000000 */
[----:B------:R-:W-:Y:S01]  /*0040*/  UMOV UR16, 0x400 ;  /* 0x0000040000107882 */ /* 0x000fe20000000000 */
[----:B------:R-:W-:Y:S01]  /*0050*/  ULDC.64 UR18, c[0x0][0x208] ;  /* 0x0000820000127ab9 */ /* 0x000fe20000000a00 */
[----:B------:R-:W0:Y:S01]  /*0060*/  S2R R245, SR_TID.X ;  /* 0x0000000000f57919 */ /* 0x000e220000002100 */
[----:B------:R-:W-:-:S02]  /*0070*/  CS2R R24, SRZ ;  /* 0x0000000000187805 */ /* 0x000fc4000001ff00 */
[----:B------:R-:W-:Y:S01]  /*0080*/  CS2R R26, SRZ ;  /* 0x00000000001a7805 */ /* 0x000fe2000001ff00 */
[----:B------:R-:W3:Y:S01]  /*0090*/  S2UR UR4, SR_CgaCtaId ;  /* 0x00000000000479c3 */ /* 0x000ee20000008800 */
[----:B------:R4:W-:Y:S01]  /*00a0*/  STL [R1+0x1e0], RZ ;  /* 0x0001e0ff01007387 */ /* 0x0009e20000100800 */
[----:B------:R-:W-:Y:S02]  /*00b0*/  CS2R R104, SRZ ;  /* 0x0000000000687805 */ /* 0x000fe4000001ff00 */
[----:B------:R-:W-:Y:S02]  /*00c0*/  CS2R R106, SRZ ;  /* 0x00000000006a7805 */ /* 0x000fe4000001ff00 */
[----:B------:R-:W-:Y:S01]  /*00d0*/  CS2R R28, SRZ ;  /* 0x00000000001c7805 */ /* 0x000fe2000001ff00 */
[----:B------:R4:W-:Y:S01]  /*00e0*/  STL [R1+0x1e4], RZ ;  /* 0x0001e4ff01007387 */ /* 0x0009e20000100800 */
[----:B------:R-:W-:Y:S02]  /*00f0*/  CS2R R30, SRZ ;  /* 0x00000000001e7805 */ /* 0x000fe4000001ff00 */
[----:B------:R-:W-:-:S02]  /*0100*/  CS2R R100, SRZ ;  /* 0x0000000000647805 */ /* 0x000fc4000001ff00 */
[----:B------:R-:W-:Y:S01]  /*0110*/  CS2R R102, SRZ ;  /* 0x0000000000667805 */ /* 0x000fe2000001ff00 */
[----:B------:R4:W-:Y:S01]  /*0120*/  STL [R1+0x1e8], RZ ;  /* 0x0001e8ff01007387 */ /* 0x0009e20000100800 */
[----:B------:R-:W-:Y:S02]  /*0130*/  CS2R R32, SRZ ;  /* 0x0000000000207805 */ /* 0x000fe4000001ff00 */
[----:B------:R-:W-:Y:S02]  /*0140*/  CS2R R34, SRZ ;  /* 0x0000000000227805 */ /* 0x000fe4000001ff00 */
[----:B------:R-:W-:Y:S01]  /*0150*/  CS2R R96, SRZ ;  /* 0x0000000000607805 */ /* 0x000fe2000001ff00 */
[----:B------:R4:W-:Y:S01]  /*0160*/  STL [R1+0x1ec], RZ ;  /* 0x0001ecff01007387 */ /* 0x0009e20000100800 */
[----:B------:R-:W-:Y:S02]  /*0170*/  CS2R R98, SRZ ;  /* 0x0000000000627805 */ /* 0x000fe4000001ff00 */
[----:B------:R-:W-:Y:S01]  /*0180*/  CS2R R36, SRZ ;  /* 0x0000000000247805 */ /* 0x000fe2000001ff00 */
[----:B-1----:R-:W-:Y:S01]  /*0190*/  VIADD R0, R9, 0xff ;  /* 0x000000ff09007836 */ /* 0x002fe20000000000 */
[----:B------:R4:W-:Y:S01]  /*01a0*/  STL [R1+0x1f0], RZ ;  /* 0x0001f0ff01007387 */ /* 0x0009e20000100800 */
[----:B------:R-:W-:-:S02]  /*01b0*/  CS2R R38, SRZ ;  /* 0x0000000000267805 */ /* 0x000fc4000001ff00 */
[----:B------:R-:W-:Y:S02]  /*01c0*/  CS2R R52, SRZ ;  /* 0x0000000000347805 */ /* 0x000fe4000001ff00 */
[----:B------:R-:W-:Y:S02]  /*01d0*/  CS2R R54, SRZ ;  /* 0x0000000000367805 */ /* 0x000fe4000001ff00 */
[----:B------:R-:W-:Y:S01]  /*01e0*/  SHF.R.S32.HI R3, RZ, 0x1f, R0 ;  /* 0x0000001fff037819 */ /* 0x000fe20000011400 */
[----:B------:R4:W-:Y:S01]  /*01f0*/  STL [R1+0x1f4], RZ ;  /* 0x0001f4ff01007387 */ /* 0x0009e20000100800 */
[----:B------:R-:W-:Y:S01]  /*0200*/  CS2R R40, SRZ ;  /* 0x0000000000287805 */ /* 0x000fe2000001ff00 */
[----:B---3--:R-:W-:Y:S01]  /*0210*/  ULEA UR16, UR4, UR16, 0x18 ;  /* 0x0000001004107291 */ /* 0x008fe2000f8ec03f */
[----:B------:R-:W-:Y:S01]  /*0220*/  LEA.HI R3, R3, R0, RZ, 0x8 ;  /* 0x0000000003037211 */ /* 0x000fe200078f40ff */
[----:B------:R4:W-:Y:S01]  /*0230*/  STL [R1+0x1f8], RZ ;  /* 0x0001f8ff01007387 */ /* 0x0009e20000100800 */
[----:B--2---:R-:W-:-:S02]  /*0240*/  IABS R10, R5 ;  /* 0x00000005000a7213 */ /* 0x004fc40000000000 */
[----:B------:R-:W-:Y:S02]  /*0250*/  CS2R R42, SRZ ;  /* 0x00000000002a7805 */ /* 0x000fe4000001ff00 */
[----:B------:R-:W-:Y:S01]  /*0260*/  SHF.R.S32.HI R3, RZ, 0x8, R3 ;  /* 0x00000008ff037819 */ /* 0x000fe20000011403 */
[----:B------:R4:W-:Y:S01]  /*0270*/  STL [R1+0x1fc], RZ ;  /* 0x0001fcff01007387 */ /* 0x0009e20000100800 */
[----:B------:R-:W-:Y:S02]  /*0280*/  CS2R R48, SRZ ;  /* 0x0000000000307805 */ /* 0x000fe4000001ff00 */
[----:B------:R-:W-:Y:S02]  /*0290*/  CS2R R50, SRZ ;  /* 0x0000000000327805 */ /* 0x000fe4000001ff00 */
[----:B------:R-:W-:Y:S01]  /*02a0*/  CS2R R44, SRZ ;  /* 0x00000000002c7805 */ /* 0x000fe2000001ff00 */
[----:B------:R-:W-:Y:S01]  /*02b0*/  IMAD.SHL.U32 R4, R3, 0x8, RZ ;  /* 0x0000000803047824 */ /* 0x000fe200078e00ff */
[----:B------:R4:W-:Y:S01]  /*02c0*/  STL [R1+0x3e0], RZ ;  /* 0x0003e0ff01007387 */ /* 0x0009e20000100800 */
[----:B------:R-:W-:-:S02]  /*02d0*/  CS2R R46, SRZ ;  /* 0x00000000002e7805 */ /* 0x000fc4000001ff00 */
[----:B------:R-:W-:Y:S02]  /*02e0*/  CS2R R144, SRZ ;  /* 0x0000000000907805 */ /* 0x000fe4000001ff00 */
[----:B------:R-:W-:Y:S02]  /*02f0*/  CS2R R146, SRZ ;  /* 0x0000000000927805 */ /* 0x000fe4000001ff00 */
[-C--:B------:R-:W-:Y:S01]  /*0300*/  IABS R7, R4.reuse ;  /* 0x0000000400077213 */ /* 0x080fe20000000000 */
[----:B------:R4:W-:Y:S01]  /*0310*/  STL [R1+0x3e4], RZ ;  /* 0x0003e4ff01007387 */ /* 0x0009e20000100800 */
[----:B------:R-:W-:Y:S02]  /*0320*/  IABS R12, R4 ;  /* 0x00000004000c7213 */ /* 0x000fe40000000000 */
[----:B------:R-:W-:Y:S01]  /*0330*/  CS2R R132, SRZ ;  /* 0x0000000000847805 */ /* 0x000fe2000001ff00 */
[----:B------:R-:W1:Y:S01]  /*0340*/  I2F.RP R0, R7 ;  /* 0x0000000700007306 */ /* 0x000e620000209400 */
[----:B------:R4:W-:Y:S01]  /*0350*/  STL [R1+0x3e8], RZ ;  /* 0x0003e8ff01007387 */ /* 0x0009e20000100800 */
[----:B------:R-:W-:-:S02]  /*0360*/  CS2R R134, SRZ ;  /* 0x0000000000867805 */ /* 0x000fc4000001ff00 */
[----:B------:R-:W-:Y:S02]  /*0370*/  CS2R R124, SRZ ;  /* 0x00000000007c7805 */ /* 0x000fe4000001ff00 */
[----:B------:R-:W-:Y:S01]  /*0380*/  CS2R R126, SRZ ;  /* 0x00000000007e7805 */ /* 0x000fe2000001ff00 */
[----:B------:R4:W-:Y:S01]  /*0390*/  STL [R1+0x3ec], RZ ;  /* 0x0003ecff01007387 */ /* 0x0009e20000100800 */
[----:B------:R-:W-:Y:S02]  /*03a0*/  CS2R R120, SRZ ;  /* 0x0000000000787805 */ /* 0x000fe4000001ff00 */
[----:B------:R-:W-:Y:S02]  /*03b0*/  CS2R R122, SRZ ;  /* 0x00000000007a7805 */ /* 0x000fe4000001ff00 */
[----:B------:R-:W-:Y:S01]  /*03c0*/  CS2R R112, SRZ ;  /* 0x0000000000707805 */ /* 0x000fe2000001ff00 */
[----:B------:R4:W-:Y:S01]  /*03d0*/  STL [R1+0x3f0], RZ ;  /* 0x0003f0ff01007387 */ /* 0x0009e20000100800 */
[----:B------:R-:W-:-:S02]  /*03e0*/  CS2R R114, SRZ ;  /* 0x0000000000727805 */ /* 0x000fc4000001ff00 */
[----:B------:R-:W-:Y:S02]  /*03f0*/  CS2R R56, SRZ ;  /* 0x0000000000387805 */ /* 0x000fe4000001ff00 */
[----:B------:R-:W-:Y:S01]  /*0400*/  CS2R R58, SRZ ;  /* 0x00000000003a7805 */ /* 0x000fe2000001ff00 */
[----:B------:R4:W-:Y:S01]  /*0410*/  STL [R1+0x3f4], RZ ;  /* 0x0003f4ff01007387 */ /* 0x0009e20000100800 */
[----:B------:R-:W-:Y:S01]  /*0420*/  CS2R R92, SRZ ;  /* 0x00000000005c7805 */ /* 0x000fe2000001ff00 */
[----:B-1----:R-:W1:Y:S01]  /*0430*/  MUFU.RCP R0, R0 ;  /* 0x0000000000007308 */ /* 0x002e620000001000 */
        /* <DEDUP_REMOVED lines=15> */
[----:B------:R-:W-:Y:S01]  /*0530*/  CS2R R80, SRZ ;  /* 0x0000000000507805 */ /* 0x000fe2000001ff00 */
[----:B-1----:R-:W-:Y:S01]  /*0540*/  VIADD R2, R0, 0xffffffe ;  /* 0x0ffffffe00027836 */ /* 0x002fe20000000000 */
[----:B------:R4:W-:Y:S01]  /*0550*/  STL [R1+0x608], RZ ;  /* 0x000608ff01007387 */ /* 0x0009e20000100800 */
[----:B------:R-:W-:Y:S01]  /*0560*/  IMAD.MOV R0, RZ, RZ, -R12 ;  /* 0x000000ffff007224 */ /* 0x000fe200078e0a0c */
[----:B------:R-:W-:Y:S01]  /*0570*/  CS2R R82, SRZ ;  /* 0x0000000000527805 */ /* 0x000fe2000001ff00 */
[----:B------:R1:W2:Y:S01]  /*0580*/  F2I.FTZ.U32.TRUNC.NTZ R3, R2 ;  /* 0x0000000200037305 */ /* 0x0002a2000021f000 */
        /* <DEDUP_REMOVED lines=8> */
[----:B-1----:R-:W-:Y:S01]  /*0610*/  IMAD.MOV.U32 R2, RZ, RZ, RZ ;  /* 0x000000ffff027224 */ /* 0x002fe200078e00ff */
[----:B------:R4:W-:Y:S01]  /*0620*/  STL [R1+0x614], RZ ;  /* 0x000614ff01007387 */ /* 0x0009e20000100800 */
[----:B------:R-:W-:-:S02]  /*0630*/  CS2R R16, SRZ ;  /* 0x0000000000107805 */ /* 0x000fc4000001ff00 */
[----:B------:R-:W-:Y:S02]  /*0640*/  CS2R R18, SRZ ;  /* 0x0000000000127805 */ /* 0x000fe4000001ff00 */
[----:B------:R-:W-:Y:S01]  /*0650*/  CS2R R108, SRZ ;  /* 0x00000000006c7805 */ /* 0x000fe2000001ff00 */
[----:B------:R4:W-:Y:S01]  /*0660*/  STL [R1+0x618], RZ ;  /* 0x000618ff01007387 */ /* 0x0009e20000100800 */
[--C-:B--2---:R-:W-:Y:S01]  /*0670*/  IMAD.MOV R6, RZ, RZ, -R3.reuse ;  /* 0x000000ffff067224 */ /* 0x104fe200078e0a03 */
[----:B------:R-:W-:Y:S02]  /*0680*/  CS2R R110, SRZ ;  /* 0x00000000006e7805 */ /* 0x000fe4000001ff00 */
[----:B------:R-:W-:Y:S01]  /*0690*/  CS2R R116, SRZ ;  /* 0x0000000000747805 */ /* 0x000fe2000001ff00 */
[----:B------:R4:W-:Y:S01]  /*06a0*/  STL [R1+0x61c], RZ ;  /* 0x00061cff01007387 */ /* 0x0009e20000100800 */
[----:B------:R-:W-:Y:S01]  /*06b0*/  IMAD R11, R6, R7, RZ ;  /* 0x00000007060b7224 */ /* 0x000fe200078e02ff */
[----:B------:R-:W-:Y:S01]  /*06c0*/  CS2R R118, SRZ ;  /* 0x0000000000767805 */ /* 0x000fe2000001ff00 */
[----:B------:R-:W-:Y:S01]  /*06d0*/  IMAD.MOV.U32 R6, RZ, RZ, R10 ;  /* 0x000000ffff067224 */ /* 0x000fe200078e000a */
[----:B------:R-:W-:Y:S01]  /*06e0*/  CS2R R128, SRZ ;  /* 0x0000000000807805 */ /* 0x000fe2000001ff00 */
[----:B------:R-:W-:Y:S01]  /*06f0*/  IMAD.HI.U32 R3, R3, R11, R2 ;  /* 0x0000000b03037227 */ /* 0x000fe200078e0002 */
[----:B------:R-:W-:-:S02]  /*0700*/  CS2R R130, SRZ ;  /* 0x0000000000827805 */ /* 0x000fc4000001ff00 */
[----:B------:R-:W-:Y:S02]  /*0710*/  CS2R R136, SRZ ;  /* 0x0000000000887805 */ /* 0x000fe4000001ff00 */
[----:B------:R-:W-:Y:S02]  /*0720*/  CS2R R138, SRZ ;  /* 0x00000000008a7805 */ /* 0x000fe4000001ff00 */
[----:B------:R-:W-:Y:S02]  /*0730*/  CS2R R140, SRZ ;  /* 0x00000000008c7805 */ /* 0x000fe4000001ff00 */
[----:B------:R-:W-:Y:S01]  /*0740*/  CS2R R142, SRZ ;  /* 0x00000000008e7805 */ /* 0x000fe2000001ff00 */
[----:B------:R-:W-:Y:S01]  /*0750*/  IMAD.HI.U32 R3, R3, R6, RZ ;  /* 0x0000000603037227 */ /* 0x000fe200078e00ff */
[----:B------:R-:W-:Y:S02]  /*0760*/  CS2R R148, SRZ ;  /* 0x0000000000947805 */ /* 0x000fe4000001ff00 */
[----:B------:R-:W-:-:S02]  /*0770*/  CS2R R150, SRZ ;  /* 0x0000000000967805 */ /* 0x000fc4000001ff00 */
[----:B------:R-:W-:Y:S01]  /*0780*/  CS2R R152, SRZ ;  /* 0x0000000000987805 */ /* 0x000fe2000001ff00 */
[----:B------:R-:W-:Y:S01]  /*0790*/  IMAD R0, R3, R0, R6 ;  /* 0x0000000003007224 */ /* 0x000fe200078e0206 */
[----:B------:R-:W-:Y:S02]  /*07a0*/  CS2R R154, SRZ ;  /* 0x00000000009a7805 */ /* 0x000fe4000001ff00 */
[----:B------:R-:W-:Y:S02]  /*07b0*/  CS2R R156, SRZ ;  /* 0x00000000009c7805 */ /* 0x000fe4000001ff00 */
[----:B------:R-:W-:Y:S02]  /*07c0*/  CS2R R158, SRZ ;  /* 0x00000000009e7805 */ /* 0x000fe4000001ff00 */
[----:B------:R-:W-:Y:S02]  /*07d0*/  CS2R R160, SRZ ;  /* 0x0000000000a07805 */ /* 0x000fe4000001ff00 */
[----:B------:R-:W-:-:S02]  /*07e0*/  ISETP.GT.U32.AND P1, PT, R7, R0, PT ;  /* 0x000000000700720c */ /* 0x000fc40003f24070 */
[----:B------:R-:W-:Y:S02]  /*07f0*/  CS2R R162, SRZ ;  /* 0x0000000000a27805 */ /* 0x000fe4000001ff00 */
[----:B------:R-:W-:Y:S02]  /*0800*/  CS2R R164, SRZ ;  /* 0x0000000000a47805 */ /* 0x000fe4000001ff00 */
[----:B------:R-:W-:Y:S02]  /*0810*/  CS2R R166, SRZ ;  /* 0x0000000000a67805 */ /* 0x000fe4000001ff00 */
[----:B------:R-:W-:Y:S02]  /*0820*/  CS2R R168, SRZ ;  /* 0x0000000000a87805 */ /* 0x000fe4000001ff00 */
[----:B------:R-:W-:Y:S02]  /*0830*/  CS2R R170, SRZ ;  /* 0x0000000000aa7805 */ /* 0x000fe4000001ff00 */
[----:B------:R-:W-:-:S02]  /*0840*/  CS2R R172, SRZ ;  /* 0x0000000000ac7805 */ /* 0x000fc4000001ff00 */
[----:B------:R-:W-:Y:S02]  /*0850*/  CS2R R174, SRZ ;  /* 0x0000000000ae7805 */ /* 0x000fe4000001ff00 */
[----:B------:R-:W-:Y:S02]  /*0860*/  CS2R R176, SRZ ;  /* 0x0000000000b07805 */ /* 0x000fe4000001ff00 */
[----:B------:R-:W-:Y:S02]  /*0870*/  CS2R R178, SRZ ;  /* 0x0000000000b27805 */ /* 0x000fe4000001ff00 */
[----:B------:R-:W-:Y:S02]  /*0880*/  CS2R R180, SRZ ;  /* 0x0000000000b47805 */ /* 0x000fe4000001ff00 */
[----:B------:R-:W-:Y:S02]  /*0890*/  CS2R R182, SRZ ;  /* 0x0000000000b67805 */ /* 0x000fe4000001ff00 */
[----:B------:R-:W-:Y:S01]  /*08a0*/  CS2R R184, SRZ ;  /* 0x0000000000b87805 */ /* 0x000fe2000001ff00 */
[----:B------:R-:W-:Y:S01]  /*08b0*/  @!P1 IMAD.IADD R0, R0, 0x1, -R7 ;  /* 0x0000000100009824 */ /* 0x000fe200078e0a07 */
[----:B------:R-:W-:Y:S01]  /*08c0*/  CS2R R186, SRZ ;  /* 0x0000000000ba7805 */ /* 0x000fe2000001ff00 */
[----:B------:R-:W-:Y:S01]  /*08d0*/  @!P1 VIADD R3, R3, 0x1 ;  /* 0x0000000103039836 */ /* 0x000fe20000000000 */
[----:B------:R-:W-:-:S02]  /*08e0*/  ISETP.NE.AND P1, PT, R4, RZ, PT ;  /* 0x000000ff0400720c */ /* 0x000fc40003f25270 */
[----:B------:R-:W-:Y:S02]  /*08f0*/  CS2R R188, SRZ ;  /* 0x0000000000bc7805 */ /* 0x000fe4000001ff00 */
[----:B------:R-:W-:Y:S02]  /*0900*/  ISETP.GE.U32.AND P0, PT, R0, R7, PT ;  /* 0x000000070000720c */ /* 0x000fe40003f06070 */
[----:B------:R-:W-:Y:S02]  /*0910*/  CS2R R190, SRZ ;  /* 0x0000000000be7805 */ /* 0x000fe4000001ff00 */
[----:B------:R-:W-:Y:S02]  /*0920*/  LOP3.LUT R0, R5, R4, RZ, 0x3c, !PT ;  /* 0x0000000405007212 */ /* 0x000fe400078e3cff */
[----:B------:R-:W-:Y:S02]  /*0930*/  CS2R R192, SRZ ;  /* 0x0000000000c07805 */ /* 0x000fe4000001ff00 */
[----:B------:R-:W-:-:S02]  /*0940*/  CS2R R194, SRZ ;  /* 0x0000000000c27805 */ /* 0x000fc4000001ff00 */
[----:B------:R-:W-:Y:S02]  /*0950*/  CS2R R196, SRZ ;  /* 0x0000000000c47805 */ /* 0x000fe4000001ff00 */
[----:B------:R-:W-:Y:S01]  /*0960*/  ISETP.GE.AND P2, PT, R0, RZ, PT ;  /* 0x000000ff0000720c */ /* 0x000fe20003f46270 */
[----:B------:R-:W-:Y:S01]  /*0970*/  VIADD R0, R8, 0x1ff ;  /* 0x000001ff08007836 */ /* 0x000fe20000000000 */
[----:B------:R-:W-:Y:S02]  /*0980*/  CS2R R198, SRZ ;  /* 0x0000000000c67805 */ /* 0x000fe4000001ff00 */
[----:B------:R-:W-:Y:S02]  /*0990*/  CS2R R200, SRZ ;  /* 0x0000000000c87805 */ /* 0x000fe4000001ff00 */
[----:B------:R-:W-:Y:S02]  /*09a0*/  CS2R R202, SRZ ;  /* 0x0000000000ca7805 */ /* 0x000fe4000001ff00 */
[----:B------:R-:W-:-:S02]  /*09b0*/  CS2R R204, SRZ ;  /* 0x0000000000cc7805 */ /* 0x000fc4000001ff00 */
[----:B------:R-:W-:Y:S01]  /*09c0*/  CS2R R206, SRZ ;  /* 0x0000000000ce7805 */ /* 0x000fe2000001ff00 */
[----:B------:R-:W-:Y:S01]  /*09d0*/  @P0 VIADD R3, R3, 0x1 ;  /* 0x0000000103030836 */ /* 0x000fe20000000000 */
[----:B------:R-:W-:Y:S02]  /*09e0*/  CS2R R208, SRZ ;  /* 0x0000000000d07805 */ /* 0x000fe4000001ff00 */
[----:B------:R-:W-:Y:S02]  /*09f0*/  CS2R R210, SRZ ;  /* 0x0000000000d27805 */ /* 0x000fe4000001ff00 */
[----:B------:R-:W-:Y:S01]  /*0a00*/  CS2R R212, SRZ ;  /* 0x0000000000d47805 */ /* 0x000fe2000001ff00 */
[----:B------:R-:W-:Y:S01]  /*0a10*/  IMAD.MOV.U32 R2, RZ, RZ, R3 ;  /* 0x000000ffff027224 */ /* 0x000fe200078e0003 */
[----:B------:R-:W-:Y:S02]  /*0a20*/  SHF.R.S32.HI R3, RZ, 0x1f, R0 ;  /* 0x0000001fff037819 */ /* 0x000fe40000011400 */
[----:B------:R-:W-:-:S02]  /*0a30*/  CS2R R214, SRZ ;  /* 0x0000000000d67805 */ /* 0x000fc4000001ff00 */
[----:B------:R-:W-:Y:S01]  /*0a40*/  CS2R R216, SRZ ;  /* 0x0000000000d87805 */ /* 0x000fe2000001ff00 */
[----:B------:R-:W-:Y:S01]  /*0a50*/  @!P2 IMAD.MOV R2, RZ, RZ, -R2 ;  /* 0x000000ffff02a224 */ /* 0x000fe200078e0a02 */
[----:B------:R-:W-:Y:S02]  /*0a60*/  @!P1 LOP3.LUT R2, RZ, R4, RZ, 0x33, !PT ;  /* 0x00000004ff029212 */ /* 0x000fe400078e33ff */
[----:B------:R-:W-:Y:S02]  /*0a70*/  CS2R R218, SRZ ;  /* 0x0000000000da7805 */ /* 0x000fe4000001ff00 */
[----:B------:R-:W-:Y:S02]  /*0a80*/  LEA.HI R3, R3, R0, RZ, 0x9 ;  /* 0x0000000003037211 */ /* 0x000fe400078f48ff */
[----:B------:R-:W-:Y:S02]  /*0a90*/  CS2R R220, SRZ ;  /* 0x0000000000dc7805 */ /* 0x000fe4000001ff00 */
[----:B------:R-:W-:Y:S01]  /*0aa0*/  CS2R R222, SRZ ;  /* 0x0000000000de7805 */ /* 0x000fe2000001ff00 */
[----:B------:R-:W-:Y:S01]  /*0ab0*/  IMAD.SHL.U32 R6, R2, 0x8, RZ ;  /* 0x0000000802067824 */ /* 0x000fe200078e00ff */
[----:B------:R-:W-:Y:S01]  /*0ac0*/  CS2R R224, SRZ ;  /* 0x0000000000e07805 */ /* 0x000fe2000001ff00 */
[----:B------:R-:W-:Y:S01]  /*0ad0*/  IMAD.MOV R2, RZ, RZ, -R2 ;  /* 0x000000ffff027224 */ /* 0x000fe200078e0a02 */
[----:B------:R-:W-:-:S02]  /*0ae0*/  CS2R R226, SRZ ;  /* 0x0000000000e27805 */ /* 0x000fc4000001ff00 */
[----:B------:R-:W-:Y:S02]  /*0af0*/  CS2R R228, SRZ ;  /* 0x0000000000e47805 */ /* 0x000fe4000001ff00 */
[----:B------:R-:W-:Y:S01]  /*0b00*/  LEA.HI.SX32 R3, R3, -R6, 0x17 ;  /* 0x8000000603037211 */ /* 0x000fe200078fbaff */
[----:B------:R-:W-:Y:S01]  /*0b10*/  IMAD R4, R4, R2, R5 ;  /* 0x0000000204047224 */ /* 0x000fe200078e0205 */
[----:B------:R-:W-:Y:S02]  /*0b20*/  CS2R R230, SRZ ;  /* 0x0000000000e67805 */ /* 0x000fe4000001ff00 */
[----:B------:R-:W-:Y:S02]  /*0b30*/  CS2R R232, SRZ ;  /* 0x0000000000e87805 */ /* 0x000fe4000001ff00 */
[----:B------:R-:W-:Y:S02]  /*0b40*/  VIMNMX R13, R3, 0x8, PT ;  /* 0x00000008030d7848 */ /* 0x000fe40003fe0100 */
[----:B------:R-:W-:-:S02]  /*0b50*/  CS2R R234, SRZ ;  /* 0x0000000000ea7805 */ /* 0x000fc4000001ff00 */
[----:B------:R-:W-:Y:S02]  /*0b60*/  IABS R11, R4 ;  /* 0x00000004000b7213 */ /* 0x000fe40000000000 */
[----:B------:R-:W-:Y:S02]  /*0b70*/  CS2R R236, SRZ ;  /* 0x0000000000ec7805 */ /* 0x000fe4000001ff00 */
[----:B------:R-:W-:Y:S02]  /*0b80*/  IABS R7, R13 ;  /* 0x0000000d00077213 */ /* 0x000fe40000000000 */
[----:B------:R-:W-:Y:S02]  /*0b90*/  CS2R R238, SRZ ;  /* 0x0000000000ee7805 */ /* 0x000fe4000001ff00 */
[----:B------:R-:W-:Y:S02]  /*0ba0*/  CS2R R240, SRZ ;  /* 0x0000000000f07805 */ /* 0x000fe4000001ff00 */
[----:B------:R-:W-:Y:S01]  /*0bb0*/  CS2R R242, SRZ ;  /* 0x0000000000f27805 */ /* 0x000fe2000001ff00 */
[----:B------:R-:W1:Y:S08]  /*0bc0*/  I2F.RP R0, R7 ;  /* 0x0000000700007306 */ /* 0x000e700000209400 */
[----:B-1----:R-:W1:Y:S02]  /*0bd0*/  MUFU.RCP R0, R0 ;  /* 0x0000000000007308 */ /* 0x002e640000001000 */
[----:B-1----:R-:W-:-:S06]  /*0be0*/  VIADD R3, R0, 0xffffffe ;  /* 0x0ffffffe00037836 */ /* 0x002fcc0000000000 */
[----:B------:R-:W1:Y:S02]  /*0bf0*/  F2I.FTZ.U32.TRUNC.NTZ R3, R3 ;  /* 0x0000000300037305 */ /* 0x000e64000021f000 */
[----:B-1----:R-:W-:-:S04]  /*0c00*/  IMAD.MOV R10, RZ, RZ, -R3 ;  /* 0x000000ffff0a7224 */ /* 0x002fc800078e0a03 */
[----:B------:R-:W-:Y:S01]  /*0c10*/  IMAD.MOV.U32 R2, RZ, RZ, R10 ;  /* 0x000000ffff027224 */ /* 0x000fe200078e000a */
[----:B------:R-:W-:-:S03]  /*0c20*/  IABS R10, R13 ;  /* 0x0000000d000a7213 */ /* 0x000fc60000000000 */
[----:B------:R-:W-:Y:S02]  /*0c30*/  IMAD R5, R2, R7, RZ ;  /* 0x0000000702057224 */ /* 0x000fe400078e02ff */
[----:B------:R-:W-:Y:S02]  /*0c40*/  IMAD.MOV.U32 R2, RZ, RZ, RZ ;  /* 0x000000ffff027224 */ /* 0x000fe400078e00ff */
[----:B------:R-:W-:Y:S02]  /*0c50*/  IMAD.MOV R0, RZ, RZ, -R10 ;  /* 0x000000ffff007224 */ /* 0x000fe400078e0a0a */
[----:B------:R-:W-:-:S06]  /*0c60*/  IMAD.HI.U32 R2, R3, R5, R2 ;  /* 0x0000000503027227 */ /* 0x000fcc00078e0002 */
[----:B------:R-:W-:-:S04]  /*0c70*/  IMAD.HI.U32 R2, R2, R11, RZ ;  /* 0x0000000b02027227 */ /* 0x000fc800078e00ff */
[----:B------:R-:W-:Y:S01]  /*0c80*/  IMAD R0, R2, R0, R11 ;  /* 0x0000000002007224 */ /* 0x000fe200078e020b */
[----:B0-----:R-:W-:-:S04]  /*0c90*/  LOP3.LUT R11, R245, 0xff, RZ, 0xc0, !PT ;  /* 0x000000fff50b7812 */ /* 0x001fc800078ec0ff */
[----:B------:R-:W-:-:S13]  /*0ca0*/  ISETP.GT.U32.AND P1, PT, R7, R0, PT ;  /* 0x000000000700720c */ /* 0x000fda0003f24070 */
[----:B------:R-:W-:Y:S02]  /*0cb0*/  @!P1 IMAD.IADD R0, R0, 0x1, -R7 ;  /* 0x0000000100009824 */ /* 0x000fe400078e0a07 */
[----:B------:R-:W-:Y:S01]  /*0cc0*/  @!P1 VIADD R2, R2, 0x1 ;  /* 0x0000000102029836 */ /* 0x000fe20000000000 */
[----:B------:R-:W-:Y:S02]  /*0cd0*/  ISETP.NE.AND P1, PT, R13, RZ, PT ;  /* 0x000000ff0d00720c */ /* 0x000fe40003f25270 */
[----:B------:R-:W-:Y:S02]  /*0ce0*/  ISETP.GE.U32.AND P0, PT, R0, R7, PT ;  /* 0x000000070000720c */ /* 0x000fe40003f06070 */
[----:B------:R-:W-:-:S04]  /*0cf0*/  LOP3.LUT R0, R4, R13, RZ, 0x3c, !PT ;  /* 0x0000000d04007212 */ /* 0x000fc800078e3cff */
[----:B------:R-:W-:-:S07]  /*0d00*/  ISETP.GE.AND P2, PT, R0, RZ, PT ;  /* 0x000000ff0000720c */ /* 0x000fce0003f46270 */
[----:B------:R-:W-:-:S06]  /*0d10*/  @P0 VIADD R2, R2, 0x1 ;  /* 0x0000000102020836 */ /* 0x000fcc0000000000 */
[----:B------:R-:W-:Y:S01]  /*0d20*/  @!P2 IMAD.MOV R2, RZ, RZ, -R2 ;  /* 0x000000ffff02a224 */ /* 0x000fe200078e0a02 */
[----:B------:R-:W-:-:S05]  /*0d30*/  @!P1 LOP3.LUT R2, RZ, R13, RZ, 0x33, !PT ;  /* 0x0000000dff029212 */ /* 0x000fca00078e33ff */
[----:B------:R-:W-:Y:S02]  /*0d40*/  IMAD.MOV R0, RZ, RZ, -R2 ;  /* 0x000000ffff007224 */ /* 0x000fe400078e0a02 */
[----:B------:R-:W-:Y:S02]  /*0d50*/  IMAD.SHL.U32 R10, R2, 0x100, RZ ;  /* 0x00000100020a7824 */ /* 0x000fe400078e00ff */
[----:B------:R-:W-:Y:S01]  /*0d60*/  IMAD R0, R13, R0, R4 ;  /* 0x000000000d007224 */ /* 0x000fe200078e0204 */
[----:B------:R-:W-:-:S03]  /*0d70*/  CS2R R4, SRZ ;  /* 0x0000000000047805 */ /* 0x000fc6000001ff00 */
[----:B------:R-:W-:Y:S01]  /*0d80*/  IMAD.IADD R0, R6, 0x1, R0 ;  /* 0x0000000106007824 */ /* 0x000fe200078e0200 */
[----:B------:R-:W-:-:S03]  /*0d90*/  CS2R R6, SRZ ;  /* 0x0000000000067805 */ /* 0x000fc6000001ff00 */
[----:B------:R-:W-:Y:S02]  /*0da0*/  IMAD R11, R0, 0x200, R11 ;  /* 0x00000200000b7824 */ /* 0x000fe400078e020b */
[----:B------:R-:W0:Y:S02]  /*0db0*/  LDC R0, c[0x0][0x230] ;  /* 0x00008c00ff007b82 */ /* 0x000e240000000800 */
[----:B------:R-:W-:Y:S02]  /*0dc0*/  VIADD R12, R11, 0x100 ;  /* 0x000001000b0c7836 */ /* 0x000fe40000000000 */
[----:B0-----:R-:W-:-:S05]  /*0dd0*/  VIADD R0, R0, 0x7f ;  /* 0x0000007f00007836 */ /* 0x001fca0000000000 */
[----:B------:R-:W-:-:S13]  /*0de0*/  ISETP.GE.AND P0, PT, R0, 0x80, PT ;  /* 0x000000800000780c */ /* 0x000fda0003f06270 */
[----:B----4-:R-:W-:Y:S05]  /*0df0*/  @!P0 BRA `(.L_x_0) ;  /* 0x00000294005c8947 */ /* 0x010fea0003800000 */
[----:B------:R-:W-:Y:S01]  /*0e00*/  IABS R16, R8 ;  /* 0x0000000800107213 */ /* 0x000fe20000000000 */
[----:B------:R-:W-:Y:S01]  /*0e10*/  ULDC UR4, c[0x0][0x234] ;  /* 0x00008d0000047ab9 */ /* 0x000fe20000000800 */
[----:B------:R-:W-:Y:S01]  /*0e20*/  IABS R4, R9 ;  /* 0x0000000900047213 */ /* 0x000fe20000000000 */
[----:B------:R-:W-:Y:S01]  /*0e30*/  ULDC UR17, c[0x0][0x23c] ;  /* 0x00008f0000117ab9 */ /* 0x000fe20000000800 */
[----:B------:R-:W0:Y:S01]  /*0e40*/  I2F.RP R5, R16 ;  /* 0x0000001000057306 */ /* 0x000e220000209400 */
[----:B------:R-:W-:Y:S01]  /*0e50*/  SHF.R.U32.HI R14, RZ, 0x5, R245 ;  /* 0x00000005ff0e7819 */ /* 0x000fe200000116f5 */
[----:B------:R-:W-:Y:S01]  /*0e60*/  ULDC.64 UR6, c[0x0][0x210] ;  /* 0x0000840000067ab9 */ /* 0x000fe20000000a00 */
[----:B------:R-:W-:Y:S01]  /*0e70*/  IABS R18, R12 ;  /* 0x0000000c00127213 */ /* 0x000fe20000000000 */
[----:B------:R-:W-:Y:S01]  /*0e80*/  ULDC.64 UR8, c[0x0][0x218] ;  /* 0x0000860000087ab9 */ /* 0x000fe20000000a00 */
[----:B------:R-:W-:Y:S01]  /*0e90*/  R2UR UR40, R14 ;  /* 0x000000000e2872ca */ /* 0x000fe200000e0000 */
[----:B------:R-:W1:Y:S01]  /*0ea0*/  LDC R86, c[0x0][0x238] ;  /* 0x00008e00ff567b82 */ /* 0x000e620000000800 */
[----:B------:R-:W-:Y:S01]  /*0eb0*/  SHF.R.S32.HI R87, RZ, 0x1f, R0 ;  /* 0x0000001fff577819 */ /* 0x000fe20000011400 */
[----:B------:R-:W2:Y:S01]  /*0ec0*/  I2F.RP R13, R4 ;  /* 0x00000004000d7306 */ /* 0x000ea20000209400 */
[----:B------:R-:W-:Y:S01]  /*0ed0*/  IABS R14, R11 ;  /* 0x0000000b000e7213 */ /* 0x000fe20000000000 */
[----:B------:R-:W-:Y:S01]  /*0ee0*/  UIADD3 UR5, UR16, 0x20000, URZ ;  /* 0x0002000010057890 */ /* 0x000fe2000fffe03f */
[----:B------:R-:W-:Y:S01]  /*0ef0*/  LEA.HI R87, R87, R0, RZ, 0x7 ;  /* 0x0000000057577211 */ /* 0x000fe200078f38ff */
[----:B------:R-:W-:Y:S01]  /*0f00*/  UMOV UR11, 0x40000040 ;  /* 0x40000040000b7882 */ /* 0x000fe20000000000 */
[----:B------:R-:W-:Y:S01]  /*0f10*/  ISETP.GE.AND P3, PT, R12, RZ, PT ;  /* 0x000000ff0c00720c */ /* 0x000fe20003f66270 */
[----:B------:R-:W-:-:S02]  /*0f20*/  USHF.R.U32.HI UR5, URZ, 0x4, UR5 ;  /* 0x000000043f057899 */ /* 0x000fc40008011605 */
[----:B0-----:R-:W0:Y:S02]  /*0f30*/  MUFU.RCP R5, R5 ;  /* 0x0000000500057308 */ /* 0x001e240000001000 */
[----:B------:R-:W-:-:S06]  /*0f40*/  USGXT.U32 UR10, UR5, 0xe ;  /* 0x0000000e050a789a */ /* 0x000fcc0008000000 */
[----:B--2---:R-:W2:Y:S01]  /*0f50*/  MUFU.RCP R13, R13 ;  /* 0x0000000d000d7308 */ /* 0x004ea20000001000 */
[----:B0-----:R-:W-:-:S07]  /*0f60*/  VIADD R2, R5, 0xffffffe ;  /* 0x0ffffffe05027836 */ /* 0x001fce0000000000 */
[----:B------:R0:W3:Y:S01]  /*0f70*/  F2I.FTZ.U32.TRUNC.NTZ R3, R2 ;  /* 0x0000000200037305 */ /* 0x0000e2000021f000 */
[----:B--2---:R-:W-:Y:S02]  /*0f80*/  VIADD R6, R13, 0xffffffe ;  /* 0x0ffffffe0d067836 */ /* 0x004fe40000000000 */
[----:B------:R-:W-:-:S05]  /*0f90*/  IMAD.SHL.U32 R13, R245, 0x2, RZ ;  /* 0x00000002f50d7824 */ /* 0x000fca00078e00ff */
[----:B------:R-:W2:Y:S01]  /*0fa0*/  F2I.FTZ.U32.TRUNC.NTZ R7, R6 ;  /* 0x0000000600077305 */ /* 0x000ea2000021f000 */
[----:B0-----:R-:W-:Y:S02]  /*0fb0*/  IMAD.MOV.U32 R2, RZ, RZ, RZ ;  /* 0x000000ffff027224 */ /* 0x001fe400078e00ff */
[----:B---3--:R-:W-:-:S04]  /*0fc0*/  IMAD.MOV R15, RZ, RZ, -R3 ;  /* 0x000000ffff0f7224 */ /* 0x008fc800078e0a03 */
[----:B------:R-:W-:Y:S01]  /*0fd0*/  IMAD R5, R15, R16, RZ ;  /* 0x000000100f057224 */ /* 0x000fe200078e02ff */
[----:B------:R-:W-:-:S03]  /*0fe0*/  SHF.R.U32.HI R15, RZ, 0x7, R245 ;  /* 0x00000007ff0f7819 */ /* 0x000fc600000116f5 */
[----:B------:R-:W-:Y:S01]  /*0ff0*/  IMAD.HI.U32 R3, R3, R5, R2 ;  /* 0x0000000503037227 */ /* 0x000fe200078e0002 */
[----:B------:R-:W-:Y:S02]  /*1000*/  SHF.R.S32.HI R5, RZ, 0x7, R245 ;  /* 0x00000007ff057819 */ /* 0x000fe400000114f5 */
[----:B------:R-:W-:Y:S01]  /*1010*/  SGXT.U32 R15, R15, 0x1 ;  /* 0x000000010f0f781a */ /* 0x000fe20000000000 */
[----:B--2---:R-:W-:Y:S01]  /*1020*/  IMAD.MOV R21, RZ, RZ, -R7 ;  /* 0x000000ffff157224 */ /* 0x004fe200078e0a07 */
[----:B------:R-:W-:Y:S01]  /*1030*/  SGXT R5, R5, 0x1 ;  /* 0x000000010505781a */ /* 0x000fe20000000200 */
[----:B------:R-:W-:-:S03]  /*1040*/  IMAD.HI.U32 R0, R3, R14, RZ ;  /* 0x0000000e03007227 */ /* 0x000fc600078e00ff */
[----:B------:R-:W-:Y:S01]  /*1050*/  LOP3.LUT R6, R5, 0x90, RZ, 0xc0, !PT ;  /* 0x0000009005067812 */ /* 0x000fe200078ec0ff */
[----:B------:R-:W-:-:S03]  /*1060*/  IMAD.HI.U32 R5, R3, R18, RZ ;  /* 0x0000001203057227 */ /* 0x000fc600078e00ff */
[----:B------:R-:W-:Y:S01]  /*1070*/  LOP3.LUT R3, R6, 0x7e, R13, 0x78, !PT ;  /* 0x0000007e06037812 */ /* 0x000fe200078e780d */
[----:B------:R-:W-:Y:S02]  /*1080*/  IMAD R21, R21, R4, RZ ;  /* 0x0000000415157224 */ /* 0x000fe400078e02ff */
[----:B------:R-:W-:Y:S02]  /*1090*/  IMAD.MOV.U32 R6, RZ, RZ, RZ ;  /* 0x000000ffff067224 */ /* 0x000fe400078e00ff */
[----:B------:R-:W-:Y:S02]  /*10a0*/  IMAD.MOV R19, RZ, RZ, -R5 ;  /* 0x000000ffff137224 */ /* 0x000fe400078e0a05 */
[----:B------:R-:W-:-:S04]  /*10b0*/  IMAD.HI.U32 R5, R7, R21, R6 ;  /* 0x0000001507057227 */ /* 0x000fc800078e0006 */
[----:B------:R-:W-:Y:S02]  /*10c0*/  IMAD R6, R16, R19, R18 ;  /* 0x0000001310067224 */ /* 0x000fe400078e0212 */
[----:B------:R-:W-:Y:S01]  /*10d0*/  IMAD.MOV R17, RZ, RZ, -R0 ;  /* 0x000000ffff117224 */ /* 0x000fe200078e0a00 */
[----:B------:R-:W-:Y:S01]  /*10e0*/  LOP3.LUT R0, R10, R15, RZ, 0xfc, !PT ;  /* 0x0000000f0a007212 */ /* 0x000fe200078efcff */
[----:B------:R-:W-:Y:S01]  /*10f0*/  IMAD.SHL.U32 R2, R245, 0x100, RZ ;  /* 0x00000100f5027824 */ /* 0x000fe200078e00ff */
[----:B------:R-:W-:Y:S02]  /*1100*/  ISETP.GT.U32.AND P2, PT, R16, R6, PT ;  /* 0x000000061000720c */ /* 0x000fe40003f44070 */
[----:B------:R-:W-:Y:S02]  /*1110*/  IABS R34, R0 ;  /* 0x0000000000227213 */ /* 0x000fe40000000000 */
[----:B------:R-:W-:Y:S02]  /*1120*/  LOP3.LUT R7, R0, 0xfe, RZ, 0xfc, !PT ;  /* 0x000000fe00077812 */ /* 0x000fe400078efcff */
[----:B------:R-:W-:Y:S01]  /*1130*/  LOP3.LUT R2, R2, 0xc07e, R13, 0xc8, !PT ;  /* 0x0000c07e02027812 */ /* 0x000fe200078ec80d */
[----:B------:R-:W-:Y:S01]  /*1140*/  IMAD R13, R16, R17, R14 ;  /* 0x00000011100d7224 */ /* 0x000fe200078e020e */
[----:B------:R-:W-:-:S02]  /*1150*/  ISETP.GE.AND P5, PT, R7, RZ, PT ;  /* 0x000000ff0700720c */ /* 0x000fc40003fa6270 */
[----:B------:R-:W-:Y:S01]  /*1160*/  IABS R40, R7 ;  /* 0x0000000700287213 */ /* 0x000fe20000000000 */
[----:B------:R-:W-:Y:S01]  /*1170*/  IMAD.HI.U32 R7, R5, R34, RZ ;  /* 0x0000002205077227 */ /* 0x000fe200078e00ff */
[----:B------:R-:W-:Y:S02]  /*1180*/  ISETP.GT.U32.AND P1, PT, R16, R13, PT ;  /* 0x0000000d1000720c */ /* 0x000fe40003f24070 */
[----:B------:R-:W-:Y:S01]  /*1190*/  LOP3.LUT R15, R0, 0xfa, RZ, 0xfc, !PT ;  /* 0x000000fa000f7812 */ /* 0x000fe200078efcff */
[----:B------:R-:W-:Y:S01]  /*11a0*/  @!P2 IMAD.IADD R6, R6, 0x1, -R16 ;  /* 0x000000010606a824 */ /* 0x000fe200078e0a10 */
[----:B------:R-:W-:Y:S01]  /*11b0*/  LOP3.LUT R14, R0, 0xfc, RZ, 0xfc, !PT ;  /* 0x000000fc000e7812 */ /* 0x000fe200078efcff */
[----:B------:R-:W-:Y:S01]  /*11c0*/  IMAD.MOV R7, RZ, RZ, -R7 ;  /* 0x000000ffff077224 */ /* 0x000fe200078e0a07 */
[----:B------:R-:W-:Y:S02]  /*11d0*/  IABS R62, R15 ;  /* 0x0000000f003e7213 */ /* 0x000fe40000000000 */
[----:B------:R-:W-:Y:S01]  /*11e0*/  ISETP.GT.U32.AND P2, PT, R16, R6, PT ;  /* 0x000000061000720c */ /* 0x000fe20003f44070 */
[----:B------:R-:W-:Y:S01]  /*11f0*/  IMAD R34, R4, R7, R34 ;  /* 0x0000000704227224 */ /* 0x000fe200078e0222 */
[----:B------:R-:W-:Y:S01]  /*1200*/  ISETP.GE.AND P0, PT, R15, RZ, PT ;  /* 0x000000ff0f00720c */ /* 0x000fe20003f06270 */
[----:B------:R-:W-:Y:S01]  /*1210*/  IMAD.HI.U32 R7, R5, R40, RZ ;  /* 0x0000002805077227 */ /* 0x000fe200078e00ff */
[----:B------:R-:W-:-:S02]  /*1220*/  IABS R60, R14 ;  /* 0x0000000e003c7213 */ /* 0x000fc40000000000 */
[----:B------:R-:W-:Y:S01]  /*1230*/  ISETP.GE.AND P4, PT, R14, RZ, PT ;  /* 0x000000ff0e00720c */ /* 0x000fe20003f86270 */
[----:B------:R-:W-:Y:S01]  /*1240*/  IMAD.MOV R7, RZ, RZ, -R7 ;  /* 0x000000ffff077224 */ /* 0x000fe200078e0a07 */
[----:B------:R-:W-:Y:S01]  /*1250*/  LOP3.LUT R18, R0, 0xe6, RZ, 0xfc, !PT ;  /* 0x000000e600127812 */ /* 0x000fe200078efcff */
[----:B------:R-:W-:Y:S01]  /*1260*/  @!P1 IMAD.IADD R13, R13, 0x1, -R16 ;  /* 0x000000010d0d9824 */ /* 0x000fe200078e0a10 */
[----:B------:R-:W-:Y:S01]  /*1270*/  ISETP.GE.AND P1, PT, R11, RZ, PT ;  /* 0x000000ff0b00720c */ /* 0x000fe20003f26270 */
[----:B------:R-:W-:Y:S01]  /*1280*/  IMAD R40, R4, R7, R40 ;  /* 0x0000000704287224 */ /* 0x000fe200078e0228 */
[----:B------:R-:W-:Y:S01]  /*1290*/  IABS R82, R18 ;  /* 0x0000001200527213 */ /* 0x000fe20000000000 */
[----:B------:R-:W-:Y:S01]  /*12a0*/  @!P2 IMAD.IADD R6, R6, 0x1, -R16 ;  /* 0x000000010606a824 */ /* 0x000fe200078e0a10 */
[----:B------:R-:W-:Y:S01]  /*12b0*/  ISETP.GT.U32.AND P6, PT, R16, R13, PT ;  /* 0x0000000d1000720c */ /* 0x000fe20003fc4070 */
[----:B------:R-:W-:Y:S01]  /*12c0*/  IMAD.HI.U32 R15, R5, R62, RZ ;  /* 0x0000003e050f7227 */ /* 0x000fe200078e00ff */
[----:B------:R-:W-:-:S02]  /*12d0*/  ISETP.GT.U32.AND P2, PT, R4, R40, PT ;  /* 0x000000280400720c */ /* 0x000fc40003f44070 */
[C---:B------:R-:W-:Y:S01]  /*12e0*/  LOP3.LUT R20, R0.reuse, 0xe2, RZ, 0xfc, !PT ;  /* 0x000000e200147812 */ /* 0x040fe200078efcff */
[----:B------:R-:W-:Y:S01]  /*12f0*/  IMAD.MOV R15, RZ, RZ, -R15 ;  /* 0x000000ffff0f7224 */ /* 0x000fe200078e0a0f */
[----:B------:R-:W-:Y:S01]  /*1300*/  LOP3.LUT R19, R0, 0xe4, RZ, 0xfc, !PT ;  /* 0x000000e400137812 */ /* 0x000fe200078efcff */
[----:B------:R-:W-:Y:S01]  /*1310*/  IMAD.HI.U32 R14, R5, R60, RZ ;  /* 0x0000003c050e7227 */ /* 0x000fe200078e00ff */
[----:B------:R-:W-:Y:S02]  /*1320*/  IABS R88, R20 ;  /* 0x0000001400587213 */ /* 0x000fe40000000000 */
[----:B------:R-:W-:Y:S01]  /*1330*/  IABS R84, R19 ;  /* 0x0000001300547213 */ /* 0x000fe20000000000 */
[----:B------:R-:W-:Y:S01]  /*1340*/  IMAD R62, R4, R15, R62 ;  /* 0x0000000f043e7224 */ /* 0x000fe200078e023e */
[C---:B------:R-:W-:Y:S01]  /*1350*/  LOP3.LUT R21, R0.reuse, 0xde, RZ, 0xfc, !PT ;  /* 0x000000de00157812 */ /* 0x040fe200078efcff */
[----:B------:R-:W-:Y:S01]  /*1360*/  IMAD.MOV.U32 R15, RZ, RZ, R6 ;  /* 0x000000ffff0f7224 */ /* 0x000fe200078e0006 */
[----:B------:R-:W-:Y:S01]  /*1370*/  LOP3.LUT R6, RZ, R8, RZ, 0x33, !PT ;  /* 0x00000008ff067212 */ /* 0x000fe200078e33ff */
[----:B------:R-:W-:Y:S01]  /*1380*/  IMAD.MOV R17, RZ, RZ, -R14 ;  /* 0x000000ffff117224 */ /* 0x000fe200078e0a0e */
[----:B------:R-:W-:Y:S01]  /*1390*/  LOP3.LUT R14, R0, 0xf8, RZ, 0xfc, !PT ;  /* 0x000000f8000e7812 */ /* 0x000fe200078efcff */
[----:B------:R-:W-:Y:S01]  /*13a0*/  @!P6 IMAD.IADD R13, R13, 0x1, -R16 ;  /* 0x000000010d0de824 */ /* 0x000fe200078e0a10 */
[C---:B------:R-:W-:Y:S01]  /*13b0*/  ISETP.GT.U32.AND P6, PT, R4.reuse, R34, PT ;  /* 0x000000220400720c */ /* 0x040fe20003fc4070 */
[----:B------:R-:W-:Y:S01]  /*13c0*/  @!P3 IMAD.MOV R15, RZ, RZ, -R15 ;  /* 0x000000ffff0fb224 */ /* 0x000fe200078e0a0f */
[----:B------:R-:W-:Y:S01]  /*13d0*/  ISETP.GT.U32.AND P3, PT, R4, R62, PT ;  /* 0x0000003e0400720c */ /* 0x000fe20003f64070 */
[----:B------:R-:W-:Y:S01]  /*13e0*/  @!P2 IMAD.IADD R40, R40, 0x1, -R4 ;  /* 0x000000012828a824 */ /* 0x000fe200078e0a04 */
[----:B------:R-:W-:Y:S01]  /*13f0*/  IABS R64, R14 ;  /* 0x0000000e00407213 */ /* 0x000fe20000000000 */
[----:B------:R-:W-:Y:S01]  /*1400*/  @!P1 IMAD.MOV R13, RZ, RZ, -R13 ;  /* 0x000000ffff0d9224 */ /* 0x000fe200078e0a0d */
[----:B------:R-:W-:Y:S01]  /*1410*/  ISETP.NE.AND P1, PT, R8, RZ, PT ;  /* 0x000000ff0800720c */ /* 0x000fe20003f25270 */
[C---:B------:R-:W-:Y:S01]  /*1420*/  IMAD R60, R4.reuse, R17, R60 ;  /* 0x00000011043c7224 */ /* 0x040fe200078e023c */
[----:B------:R-:W-:Y:S01]  /*1430*/  ISETP.GT.U32.AND P2, PT, R4, R40, PT ;  /* 0x000000280400720c */ /* 0x000fe20003f44070 */
[----:B------:R-:W-:Y:S01]  /*1440*/  IMAD.HI.U32 R8, R5, R64, RZ ;  /* 0x0000004005087227 */ /* 0x000fe200078e00ff */
[----:B------:R-:W-:-:S02]  /*1450*/  SEL R7, R6, R13, !P1 ;  /* 0x0000000d06077207 */ /* 0x000fc40004800000 */
[----:B------:R-:W-:Y:S01]  /*1460*/  SEL R6, R6, R15, !P1 ;  /* 0x0000000f06067207 */ /* 0x000fe20004800000 */
[----:B------:R-:W-:Y:S01]  /*1470*/  IMAD.MOV R13, RZ, RZ, -R8 ;  /* 0x000000ffff0d7224 */ /* 0x000fe200078e0a08 */
[----:B------:R-:W-:Y:S01]  /*1480*/  LOP3.LUT R15, R0, 0xf6, RZ, 0xfc, !PT ;  /* 0x000000f6000f7812 */ /* 0x000fe200078efcff */
[----:B------:R-:W-:Y:S01]  /*1490*/  @!P3 IMAD.IADD R62, R62, 0x1, -R4 ;  /* 0x000000013e3eb824 */ /* 0x000fe200078e0a04 */
[C---:B------:R-:W-:Y:S01]  /*14a0*/  ISETP.GT.U32.AND P1, PT, R4.reuse, R60, PT ;  /* 0x0000003c0400720c */ /* 0x040fe20003f24070 */
[----:B------:R-:W-:Y:S01]  /*14b0*/  IMAD R64, R4, R13, R64 ;  /* 0x0000000d04407224 */ /* 0x000fe200078e0240 */
[----:B------:R-:W-:Y:S01]  /*14c0*/  IABS R66, R15 ;  /* 0x0000000f00427213 */ /* 0x000fe20000000000 */
[--C-:B------:R-:W-:Y:S01]  /*14d0*/  @!P6 IMAD.IADD R34, R34, 0x1, -R4.reuse ;  /* 0x000000012222e824 */ /* 0x100fe200078e0a04 */
[----:B------:R-:W-:Y:S01]  /*14e0*/  ISETP.GT.U32.AND P3, PT, R4, R62, PT ;  /* 0x0000003e0400720c */ /* 0x000fe20003f64070 */
[----:B------:R-:W-:Y:S01]  /*14f0*/  @!P2 IMAD.IADD R40, R40, 0x1, -R4 ;  /* 0x000000012828a824 */ /* 0x000fe200078e0a04 */
[C---:B------:R-:W-:Y:S01]  /*1500*/  ISETP.GT.U32.AND P2, PT, R4.reuse, R64, PT ;  /* 0x000000400400720c */ /* 0x040fe20003f44070 */
[----:B------:R-:W-:Y:S01]  /*1510*/  IMAD.HI.U32 R8, R5, R66, RZ ;  /* 0x0000004205087227 */ /* 0x000fe200078e00ff */
[----:B------:R-:W-:-:S02]  /*1520*/  ISETP.GT.U32.AND P6, PT, R4, R34, PT ;  /* 0x000000220400720c */ /* 0x000fc40003fc4070 */
[----:B------:R-:W-:Y:S01]  /*1530*/  LOP3.LUT R16, R0, 0xf4, RZ, 0xfc, !PT ;  /* 0x000000f400107812 */ /* 0x000fe200078efcff */
[----:B------:R-:W-:Y:S01]  /*1540*/  @!P5 IMAD.MOV R40, RZ, RZ, -R40 ;  /* 0x000000ffff28d224 */ /* 0x000fe200078e0a28 */
[----:B------:R-:W-:Y:S01]  /*1550*/  ISETP.GE.AND P5, PT, R15, RZ, PT ;  /* 0x000000ff0f00720c */ /* 0x000fe20003fa6270 */
[----:B------:R-:W-:Y:S01]  /*1560*/  IMAD.MOV R15, RZ, RZ, -R8 ;  /* 0x000000ffff0f7224 */ /* 0x000fe200078e0a08 */
[----:B------:R-:W-:Y:S01]  /*1570*/  IABS R68, R16 ;  /* 0x0000001000447213 */ /* 0x000fe20000000000 */
[----:B------:R-:W-:Y:S01]  /*1580*/  @!P1 IMAD.IADD R60, R60, 0x1, -R4 ;  /* 0x000000013c3c9824 */ /* 0x000fe200078e0a04 */
[----:B------:R-:W-:Y:S01]  /*1590*/  LOP3.LUT R8, R0, 0xf2, RZ, 0xfc, !PT ;  /* 0x000000f200087812 */ /* 0x000fe200078efcff */
[----:B------:R-:W-:Y:S01]  /*15a0*/  IMAD R66, R4, R15, R66 ;  /* 0x0000000f04427224 */ /* 0x000fe200078e0242 */
[----:B------:R-:W-:Y:S01]  /*15b0*/  LOP3.LUT R17, R0, 0xe8, RZ, 0xfc, !PT ;  /* 0x000000e800117812 */ /* 0x000fe200078efcff */
[--C-:B------:R-:W-:Y:S01]  /*15c0*/  @!P3 IMAD.IADD R62, R62, 0x1, -R4.reuse ;  /* 0x000000013e3eb824 */ /* 0x100fe200078e0a04 */
[----:B------:R-:W-:Y:S01]  /*15d0*/  ISETP.GT.U32.AND P1, PT, R4, R60, PT ;  /* 0x0000003c0400720c */ /* 0x000fe20003f24070 */
[----:B------:R-:W-:Y:S01]  /*15e0*/  @!P2 IMAD.IADD R64, R64, 0x1, -R4 ;  /* 0x000000014040a824 */ /* 0x000fe200078e0a04 */
[----:B------:R-:W-:Y:S01]  /*15f0*/  ISETP.GT.U32.AND P3, PT, R4, R66, PT ;  /* 0x000000420400720c */ /* 0x000fe20003f64070 */
[----:B------:R-:W-:Y:S01]  /*1600*/  IMAD.HI.U32 R13, R5, R68, RZ ;  /* 0x00000044050d7227 */ /* 0x000fe200078e00ff */
[----:B------:R-:W-:-:S02]  /*1610*/  IABS R70, R8 ;  /* 0x0000000800467213 */ /* 0x000fc40000000000 */
[----:B------:R-:W-:Y:S01]  /*1620*/  ISETP.GT.U32.AND P2, PT, R4, R64, PT ;  /* 0x000000400400720c */ /* 0x000fe20003f44070 */
[----:B------:R-:W-:Y:S01]  /*1630*/  @!P6 IMAD.IADD R34, R34, 0x1, -R4 ;  /* 0x000000012222e824 */ /* 0x000fe200078e0a04 */
[----:B------:R-:W-:Y:S01]  /*1640*/  ISETP.GE.AND P6, PT, R0, RZ, PT ;  /* 0x000000ff0000720c */ /* 0x000fe20003fc6270 */
[----:B------:R-:W-:Y:S01]  /*1650*/  IMAD.MOV R13, RZ, RZ, -R13 ;  /* 0x000000ffff0d7224 */ /* 0x000fe200078e0a0d */
[----:B------:R-:W-:Y:S01]  /*1660*/  IABS R80, R17 ;  /* 0x0000001100507213 */ /* 0x000fe20000000000 */
[----:B------:R-:W-:Y:S01]  /*1670*/  @!P0 IMAD.MOV R62, RZ, RZ, -R62 ;  /* 0x000000ffff3e8224 */ /* 0x000fe200078e0a3e */
[----:B------:R-:W-:Y:S01]  /*1680*/  IABS R92, R21 ;  /* 0x00000015005c7213 */ /* 0x000fe20000000000 */
[----:B------:R-:W-:Y:S01]  /*1690*/  @!P1 IMAD.IADD R60, R60, 0x1, -R4 ;  /* 0x000000013c3c9824 */ /* 0x000fe200078e0a04 */
[----:B------:R-:W-:Y:S01]  /*16a0*/  ISETP.GE.AND P1, PT, R16, RZ, PT ;  /* 0x000000ff1000720c */ /* 0x000fe20003f26270 */
[----:B------:R-:W-:Y:S01]  /*16b0*/  IMAD R68, R4, R13, R68 ;  /* 0x0000000d04447224 */ /* 0x000fe200078e0244 */
[----:B------:R-:W-:Y:S01]  /*16c0*/  LOP3.LUT R13, R0, 0xf0, RZ, 0xfc, !PT ;  /* 0x000000f0000d7812 */ /* 0x000fe200078efcff */
[----:B------:R-:W-:Y:S01]  /*16d0*/  @!P3 IMAD.IADD R66, R66, 0x1, -R4 ;  /* 0x000000014242b824 */ /* 0x000fe200078e0a04 */
[----:B------:R-:W-:Y:S01]  /*16e0*/  LOP3.LUT R16, R0, 0xec, RZ, 0xfc, !PT ;  /* 0x000000ec00107812 */ /* 0x000fe200078efcff */
[----:B------:R-:W-:Y:S01]  /*16f0*/  @!P4 IMAD.MOV R60, RZ, RZ, -R60 ;  /* 0x000000ffff3cc224 */ /* 0x000fe200078e0a3c */
[----:B------:R-:W-:Y:S01]  /*1700*/  ISETP.GE.AND P4, PT, R8, RZ, PT ;  /* 0x000000ff0800720c */ /* 0x000fe20003f86270 */
[----:B------:R-:W-:Y:S01]  /*1710*/  IMAD.HI.U32 R8, R5, R70, RZ ;  /* 0x0000004605087227 */ /* 0x000fe200078e00ff */
[----:B------:R-:W-:-:S02]  /*1720*/  IABS R72, R13 ;  /* 0x0000000d00487213 */ /* 0x000fc40000000000 */
[----:B------:R-:W-:Y:S01]  /*1730*/  ISETP.GT.U32.AND P3, PT, R4, R66, PT ;  /* 0x000000420400720c */ /* 0x000fe20003f64070 */
[----:B------:R-:W-:Y:S01]  /*1740*/  @!P6 IMAD.MOV R34, RZ, RZ, -R34 ;  /* 0x000000ffff22e224 */ /* 0x000fe200078e0a22 */
[----:B------:R-:W-:Y:S01]  /*1750*/  ISETP.GE.AND P6, PT, R14, RZ, PT ;  /* 0x000000ff0e00720c */ /* 0x000fe20003fc6270 */
[----:B------:R-:W-:Y:S01]  /*1760*/  @!P2 IMAD.IADD R64, R64, 0x1, -R4 ;  /* 0x000000014040a824 */ /* 0x000fe200078e0a04 */
[----:B------:R-:W-:Y:S01]  /*1770*/  ISETP.GE.AND P0, PT, R13, RZ, PT ;  /* 0x000000ff0d00720c */ /* 0x000fe20003f06270 */
[C---:B------:R-:W-:Y:S01]  /*1780*/  IMAD.HI.U32 R13, R5.reuse, R72, RZ ;  /* 0x00000048050d7227 */ /* 0x040fe200078e00ff */
[----:B------:R-:W-:Y:S02]  /*1790*/  ISETP.GT.U32.AND P2, PT, R4, R68, PT ;  /* 0x000000440400720c */ /* 0x000fe40003f44070 */
[----:B------:R-:W-:Y:S01]  /*17a0*/  LOP3.LUT R14, R0, 0xee, RZ, 0xfc, !PT ;  /* 0x000000ee000e7812 */ /* 0x000fe200078efcff */
[----:B------:R-:W-:Y:S01]  /*17b0*/  IMAD.MOV R15, RZ, RZ, -R8 ;  /* 0x000000ffff0f7224 */ /* 0x000fe200078e0a08 */
[----:B------:R-:W-:Y:S01]  /*17c0*/  IABS R76, R16 ;  /* 0x00000010004c7213 */ /* 0x000fe20000000000 */
[----:B------:R-:W-:Y:S01]  /*17d0*/  IMAD.MOV R13, RZ, RZ, -R13 ;  /* 0x000000ffff0d7224 */ /* 0x000fe200078e0a0d */
[----:B------:R-:W-:Y:S01]  /*17e0*/  IABS R74, R14 ;  /* 0x0000000e004a7213 */ /* 0x000fe20000000000 */
[----:B------:R-:W-:Y:S01]  /*17f0*/  IMAD R70, R4, R15, R70 ;  /* 0x0000000f04467224 */ /* 0x000fe200078e0246 */
[----:B------:R-:W-:Y:S01]  /*1800*/  LOP3.LUT R22, R0, 0x2a, RZ, 0xfc, !PT ;  /* 0x0000002a00167812 */ /* 0x000fe200078efcff */
[----:B------:R-:W-:Y:S01]  /*1810*/  IMAD R72, R4, R13, R72 ;  /* 0x0000000d04487224 */ /* 0x000fe200078e0248 */
[----:B------:R-:W-:Y:S01]  /*1820*/  LOP3.LUT R24, R0, 0x1c, RZ, 0xfc, !PT ;  /* 0x0000001c00187812 */ /* 0x000fe200078efcff */
[--C-:B------:R-:W-:Y:S01]  /*1830*/  @!P3 IMAD.IADD R66, R66, 0x1, -R4.reuse ;  /* 0x000000014242b824 */ /* 0x100fe200078e0a04 */
[----:B------:R-:W-:Y:S01]  /*1840*/  ISETP.GT.U32.AND P3, PT, R4, R70, PT ;  /* 0x000000460400720c */ /* 0x000fe20003f64070 */
[----:B------:R-:W-:Y:S01]  /*1850*/  @!P2 IMAD.IADD R68, R68, 0x1, -R4 ;  /* 0x000000014444a824 */ /* 0x000fe200078e0a04 */
[----:B------:R-:W-:Y:S01]  /*1860*/  IABS R56, R22 ;  /* 0x0000001600387213 */ /* 0x000fe20000000000 */
[----:B------:R-:W-:Y:S01]  /*1870*/  @!P6 IMAD.MOV R64, RZ, RZ, -R64 ;  /* 0x000000ffff40e224 */ /* 0x000fe200078e0a40 */
[C---:B------:R-:W-:Y:S01]  /*1880*/  ISETP.GT.U32.AND P6, PT, R4.reuse, R72, PT ;  /* 0x000000480400720c */ /* 0x040fe20003fc4070 */
[----:B------:R-:W-:Y:S01]  /*1890*/  IMAD.HI.U32 R8, R5, R74, RZ ;  /* 0x0000004a05087227 */ /* 0x000fe200078e00ff */
[----:B------:R-:W-:-:S02]  /*18a0*/  ISETP.GT.U32.AND P2, PT, R4, R68, PT ;  /* 0x000000440400720c */ /* 0x000fc40003f44070 */
[----:B------:R-:W-:Y:S01]  /*18b0*/  IABS R42, R24 ;  /* 0x00000018002a7213 */ /* 0x000fe20000000000 */
[C---:B------:R-:W-:Y:S01]  /*18c0*/  IMAD.HI.U32 R13, R5.reuse, R76, RZ ;  /* 0x0000004c050d7227 */ /* 0x040fe200078e00ff */
[C---:B------:R-:W-:Y:S02]  /*18d0*/  LOP3.LUT R25, R0.reuse, 0x1a, RZ, 0xfc, !PT ;  /* 0x0000001a00197812 */ /* 0x040fe400078efcff */
[----:B------:R-:W-:Y:S01]  /*18e0*/  LOP3.LUT R29, R0, 0x16, RZ, 0xfc, !PT ;  /* 0x00000016001d7812 */ /* 0x000fe200078efcff */
[----:B------:R-:W-:Y:S01]  /*18f0*/  @!P3 IMAD.IADD R70, R70, 0x1, -R4 ;  /* 0x000000014646b824 */ /* 0x000fe200078e0a04 */
[----:B------:R-:W-:Y:S01]  /*1900*/  IABS R38, R25 ;  /* 0x0000001900267213 */ /* 0x000fe20000000000 */
[----:B------:R-:W-:Y:S01]  /*1910*/  IMAD.MOV R15, RZ, RZ, -R8 ;  /* 0x000000ffff0f7224 */ /* 0x000fe200078e0a08 */
[----:B------:R-:W-:Y:S01]  /*1920*/  LOP3.LUT R27, R0, 0x18, RZ, 0xfc, !PT ;  /* 0x00000018001b7812 */ /* 0x000fe200078efcff */
[--C-:B------:R-:W-:Y:S01]  /*1930*/  @!P6 IMAD.IADD R72, R72, 0x1, -R4.reuse ;  /* 0x000000014848e824 */ /* 0x100fe200078e0a04 */
[----:B------:R-:W-:Y:S01]  /*1940*/  ISETP.GT.U32.AND P3, PT, R4, R70, PT ;  /* 0x000000460400720c */ /* 0x000fe20003f64070 */
[----:B------:R-:W-:Y:S01]  /*1950*/  @!P2 IMAD.IADD R68, R68, 0x1, -R4 ;  /* 0x000000014444a824 */ /* 0x000fe200078e0a04 */
[----:B------:R-:W-:Y:S01]  /*1960*/  ISETP.GE.AND P2, PT, R16, RZ, PT ;  /* 0x000000ff1000720c */ /* 0x000fe20003f46270 */
[----:B------:R-:W-:Y:S01]  /*1970*/  IMAD.MOV R13, RZ, RZ, -R13 ;  /* 0x000000ffff0d7224 */ /* 0x000fe200078e0a0d */
[C---:B------:R-:W-:Y:S01]  /*1980*/  ISETP.GT.U32.AND P6, PT, R4.reuse, R72, PT ;  /* 0x000000480400720c */ /* 0x040fe20003fc4070 */
[----:B------:R-:W-:Y:S01]  /*1990*/  IMAD R74, R4, R15, R74 ;  /* 0x0000000f044a7224 */ /* 0x000fe200078e024a */
[----:B------:R-:W-:Y:S01]  /*19a0*/  LOP3.LUT R16, R0, 0xea, RZ, 0xfc, !PT ;  /* 0x000000ea00107812 */ /* 0x000fe200078efcff */
[----:B------:R-:W-:Y:S01]  /*19b0*/  IMAD R76, R4, R13, R76 ;  /* 0x0000000d044c7224 */ /* 0x000fe200078e024c */
[----:B------:R-:W-:Y:S01]  /*19c0*/  IABS R36, R27 ;  /* 0x0000001b00247213 */ /* 0x000fe20000000000 */
[----:B------:R-:W-:Y:S01]  /*19d0*/  IMAD.HI.U32 R13, R5, R82, RZ ;  /* 0x00000052050d7227 */ /* 0x000fe200078e00ff */
[----:B------:R-:W-:-:S02]  /*19e0*/  IABS R78, R16 ;  /* 0x00000010004e7213 */ /* 0x000fc40000000000 */
[----:B------:R-:W-:Y:S01]  /*19f0*/  LOP3.LUT R31, R0, 0x14, RZ, 0xfc, !PT ;  /* 0x00000014001f7812 */ /* 0x000fe200078efcff */
[--C-:B------:R-:W-:Y:S01]  /*1a00*/  @!P3 IMAD.IADD R70, R70, 0x1, -R4.reuse ;  /* 0x000000014646b824 */ /* 0x100fe200078e0a04 */
[----:B------:R-:W-:Y:S01]  /*1a10*/  ISETP.GT.U32.AND P3, PT, R4, R74, PT ;  /* 0x0000004a0400720c */ /* 0x000fe20003f64070 */
[C---:B------:R-:W-:Y:S01]  /*1a20*/  IMAD.HI.U32 R8, R5.reuse, R78, RZ ;  /* 0x0000004e05087227 */ /* 0x040fe200078e00ff */
[C---:B------:R-:W-:Y:S02]  /*1a30*/  LOP3.LUT R33, R0.reuse, 0x12, RZ, 0xfc, !PT ;  /* 0x0000001200217812 */ /* 0x040fe400078efcff */
[----:B------:R-:W-:Y:S01]  /*1a40*/  LOP3.LUT R47, R0, 0x10, RZ, 0xfc, !PT ;  /* 0x00000010002f7812 */ /* 0x000fe200078efcff */
[----:B------:R-:W-:Y:S01]  /*1a50*/  @!P6 IMAD.IADD R72, R72, 0x1, -R4 ;  /* 0x000000014848e824 */ /* 0x000fe200078e0a04 */
[----:B------:R-:W-:Y:S01]  /*1a60*/  ISETP.GT.U32.AND P6, PT, R4, R76, PT ;  /* 0x0000004c0400720c */ /* 0x000fe20003fc4070 */
[----:B------:R-:W-:Y:S01]  /*1a70*/  IMAD.MOV R15, RZ, RZ, -R8 ;  /* 0x000000ffff0f7224 */ /* 0x000fe200078e0a08 */
[C---:B------:R-:W-:Y:S01]  /*1a80*/  LOP3.LUT R49, R0.reuse, 0xe, RZ, 0xfc, !PT ;  /* 0x0000000e00317812 */ /* 0x040fe200078efcff */
[----:B------:R-:W-:Y:S01]  /*1a90*/  IMAD.HI.U32 R8, R5, R80, RZ ;  /* 0x0000005005087227 */ /* 0x000fe200078e00ff */
[----:B------:R-:W-:-:S02]  /*1aa0*/  LOP3.LUT R51, R0, 0xc, RZ, 0xfc, !PT ;  /* 0x0000000c00337812 */ /* 0x000fc400078efcff */
[----:B------:R-:W-:Y:S01]  /*1ab0*/  LOP3.LUT R53, R0, 0xa, RZ, 0xfc, !PT ;  /* 0x0000000a00357812 */ /* 0x000fe200078efcff */
[----:B------:R-:W-:Y:S01]  /*1ac0*/  IMAD R78, R4, R15, R78 ;  /* 0x0000000f044e7224 */ /* 0x000fe200078e024e */
[----:B------:R-:W-:Y:S01]  /*1ad0*/  IABS R23, R51 ;  /* 0x0000003300177213 */ /* 0x000fe20000000000 */
[----:B------:R-:W-:Y:S01]  /*1ae0*/  IMAD.MOV R15, RZ, RZ, -R8 ;  /* 0x000000ffff0f7224 */ /* 0x000fe200078e0a08 */
[----:B------:R-:W-:Y:S01]  /*1af0*/  LOP3.LUT R55, R0, 0x8, RZ, 0xfc, !PT ;  /* 0x0000000800377812 */ /* 0x000fe200078efcff */
[----:B------:R-:W-:Y:S01]  /*1b00*/  @!P3 IMAD.IADD R74, R74, 0x1, -R4 ;  /* 0x000000014a4ab824 */ /* 0x000fe200078e0a04 */
[C---:B------:R-:W-:Y:S01]  /*1b10*/  ISETP.GT.U32.AND P3, PT, R4.reuse, R78, PT ;  /* 0x0000004e0400720c */ /* 0x040fe20003f64070 */
[----:B------:R-:W-:Y:S01]  /*1b20*/  IMAD R80, R4, R15, R80 ;  /* 0x0000000f04507224 */ /* 0x000fe200078e0250 */
[----:B------:R-:W-:Y:S01]  /*1b30*/  LOP3.LUT R57, R0, 0x6, RZ, 0xfc, !PT ;  /* 0x0000000600397812 */ /* 0x000fe200078efcff */
[----:B------:R-:W-:Y:S01]  /*1b40*/  @!P6 IMAD.IADD R76, R76, 0x1, -R4 ;  /* 0x000000014c4ce824 */ /* 0x000fe200078e0a04 */
[----:B------:R-:W-:Y:S01]  /*1b50*/  LOP3.LUT R59, R0, 0x4, RZ, 0xfc, !PT ;  /* 0x00000004003b7812 */ /* 0x000fe200078efcff */
[----:B------:R-:W-:Y:S01]  /*1b60*/  IMAD.MOV R13, RZ, RZ, -R13 ;  /* 0x000000ffff0d7224 */ /* 0x000fe200078e0a0d */
[----:B------:R-:W-:Y:S01]  /*1b70*/  ISETP.GT.U32.AND P6, PT, R4, R80, PT ;  /* 0x000000500400720c */ /* 0x000fe20003fc4070 */
[----:B------:R-:W-:Y:S01]  /*1b80*/  IMAD.HI.U32 R8, R5, R88, RZ ;  /* 0x0000005805087227 */ /* 0x000fe200078e00ff */
[----:B------:R-:W-:-:S02]  /*1b90*/  IABS R26, R55 ;  /* 0x00000037001a7213 */ /* 0x000fc40000000000 */
[----:B------:R-:W-:Y:S01]  /*1ba0*/  IABS R28, R57 ;  /* 0x00000039001c7213 */ /* 0x000fe20000000000 */
[----:B------:R-:W-:Y:S01]  /*1bb0*/  IMAD R82, R4, R13, R82 ;  /* 0x0000000d04527224 */ /* 0x000fe200078e0252 */
[----:B------:R-:W-:Y:S01]  /*1bc0*/  IABS R30, R59 ;  /* 0x0000003b001e7213 */ /* 0x000fe20000000000 */
[----:B------:R-:W-:Y:S01]  /*1bd0*/  @!P3 IMAD.IADD R78, R78, 0x1, -R4 ;  /* 0x000000014e4eb824 */ /* 0x000fe200078e0a04 */
[----:B------:R-:W-:Y:S01]  /*1be0*/  ISETP.GT.U32.AND P3, PT, R4, R74, PT ;  /* 0x0000004a0400720c */ /* 0x000fe20003f64070 */
[----:B------:R-:W-:Y:S02]  /*1bf0*/  IMAD.MOV R13, RZ, RZ, -R8 ;  /* 0x000000ffff0d7224 */ /* 0x000fe400078e0a08 */
[----:B------:R-:W-:Y:S01]  /*1c00*/  @!P5 IMAD.MOV R66, RZ, RZ, -R66 ;  /* 0x000000ffff42d224 */ /* 0x000fe200078e0a42 */
[----:B------:R-:W-:Y:S01]  /*1c10*/  ISETP.GE.AND P5, PT, R14, RZ, PT ;  /* 0x000000ff0e00720c */ /* 0x000fe20003fa6270 */
[----:B------:R-:W-:Y:S01]  /*1c20*/  @!P6 IMAD.IADD R80, R80, 0x1, -R4 ;  /* 0x000000015050e824 */ /* 0x000fe200078e0a04 */
[C---:B------:R-:W-:Y:S01]  /*1c30*/  ISETP.GT.U32.AND P6, PT, R4.reuse, R78, PT ;  /* 0x0000004e0400720c */ /* 0x040fe20003fc4070 */
[----:B------:R-:W-:Y:S01]  /*1c40*/  @!P1 IMAD.MOV R68, RZ, RZ, -R68 ;  /* 0x000000ffff449224 */ /* 0x000fe200078e0a44 */
[C---:B------:R-:W-:Y:S01]  /*1c50*/  ISETP.GT.U32.AND P1, PT, R4.reuse, R76, PT ;  /* 0x0000004c0400720c */ /* 0x040fe20003f24070 */
[----:B------:R-:W-:Y:S01]  /*1c60*/  @!P4 IMAD.MOV R70, RZ, RZ, -R70 ;  /* 0x000000ffff46c224 */ /* 0x000fe200078e0a46 */
[C---:B------:R-:W-:Y:S01]  /*1c70*/  ISETP.GT.U32.AND P4, PT, R4.reuse, R80, PT ;  /* 0x000000500400720c */ /* 0x040fe20003f84070 */
[----:B------:R-:W-:Y:S01]  /*1c80*/  @!P0 IMAD.MOV R72, RZ, RZ, -R72 ;  /* 0x000000ffff488224 */ /* 0x000fe200078e0a48 */
[----:B------:R-:W-:Y:S01]  /*1c90*/  ISETP.GT.U32.AND P0, PT, R4, R82, PT ;  /* 0x000000520400720c */ /* 0x000fe20003f04070 */
[----:B------:R-:W-:-:S04]  /*1ca0*/  IMAD.HI.U32 R14, R5, R84, RZ ;  /* 0x00000054050e7227 */ /* 0x000fc800078e00ff */
[----:B------:R-:W-:Y:S02]  /*1cb0*/  IMAD R88, R4, R13, R88 ;  /* 0x0000000d04587224 */ /* 0x000fe400078e0258 */
[----:B------:R-:W-:Y:S01]  /*1cc0*/  IMAD.MOV R15, RZ, RZ, -R14 ;  /* 0x000000ffff0f7224 */ /* 0x000fe200078e0a0e */
[----:B------:R-:W-:Y:S01]  /*1cd0*/  LOP3.LUT R14, R0, 0xe0, RZ, 0xfc, !PT ;  /* 0x000000e0000e7812 */ /* 0x000fe200078efcff */
[----:B------:R-:W-:Y:S01]  /*1ce0*/  @!P6 IMAD.IADD R78, R78, 0x1, -R4 ;  /* 0x000000014e4ee824 */ /* 0x000fe200078e0a04 */
[----:B------:R-:W-:Y:S01]  /*1cf0*/  ISETP.GT.U32.AND P6, PT, R4, R88, PT ;  /* 0x000000580400720c */ /* 0x000fe20003fc4070 */
[----:B------:R-:W-:Y:S01]  /*1d00*/  IMAD.HI.U32 R13, R5, R92, RZ ;  /* 0x0000005c050d7227 */ /* 0x000fe200078e00ff */
[----:B------:R-:W-:-:S03]  /*1d10*/  IABS R90, R14 ;  /* 0x0000000e005a7213 */ /* 0x000fc60000000000 */
[--C-:B------:R-:W-:Y:S01]  /*1d20*/  @!P1 IMAD.IADD R76, R76, 0x1, -R4.reuse ;  /* 0x000000014c4c9824 */ /* 0x100fe200078e0a04 */
[----:B------:R-:W-:Y:S01]  /*1d30*/  ISETP.GE.AND P1, PT, R16, RZ, PT ;  /* 0x000000ff1000720c */ /* 0x000fe20003f26270 */
[--C-:B------:R-:W-:Y:S01]  /*1d40*/  @!P3 IMAD.IADD R74, R74, 0x1, -R4.reuse ;  /* 0x000000014a4ab824 */ /* 0x100fe200078e0a04 */
[----:B------:R-:W-:Y:S01]  /*1d50*/  LOP3.LUT R16, R0, 0xda, RZ, 0xfc, !PT ;  /* 0x000000da00107812 */ /* 0x000fe200078efcff */
[--C-:B------:R-:W-:Y:S01]  /*1d60*/  @!P4 IMAD.IADD R80, R80, 0x1, -R4.reuse ;  /* 0x000000015050c824 */ /* 0x100fe200078e0a04 */
[----:B------:R-:W-:Y:S01]  /*1d70*/  ISETP.GE.AND P4, PT, R17, RZ, PT ;  /* 0x000000ff1100720c */ /* 0x000fe20003f86270 */
[----:B------:R-:W-:Y:S01]  /*1d80*/  @!P0 IMAD.IADD R82, R82, 0x1, -R4 ;  /* 0x0000000152528824 */ /* 0x000fe200078e0a04 */
[----:B------:R-:W-:Y:S01]  /*1d90*/  ISETP.GE.AND P0, PT, R18, RZ, PT ;  /* 0x000000ff1200720c */ /* 0x000fe20003f06270 */
[----:B------:R-:W-:Y:S01]  /*1da0*/  IMAD R84, R4, R15, R84 ;  /* 0x0000000f04547224 */ /* 0x000fe200078e0254 */
[----:B------:R-:W-:Y:S01]  /*1db0*/  IABS R96, R16 ;  /* 0x0000001000607213 */ /* 0x000fe20000000000 */
[----:B------:R-:W-:Y:S01]  /*1dc0*/  IMAD.HI.U32 R8, R5, R90, RZ ;  /* 0x0000005a05087227 */ /* 0x000fe200078e00ff */
[----:B------:R-:W-:-:S02]  /*1dd0*/  LOP3.LUT R17, R0, 0xce, RZ, 0xfc, !PT ;  /* 0x000000ce00117812 */ /* 0x000fc400078efcff */
[----:B------:R-:W-:Y:S01]  /*1de0*/  ISETP.GT.U32.AND P3, PT, R4, R84, PT ;  /* 0x000000540400720c */ /* 0x000fe20003f64070 */
[----:B------:R-:W-:Y:S01]  /*1df0*/  IMAD.MOV R13, RZ, RZ, -R13 ;  /* 0x000000ffff0d7224 */ /* 0x000fe200078e0a0d */
[----:B------:R-:W-:Y:S01]  /*1e00*/  LOP3.LUT R18, R0, 0xcc, RZ, 0xfc, !PT ;  /* 0x000000cc00127812 */ /* 0x000fe200078efcff */
[----:B------:R-:W-:Y:S01]  /*1e10*/  @!P5 IMAD.MOV R74, RZ, RZ, -R74 ;  /* 0x000000ffff4ad224 */ /* 0x000fe200078e0a4a */
[C---:B------:R-:W-:Y:S01]  /*1e20*/  ISETP.GT.U32.AND P5, PT, R4.reuse, R82, PT ;  /* 0x000000520400720c */ /* 0x040fe20003fa4070 */
[----:B------:R-:W-:Y:S01]  /*1e30*/  IMAD.MOV R15, RZ, RZ, -R8 ;  /* 0x000000ffff0f7224 */ /* 0x000fe200078e0a08 */
[----:B------:R-:W-:Y:S01]  /*1e40*/  IABS R108, R17 ;  /* 0x00000011006c7213 */ /* 0x000fe20000000000 */
[----:B------:R-:W-:Y:S01]  /*1e50*/  IMAD R92, R4, R13, R92 ;  /* 0x0000000d045c7224 */ /* 0x000fe200078e025c */
[----:B------:R-:W-:Y:S01]  /*1e60*/  LOP3.LUT R13, R0, 0xdc, RZ, 0xfc, !PT ;  /* 0x000000dc000d7812 */ /* 0x000fe200078efcff */
[----:B------:R-:W-:Y:S01]  /*1e70*/  @!P6 IMAD.IADD R88, R88, 0x1, -R4 ;  /* 0x000000015858e824 */ /* 0x000fe200078e0a04 */
[----:B------:R-:W-:Y:S01]  /*1e80*/  IABS R110, R18 ;  /* 0x00000012006e7213 */ /* 0x000fe20000000000 */
[C---:B------:R-:W-:Y:S01]  /*1e90*/  IMAD R90, R4.reuse, R15, R90 ;  /* 0x0000000f045a7224 */ /* 0x040fe200078e025a */
[----:B------:R-:W-:Y:S01]  /*1ea0*/  IABS R94, R13 ;  /* 0x0000000d005e7213 */ /* 0x000fe20000000000 */
[----:B------:R-:W-:Y:S01]  /*1eb0*/  @!P1 IMAD.MOV R78, RZ, RZ, -R78 ;  /* 0x000000ffff4e9224 */ /* 0x000fe200078e0a4e */
[C---:B------:R-:W-:Y:S01]  /*1ec0*/  ISETP.GT.U32.AND P6, PT, R4.reuse, R88, PT ;  /* 0x000000580400720c */ /* 0x040fe20003fc4070 */
[----:B------:R-:W-:Y:S01]  /*1ed0*/  @!P4 IMAD.MOV R80, RZ, RZ, -R80 ;  /* 0x000000ffff50c224 */ /* 0x000fe200078e0a50 */
[----:B------:R-:W-:Y:S01]  /*1ee0*/  ISETP.GT.U32.AND P1, PT, R4, R90, PT ;  /* 0x0000005a0400720c */ /* 0x000fe20003f24070 */
[----:B------:R-:W-:Y:S01]  /*1ef0*/  IMAD.HI.U32 R8, R5, R94, RZ ;  /* 0x0000005e05087227 */ /* 0x000fe200078e00ff */
[----:B------:R-:W-:-:S02]  /*1f00*/  ISETP.GE.AND P4, PT, R20, RZ, PT ;  /* 0x000000ff1400720c */ /* 0x000fc40003f86270 */
[----:B------:R-:W-:Y:S01]  /*1f10*/  LOP3.LUT R20, R0, 0x72, RZ, 0xfc, !PT ;  /* 0x0000007200147812 */ /* 0x000fe200078efcff */
[--C-:B------:R-:W-:Y:S01]  /*1f20*/  @!P5 IMAD.IADD R82, R82, 0x1, -R4.reuse ;  /* 0x000000015252d824 */ /* 0x100fe200078e0a04 */
[----:B------:R-:W-:Y:S01]  /*1f30*/  ISETP.GT.U32.AND P5, PT, R4, R92, PT ;  /* 0x0000005c0400720c */ /* 0x000fe20003fa4070 */
[----:B------:R-:W-:Y:S01]  /*1f40*/  @!P3 IMAD.IADD R84, R84, 0x1, -R4 ;  /* 0x000000015454b824 */ /* 0x000fe200078e0a04 */
[----:B------:R-:W-:Y:S01]  /*1f50*/  ISETP.GE.AND P3, PT, R19, RZ, PT ;  /* 0x000000ff1300720c */ /* 0x000fe20003f66270 */
[----:B------:R-:W-:Y:S01]  /*1f60*/  IMAD.MOV R15, RZ, RZ, -R8 ;  /* 0x000000ffff0f7224 */ /* 0x000fe200078e0a08 */
[----:B------:R-:W-:Y:S01]  /*1f70*/  LOP3.LUT R8, R0, 0xd8, RZ, 0xfc, !PT ;  /* 0x000000d800087812 */ /* 0x000fe200078efcff */
[----:B------:R-:W-:Y:S01]  /*1f80*/  @!P2 IMAD.MOV R76, RZ, RZ, -R76 ;  /* 0x000000ffff4ca224 */ /* 0x000fe200078e0a4c */
[----:B------:R-:W-:Y:S01]  /*1f90*/  ISETP.GT.U32.AND P2, PT, R4, R84, PT ;  /* 0x000000540400720c */ /* 0x000fe20003f44070 */
[----:B------:R-:W-:Y:S01]  /*1fa0*/  @!P6 IMAD.IADD R88, R88, 0x1, -R4 ;  /* 0x000000015858e824 */ /* 0x000fe200078e0a04 */
[----:B------:R-:W-:Y:S01]  /*1fb0*/  IABS R98, R8 ;  /* 0x0000000800627213 */ /* 0x000fe20000000000 */
[----:B------:R-:W-:Y:S01]  /*1fc0*/  IMAD R94, R4, R15, R94 ;  /* 0x0000000f045e7224 */ /* 0x000fe200078e025e */
[----:B------:R-:W-:Y:S01]  /*1fd0*/  ISETP.GE.AND P6, PT, R21, RZ, PT ;  /* 0x000000ff1500720c */ /* 0x000fe20003fc6270 */
[----:B------:R-:W-:Y:S01]  /*1fe0*/  @!P1 IMAD.IADD R90, R90, 0x1, -R4 ;  /* 0x000000015a5a9824 */ /* 0x000fe200078e0a04 */
[----:B------:R-:W-:Y:S01]  /*1ff0*/  ISETP.GE.AND P1, PT, R13, RZ, PT ;  /* 0x000000ff0d00720c */ /* 0x000fe20003f26270 */
[----:B------:R-:W-:Y:S01]  /*2000*/  @!P4 IMAD.MOV R88, RZ, RZ, -R88 ;  /* 0x000000ffff58c224 */ /* 0x000fe200078e0a58 */
[C---:B------:R-:W-:Y:S01]  /*2010*/  ISETP.GT.U32.AND P4, PT, R4.reuse, R94, PT ;  /* 0x0000005e0400720c */ /* 0x040fe20003f84070 */
[----:B------:R-:W-:Y:S01]  /*2020*/  @!P0 IMAD.MOV R82, RZ, RZ, -R82 ;  /* 0x000000ffff528224 */ /* 0x000fe200078e0a52 */
[----:B------:R-:W-:Y:S01]  /*2030*/  ISETP.GT.U32.AND P0, PT, R4, R90, PT ;  /* 0x0000005a0400720c */ /* 0x000fe20003f04070 */
[--C-:B------:R-:W-:Y:S01]  /*2040*/  @!P5 IMAD.IADD R92, R92, 0x1, -R4.reuse ;  /* 0x000000015c5cd824 */ /* 0x100fe200078e0a04 */
[----:B------:R-:W-:Y:S01]  /*2050*/  LOP3.LUT R19, R0, 0xa8, RZ, 0xfc, !PT ;  /* 0x000000a800137812 */ /* 0x000fe200078efcff */
[----:B------:R-:W-:Y:S01]  /*2060*/  @!P2 IMAD.IADD R84, R84, 0x1, -R4 ;  /* 0x000000015454a824 */ /* 0x000fe200078e0a04 */
[----:B------:R-:W-:Y:S01]  /*2070*/  ISETP.GE.AND P2, PT, R14, RZ, PT ;  /* 0x000000ff0e00720c */ /* 0x000fe20003f46270 */
[----:B------:R-:W-:Y:S01]  /*2080*/  IMAD.HI.U32 R13, R5, R96, RZ ;  /* 0x00000060050d7227 */ /* 0x000fe200078e00ff */
[----:B------:R-:W-:-:S02]  /*2090*/  ISETP.GT.U32.AND P5, PT, R4, R92, PT ;  /* 0x0000005c0400720c */ /* 0x000fc40003fa4070 */
[----:B------:R-:W-:Y:S01]  /*20a0*/  IABS R146, R19 ;  /* 0x0000001300927213 */ /* 0x000fe20000000000 */
[----:B------:R-:W-:Y:S01]  /*20b0*/  @!P3 IMAD.MOV R84, RZ, RZ, -R84 ;  /* 0x000000ffff54b224 */ /* 0x000fe200078e0a54 */
[----:B------:R-:W-:Y:S01]  /*20c0*/  ISETP.GE.AND P3, PT, R16, RZ, PT ;  /* 0x000000ff1000720c */ /* 0x000fe20003f66270 */
[----:B------:R-:W-:Y:S01]  /*20d0*/  IMAD.MOV R13, RZ, RZ, -R13 ;  /* 0x000000ffff0d7224 */ /* 0x000fe200078e0a0d */
[----:B------:R-:W-:Y:S01]  /*20e0*/  LOP3.LUT R16, R0, 0xd4, RZ, 0xfc, !PT ;  /* 0x000000d400107812 */ /* 0x000fe200078efcff */
[--C-:B------:R-:W-:Y:S01]  /*20f0*/  @!P4 IMAD.IADD R94, R94, 0x1, -R4.reuse ;  /* 0x000000015e5ec824 */ /* 0x100fe200078e0a04 */
[----:B------:R-:W-:Y:S01]  /*2100*/  LOP3.LUT R21, R0, 0x70, RZ, 0xfc, !PT ;  /* 0x0000007000157812 */ /* 0x000fe200078efcff */
[----:B------:R-:W-:Y:S01]  /*2110*/  @!P0 IMAD.IADD R90, R90, 0x1, -R4 ;  /* 0x000000015a5a8824 */ /* 0x000fe200078e0a04 */
[----:B------:R-:W-:Y:S01]  /*2120*/  ISETP.GE.AND P0, PT, R8, RZ, PT ;  /* 0x000000ff0800720c */ /* 0x000fe20003f06270 */
[C---:B------:R-:W-:Y:S01]  /*2130*/  IMAD R96, R4.reuse, R13, R96 ;  /* 0x0000000d04607224 */ /* 0x040fe200078e0260 */
[----:B------:R-:W-:Y:S01]  /*2140*/  IABS R102, R16 ;  /* 0x0000001000667213 */ /* 0x000fe20000000000 */
[----:B------:R-:W-:Y:S01]  /*2150*/  IMAD.HI.U32 R8, R5, R98, RZ ;  /* 0x0000006205087227 */ /* 0x000fe200078e00ff */
[----:B------:R-:W-:-:S02]  /*2160*/  ISETP.GT.U32.AND P4, PT, R4, R94, PT ;  /* 0x0000005e0400720c */ /* 0x000fc40003f84070 */
[----:B------:R-:W-:Y:S01]  /*2170*/  LOP3.LUT R13, R0, 0xd6, RZ, 0xfc, !PT ;  /* 0x000000d6000d7812 */ /* 0x000fe200078efcff */
[----:B------:R-:W-:Y:S01]  /*2180*/  @!P5 IMAD.IADD R92, R92, 0x1, -R4 ;  /* 0x000000015c5cd824 */ /* 0x000fe200078e0a04 */
[C---:B------:R-:W-:Y:S01]  /*2190*/  ISETP.GT.U32.AND P5, PT, R4.reuse, R96, PT ;  /* 0x000000600400720c */ /* 0x040fe20003fa4070 */
[----:B------:R-:W-:Y:S01]  /*21a0*/  IMAD.MOV R15, RZ, RZ, -R8 ;  /* 0x000000ffff0f7224 */ /* 0x000fe200078e0a08 */
[----:B------:R-:W-:Y:S01]  /*21b0*/  IABS R100, R13 ;  /* 0x0000000d00647213 */ /* 0x000fe20000000000 */
[----:B------:R-:W-:Y:S01]  /*21c0*/  IMAD.HI.U32 R14, R5, R102, RZ ;  /* 0x00000066050e7227 */ /* 0x000fe200078e00ff */
[----:B------:R-:W-:Y:S02]  /*21d0*/  IABS R200, R20 ;  /* 0x0000001400c87213 */ /* 0x000fe40000000000 */
[----:B------:R-:W-:Y:S01]  /*21e0*/  IABS R202, R21 ;  /* 0x0000001500ca7213 */ /* 0x000fe20000000000 */
[----:B------:R-:W-:Y:S02]  /*21f0*/  IMAD R98, R4, R15, R98 ;  /* 0x0000000f04627224 */ /* 0x000fe400078e0262 */
[----:B------:R-:W-:Y:S01]  /*2200*/  IMAD.MOV R15, RZ, RZ, -R14 ;  /* 0x000000ffff0f7224 */ /* 0x000fe200078e0a0e */
[----:B------:R-:W-:Y:S01]  /*2210*/  LOP3.LUT R14, R0, 0xd2, RZ, 0xfc, !PT ;  /* 0x000000d2000e7812 */ /* 0x000fe200078efcff */
[----:B------:R-:W-:Y:S01]  /*2220*/  @!P4 IMAD.IADD R94, R94, 0x1, -R4 ;  /* 0x000000015e5ec824 */ /* 0x000fe200078e0a04 */
[C---:B------:R-:W-:Y:S01]  /*2230*/  ISETP.GT.U32.AND P4, PT, R4.reuse, R98, PT ;  /* 0x000000620400720c */ /* 0x040fe20003f84070 */
[----:B------:R-:W-:Y:S01]  /*2240*/  IMAD R102, R4, R15, R102 ;  /* 0x0000000f04667224 */ /* 0x000fe200078e0266 */
[----:B------:R-:W-:Y:S01]  /*2250*/  IABS R104, R14 ;  /* 0x0000000e00687213 */ /* 0x000fe20000000000 */
[----:B------:R-:W-:-:S02]  /*2260*/  @!P5 IMAD.IADD R96, R96, 0x1, -R4 ;  /* 0x000000016060d824 */ /* 0x000fc400078e0a04 */
[----:B------:R-:W-:Y:S01]  /*2270*/  @!P1 IMAD.MOV R94, RZ, RZ, -R94 ;  /* 0x000000ffff5e9224 */ /* 0x000fe200078e0a5e */
[C---:B------:R-:W-:Y:S01]  /*2280*/  ISETP.GT.U32.AND P1, PT, R4.reuse, R102, PT ;  /* 0x000000660400720c */ /* 0x040fe20003f24070 */
[----:B------:R-:W-:Y:S01]  /*2290*/  @!P2 IMAD.MOV R90, RZ, RZ, -R90 ;  /* 0x000000ffff5aa224 */ /* 0x000fe200078e0a5a */
[----:B------:R-:W-:Y:S01]  /*22a0*/  ISETP.GE.AND P2, PT, R13, RZ, PT ;  /* 0x000000ff0d00720c */ /* 0x000fe20003f46270 */
[----:B------:R-:W-:Y:S01]  /*22b0*/  IMAD.HI.U32 R13, R5, R100, RZ ;  /* 0x00000064050d7227 */ /* 0x000fe200078e00ff */
[----:B------:R-:W-:-:S03]  /*22c0*/  ISETP.GT.U32.AND P5, PT, R4, R96, PT ;  /* 0x000000600400720c */ /* 0x000fc60003fa4070 */
[----:B------:R-:W-:Y:S01]  /*22d0*/  @!P6 IMAD.MOV R92, RZ, RZ, -R92 ;  /* 0x000000ffff5ce224 */ /* 0x000fe200078e0a5c */
[----:B------:R-:W-:Y:S01]  /*22e0*/  ISETP.GE.AND P6, PT, R16, RZ, PT ;  /* 0x000000ff1000720c */ /* 0x000fe20003fc6270 */
[----:B------:R-:W-:Y:S01]  /*22f0*/  IMAD.MOV R13, RZ, RZ, -R13 ;  /* 0x000000ffff0d7224 */ /* 0x000fe200078e0a0d */
[----:B------:R-:W-:Y:S01]  /*2300*/  LOP3.LUT R16, R0, 0xd0, RZ, 0xfc, !PT ;  /* 0x000000d000107812 */ /* 0x000fe200078efcff */
[----:B------:R-:W-:Y:S02]  /*2310*/  @!P4 IMAD.IADD R98, R98, 0x1, -R4 ;  /* 0x000000016262c824 */ /* 0x000fe400078e0a04 */
[----:B------:R-:W-:Y:S01]  /*2320*/  IMAD.HI.U32 R8, R5, R104, RZ ;  /* 0x0000006805087227 */ /* 0x000fe200078e00ff */
[----:B------:R-:W-:Y:S02]  /*2330*/  IABS R106, R16 ;  /* 0x00000010006a7213 */ /* 0x000fe40000000000 */
[C---:B------:R-:W-:Y:S01]  /*2340*/  ISETP.GT.U32.AND P4, PT, R4.reuse, R98, PT ;  /* 0x000000620400720c */ /* 0x040fe20003f84070 */
[----:B------:R-:W-:-:S02]  /*2350*/  IMAD R100, R4, R13, R100 ;  /* 0x0000000d04647224 */ /* 0x000fc400078e0264 */
[----:B------:R-:W-:Y:S02]  /*2360*/  @!P1 IMAD.IADD R102, R102, 0x1, -R4 ;  /* 0x0000000166669824 */ /* 0x000fe400078e0a04 */
[----:B------:R-:W-:Y:S02]  /*2370*/  IMAD.MOV R13, RZ, RZ, -R8 ;  /* 0x000000ffff0d7224 */ /* 0x000fe400078e0a08 */
[----:B------:R-:W-:Y:S01]  /*2380*/  @!P5 IMAD.IADD R96, R96, 0x1, -R4 ;  /* 0x000000016060d824 */ /* 0x000fe200078e0a04 */
[C---:B------:R-:W-:Y:S01]  /*2390*/  ISETP.GT.U32.AND P1, PT, R4.reuse, R102, PT ;  /* 0x000000660400720c */ /* 0x040fe20003f24070 */
[C---:B------:R-:W-:Y:S01]  /*23a0*/  IMAD R104, R4.reuse, R13, R104 ;  /* 0x0000000d04687224 */ /* 0x040fe200078e0268 */
[----:B------:R-:W-:Y:S01]  /*23b0*/  ISETP.GT.U32.AND P5, PT, R4, R100, PT ;  /* 0x000000640400720c */ /* 0x000fe20003fa4070 */
[----:B------:R-:W-:-:S04]  /*23c0*/  IMAD.HI.U32 R8, R5, R106, RZ ;  /* 0x0000006a05087227 */ /* 0x000fc800078e00ff */
[----:B------:R-:W-:-:S04]  /*23d0*/  IMAD.HI.U32 R13, R5, R108, RZ ;  /* 0x0000006c050d7227 */ /* 0x000fc800078e00ff */
[----:B------:R-:W-:Y:S01]  /*23e0*/  @!P3 IMAD.MOV R96, RZ, RZ, -R96 ;  /* 0x000000ffff60b224 */ /* 0x000fe200078e0a60 */
[----:B------:R-:W-:Y:S01]  /*23f0*/  ISETP.GE.AND P3, PT, R14, RZ, PT ;  /* 0x000000ff0e00720c */ /* 0x000fe20003f66270 */
[----:B------:R-:W-:Y:S02]  /*2400*/  IMAD.MOV R15, RZ, RZ, -R8 ;  /* 0x000000ffff0f7224 */ /* 0x000fe400078e0a08 */
[----:B------:R-:W-:-:S04]  /*2410*/  IMAD.HI.U32 R14, R5, R110, RZ ;  /* 0x0000006e050e7227 */ /* 0x000fc800078e00ff */
[----:B------:R-:W-:Y:S02]  /*2420*/  IMAD.MOV R13, RZ, RZ, -R13 ;  /* 0x000000ffff0d7224 */ /* 0x000fe400078e0a0d */
[----:B------:R-:W-:Y:S02]  /*2430*/  IMAD R106, R4, R15, R106 ;  /* 0x0000000f046a7224 */ /* 0x000fe400078e026a */
[----:B------:R-:W-:Y:S01]  /*2440*/  @!P4 IMAD.IADD R98, R98, 0x1, -R4 ;  /* 0x000000016262c824 */ /* 0x000fe200078e0a04 */
[----:B------:R-:W-:Y:S01]  /*2450*/  ISETP.GT.U32.AND P4, PT, R4, R104, PT ;  /* 0x000000680400720c */ /* 0x000fe20003f84070 */
[----:B------:R-:W-:Y:S01]  /*2460*/  IMAD.MOV R15, RZ, RZ, -R14 ;  /* 0x000000ffff0f7224 */ /* 0x000fe200078e0a0e */
[----:B------:R-:W-:Y:S01]  /*2470*/  LOP3.LUT R14, R0, 0xc8, RZ, 0xfc, !PT ;  /* 0x000000c8000e7812 */ /* 0x000fe200078efcff */
[----:B------:R-:W-:Y:S01]  /*2480*/  IMAD R108, R4, R13, R108 ;  /* 0x0000000d046c7224 */ /* 0x000fe200078e026c */
[----:B------:R-:W-:Y:S01]  /*2490*/  LOP3.LUT R13, R0, 0xca, RZ, 0xfc, !PT ;  /* 0x000000ca000d7812 */ /* 0x000fe200078efcff */
[C---:B------:R-:W-:Y:S01]  /*24a0*/  IMAD R110, R4.reuse, R15, R110 ;  /* 0x0000000f046e7224 */ /* 0x040fe200078e026e */
[----:B------:R-:W-:Y:S01]  /*24b0*/  IABS R114, R14 ;  /* 0x0000000e00727213 */ /* 0x000fe20000000000 */
[----:B------:R-:W-:Y:S01]  /*24c0*/  @!P0 IMAD.MOV R98, RZ, RZ, -R98 ;  /* 0x000000ffff628224 */ /* 0x000fe200078e0a62 */
[----:B------:R-:W-:Y:S01]  /*24d0*/  ISETP.GT.U32.AND P0, PT, R4, R106, PT ;  /* 0x0000006a0400720c */ /* 0x000fe20003f04070 */
[--C-:B------:R-:W-:Y:S01]  /*24e0*/  @!P1 IMAD.IADD R102, R102, 0x1, -R4.reuse ;  /* 0x0000000166669824 */ /* 0x100fe200078e0a04 */
[----:B------:R-:W-:Y:S01]  /*24f0*/  ISETP.GT.U32.AND P1, PT, R4, R108, PT ;  /* 0x0000006c0400720c */ /* 0x000fe20003f24070 */
[----:B------:R-:W-:Y:S01]  /*2500*/  @!P5 IMAD.IADD R100, R100, 0x1, -R4 ;  /* 0x000000016464d824 */ /* 0x000fe200078e0a04 */
[----:B------:R-:W-:Y:S01]  /*2510*/  IABS R112, R13 ;  /* 0x0000000d00707213 */ /* 0x000fe20000000000 */
[----:B------:R-:W-:Y:S01]  /*2520*/  @!P6 IMAD.MOV R102, RZ, RZ, -R102 ;  /* 0x000000ffff66e224 */ /* 0x000fe200078e0a66 */
[----:B------:R-:W-:Y:S01]  /*2530*/  ISETP.GT.U32.AND P6, PT, R4, R110, PT ;  /* 0x0000006e0400720c */ /* 0x000fe20003fc4070 */
[----:B------:R-:W-:Y:S01]  /*2540*/  @!P4 IMAD.IADD R104, R104, 0x1, -R4 ;  /* 0x000000016868c824 */ /* 0x000fe200078e0a04 */
[----:B------:R-:W-:Y:S01]  /*2550*/  ISETP.GT.U32.AND P5, PT, R4, R100, PT ;  /* 0x000000640400720c */ /* 0x000fe20003fa4070 */
[----:B------:R-:W-:Y:S01]  /*2560*/  IMAD.HI.U32 R8, R5, R112, RZ ;  /* 0x0000007005087227 */ /* 0x000fe200078e00ff */
[----:B------:R-:W-:-:S02]  /*2570*/  LOP3.LUT R15, R0, 0xc6, RZ, 0xfc, !PT ;  /* 0x000000c6000f7812 */ /* 0x000fc400078efcff */
[----:B------:R-:W-:Y:S01]  /*2580*/  ISETP.GT.U32.AND P4, PT, R4, R104, PT ;  /* 0x000000680400720c */ /* 0x000fe20003f84070 */
[--C-:B------:R-:W-:Y:S01]  /*2590*/  @!P0 IMAD.IADD R106, R106, 0x1, -R4.reuse ;  /* 0x000000016a6a8824 */ /* 0x100fe200078e0a04 */
[----:B------:R-:W-:Y:S01]  /*25a0*/  ISETP.GE.AND P0, PT, R13, RZ, PT ;  /* 0x000000ff0d00720c */ /* 0x000fe20003f06270 */
[----:B------:R-:W-:Y:S01]  /*25b0*/  @!P1 IMAD.IADD R108, R108, 0x1, -R4 ;  /* 0x000000016c6c9824 */ /* 0x000fe200078e0a04 */
[----:B------:R-:W-:Y:S01]  /*25c0*/  IABS R116, R15 ;  /* 0x0000000f00747213 */ /* 0x000fe20000000000 */
[----:B------:R-:W-:Y:S01]  /*25d0*/  IMAD.MOV R13, RZ, RZ, -R8 ;  /* 0x000000ffff0d7224 */ /* 0x000fe200078e0a08 */
[----:B------:R-:W-:Y:S01]  /*25e0*/  ISETP.GT.U32.AND P1, PT, R4, R106, PT ;  /* 0x0000006a0400720c */ /* 0x000fe20003f24070 */
[----:B------:R-:W-:Y:S01]  /*25f0*/  @!P6 IMAD.IADD R110, R110, 0x1, -R4 ;  /* 0x000000016e6ee824 */ /* 0x000fe200078e0a04 */
[----:B------:R-:W-:Y:S01]  /*2600*/  ISETP.GT.U32.AND P6, PT, R4, R108, PT ;  /* 0x0000006c0400720c */ /* 0x000fe20003fc4070 */
[----:B------:R-:W-:-:S04]  /*2610*/  IMAD.HI.U32 R8, R5, R114, RZ ;  /* 0x0000007205087227 */ /* 0x000fc800078e00ff */
[----:B------:R-:W-:Y:S02]  /*2620*/  IMAD R112, R4, R13, R112 ;  /* 0x0000000d04707224 */ /* 0x000fe400078e0270 */
[----:B------:R-:W-:Y:S02]  /*2630*/  IMAD.MOV R13, RZ, RZ, -R8 ;  /* 0x000000ffff0d7224 */ /* 0x000fe400078e0a08 */
[----:B------:R-:W-:Y:S01]  /*2640*/  @!P4 IMAD.IADD R104, R104, 0x1, -R4 ;  /* 0x000000016868c824 */ /* 0x000fe200078e0a04 */
[----:B------:R-:W-:Y:S01]  /*2650*/  ISETP.GE.AND P4, PT, R18, RZ, PT ;  /* 0x000000ff1200720c */ /* 0x000fe20003f86270 */
[----:B------:R-:W-:Y:S01]  /*2660*/  IMAD R114, R4, R13, R114 ;  /* 0x0000000d04727224 */ /* 0x000fe200078e0272 */
[----:B------:R-:W-:Y:S01]  /*2670*/  LOP3.LUT R18, R0, 0xb8, RZ, 0xfc, !PT ;  /* 0x000000b800127812 */ /* 0x000fe200078efcff */
[--C-:B------:R-:W-:Y:S01]  /*2680*/  @!P1 IMAD.IADD R106, R106, 0x1, -R4.reuse ;  /* 0x000000016a6a9824 */ /* 0x100fe200078e0a04 */
[----:B------:R-:W-:Y:S01]  /*2690*/  ISETP.GT.U32.AND P1, PT, R4, R112, PT ;  /* 0x000000700400720c */ /* 0x000fe20003f24070 */
[----:B------:R-:W-:Y:S01]  /*26a0*/  @!P6 IMAD.IADD R108, R108, 0x1, -R4 ;  /* 0x000000016c6ce824 */ /* 0x000fe200078e0a04 */
[C---:B------:R-:W-:Y:S01]  /*26b0*/  ISETP.GT.U32.AND P6, PT, R4.reuse, R114, PT ;  /* 0x000000720400720c */ /* 0x040fe20003fc4070 */
[----:B------:R-:W-:Y:S01]  /*26c0*/  @!P3 IMAD.MOV R104, RZ, RZ, -R104 ;  /* 0x000000ffff68b224 */ /* 0x000fe200078e0a68 */
[----:B------:R-:W-:Y:S01]  /*26d0*/  ISETP.GT.U32.AND P3, PT, R4, R110, PT ;  /* 0x0000006e0400720c */ /* 0x000fe20003f64070 */
[----:B------:R-:W-:Y:S01]  /*26e0*/  @!P5 IMAD.IADD R100, R100, 0x1, -R4 ;  /* 0x000000016464d824 */ /* 0x000fe200078e0a04 */
[----:B------:R-:W-:Y:S01]  /*26f0*/  ISETP.GE.AND P5, PT, R16, RZ, PT ;  /* 0x000000ff1000720c */ /* 0x000fe20003fa6270 */
[----:B------:R-:W-:Y:S01]  /*2700*/  IMAD.HI.U32 R8, R5, R116, RZ ;  /* 0x0000007405087227 */ /* 0x000fe200078e00ff */
[----:B------:R-:W-:-:S02]  /*2710*/  LOP3.LUT R16, R0, 0xc4, RZ, 0xfc, !PT ;  /* 0x000000c400107812 */ /* 0x000fc400078efcff */
[----:B------:R-:W-:Y:S01]  /*2720*/  IABS R130, R18 ;  /* 0x0000001200827213 */ /* 0x000fe20000000000 */
[----:B------:R-:W-:Y:S01]  /*2730*/  @!P2 IMAD.MOV R100, RZ, RZ, -R100 ;  /* 0x000000ffff64a224 */ /* 0x000fe200078e0a64 */
[----:B------:R-:W-:Y:S01]  /*2740*/  ISETP.GE.AND P2, PT, R17, RZ, PT ;  /* 0x000000ff1100720c */ /* 0x000fe20003f46270 */
[--C-:B------:R-:W-:Y:S01]  /*2750*/  @!P1 IMAD.IADD R112, R112, 0x1, -R4.reuse ;  /* 0x0000000170709824 */ /* 0x100fe200078e0a04 */
[----:B------:R-:W-:Y:S01]  /*2760*/  LOP3.LUT R17, R0, 0xc2, RZ, 0xfc, !PT ;  /* 0x000000c200117812 */ /* 0x000fe200078efcff */
[--C-:B------:R-:W-:Y:S01]  /*2770*/  @!P6 IMAD.IADD R114, R114, 0x1, -R4.reuse ;  /* 0x000000017272e824 */ /* 0x100fe200078e0a04 */
[----:B------:R-:W-:Y:S01]  /*2780*/  IABS R118, R16 ;  /* 0x0000001000767213 */ /* 0x000fe20000000000 */
[----:B------:R-:W-:Y:S01]  /*2790*/  @!P3 IMAD.IADD R110, R110, 0x1, -R4 ;  /* 0x000000016e6eb824 */ /* 0x000fe200078e0a04 */
[----:B------:R-:W-:Y:S01]  /*27a0*/  IABS R120, R17 ;  /* 0x0000001100787213 */ /* 0x000fe20000000000 */
[----:B------:R-:W-:Y:S01]  /*27b0*/  @!P5 IMAD.MOV R106, RZ, RZ, -R106 ;  /* 0x000000ffff6ad224 */ /* 0x000fe200078e0a6a */
[----:B------:R-:W-:Y:S01]  /*27c0*/  ISETP.GE.AND P1, PT, R15, RZ, PT ;  /* 0x000000ff0f00720c */ /* 0x000fe20003f26270 */
[----:B------:R-:W-:Y:S01]  /*27d0*/  IMAD.HI.U32 R13, R5, R118, RZ ;  /* 0x00000076050d7227 */ /* 0x000fe200078e00ff */
[----:B------:R-:W-:-:S02]  /*27e0*/  ISETP.GE.AND P3, PT, R14, RZ, PT ;  /* 0x000000ff0e00720c */ /* 0x000fc40003f66270 */
[C---:B------:R-:W-:Y:S01]  /*27f0*/  ISETP.GT.U32.AND P6, PT, R4.reuse, R114, PT ;  /* 0x000000720400720c */ /* 0x040fe20003fc4070 */
[----:B------:R-:W-:Y:S01]  /*2800*/  IMAD.MOV R15, RZ, RZ, -R8 ;  /* 0x000000ffff0f7224 */ /* 0x000fe200078e0a08 */
[----:B------:R-:W-:Y:S01]  /*2810*/  ISETP.GT.U32.AND P5, PT, R4, R112, PT ;  /* 0x000000700400720c */ /* 0x000fe20003fa4070 */
[----:B------:R-:W-:-:S04]  /*2820*/  IMAD.HI.U32 R14, R5, R120, RZ ;  /* 0x00000078050e7227 */ /* 0x000fc800078e00ff */
[----:B------:R-:W-:Y:S02]  /*2830*/  IMAD.MOV R13, RZ, RZ, -R13 ;  /* 0x000000ffff0d7224 */ /* 0x000fe400078e0a0d */
[----:B------:R-:W-:Y:S02]  /*2840*/  IMAD R116, R4, R15, R116 ;  /* 0x0000000f04747224 */ /* 0x000fe400078e0274 */
[----:B------:R-:W-:Y:S01]  /*2850*/  IMAD.MOV R15, RZ, RZ, -R14 ;  /* 0x000000ffff0f7224 */ /* 0x000fe200078e0a0e */
[----:B------:R-:W-:Y:S01]  /*2860*/  LOP3.LUT R14, R0, 0xc0, RZ, 0xfc, !PT ;  /* 0x000000c0000e7812 */ /* 0x000fe200078efcff */
[C---:B------:R-:W-:Y:S02]  /*2870*/  IMAD R118, R4.reuse, R13, R118 ;  /* 0x0000000d04767224 */ /* 0x040fe400078e0276 */
[----:B------:R-:W-:Y:S01]  /*2880*/  @!P2 IMAD.MOV R108, RZ, RZ, -R108 ;  /* 0x000000ffff6ca224 */ /* 0x000fe200078e0a6c */
[C---:B------:R-:W-:Y:S01]  /*2890*/  ISETP.GT.U32.AND P2, PT, R4.reuse, R116, PT ;  /* 0x000000740400720c */ /* 0x040fe20003f44070 */
[C---:B------:R-:W-:Y:S01]  /*28a0*/  IMAD R120, R4.reuse, R15, R120 ;  /* 0x0000000f04787224 */ /* 0x040fe200078e0278 */
[----:B------:R-:W-:Y:S01]  /*28b0*/  IABS R122, R14 ;  /* 0x0000000e007a7213 */ /* 0x000fe20000000000 */
[----:B------:R-:W-:Y:S01]  /*28c0*/  @!P4 IMAD.MOV R110, RZ, RZ, -R110 ;  /* 0x000000ffff6ec224 */ /* 0x000fe200078e0a6e */
[----:B------:R-:W-:Y:S01]  /*28d0*/  ISETP.GT.U32.AND P4, PT, R4, R118, PT ;  /* 0x000000760400720c */ /* 0x000fe20003f84070 */
[----:B------:R-:W-:Y:S01]  /*28e0*/  @!P6 IMAD.IADD R114, R114, 0x1, -R4 ;  /* 0x000000017272e824 */ /* 0x000fe200078e0a04 */
[----:B------:R-:W-:Y:S01]  /*28f0*/  ISETP.GT.U32.AND P6, PT, R4, R120, PT ;  /* 0x000000780400720c */ /* 0x000fe20003fc4070 */
[----:B------:R-:W-:Y:S01]  /*2900*/  IMAD.HI.U32 R8, R5, R122, RZ ;  /* 0x0000007a05087227 */ /* 0x000fe200078e00ff */
[----:B------:R-:W-:-:S03]  /*2910*/  LOP3.LUT R15, R0, 0xbe, RZ, 0xfc, !PT ;  /* 0x000000be000f7812 */ /* 0x000fc600078efcff */
[----:B------:R-:W-:Y:S01]  /*2920*/  IMAD.MOV R13, RZ, RZ, -R8 ;  /* 0x000000ffff0d7224 */ /* 0x000fe200078e0a08 */
[----:B------:R-:W-:Y:S01]  /*2930*/  IABS R124, R15 ;  /* 0x0000000f007c7213 */ /* 0x000fe20000000000 */
[----:B------:R-:W-:Y:S01]  /*2940*/  @!P2 IMAD.IADD R116, R116, 0x1, -R4 ;  /* 0x000000017474a824 */ /* 0x000fe200078e0a04 */
[----:B------:R-:W-:Y:S01]  /*2950*/  ISETP.GE.AND P2, PT, R17, RZ, PT ;  /* 0x000000ff1100720c */ /* 0x000fe20003f46270 */
[----:B------:R-:W-:Y:S01]  /*2960*/  IMAD R122, R4, R13, R122 ;  /* 0x0000000d047a7224 */ /* 0x000fe200078e027a */
[----:B------:R-:W-:Y:S01]  /*2970*/  LOP3.LUT R17, R0, 0xba, RZ, 0xfc, !PT ;  /* 0x000000ba00117812 */ /* 0x000fe200078efcff */
[--C-:B------:R-:W-:Y:S01]  /*2980*/  @!P4 IMAD.IADD R118, R118, 0x1, -R4.reuse ;  /* 0x000000017676c824 */ /* 0x100fe200078e0a04 */
[----:B------:R-:W-:Y:S01]  /*2990*/  ISETP.GT.U32.AND P4, PT, R4, R116, PT ;  /* 0x000000740400720c */ /* 0x000fe20003f84070 */
[----:B------:R-:W-:Y:S01]  /*29a0*/  @!P6 IMAD.IADD R120, R120, 0x1, -R4 ;  /* 0x000000017878e824 */ /* 0x000fe200078e0a04 */
[----:B------:R-:W-:Y:S01]  /*29b0*/  IABS R128, R17 ;  /* 0x0000001100807213 */ /* 0x000fe20000000000 */
[----:B------:R-:W-:Y:S01]  /*29c0*/  IMAD.HI.U32 R8, R5, R124, RZ ;  /* 0x0000007c05087227 */ /* 0x000fe200078e00ff */
[----:B------:R-:W-:-:S03]  /*29d0*/  ISETP.GT.U32.AND P6, PT, R4, R118, PT ;  /* 0x000000760400720c */ /* 0x000fc60003fc4070 */
[----:B------:R-:W-:Y:S02]  /*29e0*/  IMAD.MOV R13, RZ, RZ, -R8 ;  /* 0x000000ffff0d7224 */ /* 0x000fe400078e0a08 */
[----:B------:R-:W-:Y:S01]  /*29f0*/  @!P5 IMAD.IADD R112, R112, 0x1, -R4 ;  /* 0x000000017070d824 */ /* 0x000fe200078e0a04 */
[----:B------:R-:W-:Y:S01]  /*2a00*/  ISETP.GE.AND P5, PT, R16, RZ, PT ;  /* 0x000000ff1000720c */ /* 0x000fe20003fa6270 */
[----:B------:R-:W-:Y:S01]  /*2a10*/  IMAD R124, R4, R13, R124 ;  /* 0x0000000d047c7224 */ /* 0x000fe200078e027c */
[----:B------:R-:W-:Y:S01]  /*2a20*/  LOP3.LUT R16, R0, 0xbc, RZ, 0xfc, !PT ;  /* 0x000000bc00107812 */ /* 0x000fe200078efcff */
[----:B------:R-:W-:Y:S01]  /*2a30*/  @!P4 IMAD.IADD R116, R116, 0x1, -R4 ;  /* 0x000000017474c824 */ /* 0x000fe200078e0a04 */
[----:B------:R-:W-:Y:S01]  /*2a40*/  ISETP.GT.U32.AND P4, PT, R4, R122, PT ;  /* 0x0000007a0400720c */ /* 0x000fe20003f84070 */
[----:B------:R-:W-:Y:S01]  /*2a50*/  @!P0 IMAD.MOV R112, RZ, RZ, -R112 ;  /* 0x000000ffff708224 */ /* 0x000fe200078e0a70 */
[----:B------:R-:W-:Y:S01]  /*2a60*/  IABS R126, R16 ;  /* 0x00000010007e7213 */ /* 0x000fe20000000000 */
[----:B------:R-:W-:Y:S01]  /*2a70*/  @!P6 IMAD.IADD R118, R118, 0x1, -R4 ;  /* 0x000000017676e824 */ /* 0x000fe200078e0a04 */
[C---:B------:R-:W-:Y:S01]  /*2a80*/  ISETP.GT.U32.AND P6, PT, R4.reuse, R124, PT ;  /* 0x0000007c0400720c */ /* 0x040fe20003fc4070 */
[----:B------:R-:W-:Y:S01]  /*2a90*/  @!P1 IMAD.MOV R116, RZ, RZ, -R116 ;  /* 0x000000ffff749224 */ /* 0x000fe200078e0a74 */
[----:B------:R-:W-:Y:S01]  /*2aa0*/  ISETP.GT.U32.AND P0, PT, R4, R120, PT ;  /* 0x000000780400720c */ /* 0x000fe20003f04070 */
[----:B------:R-:W-:-:S04]  /*2ab0*/  IMAD.HI.U32 R8, R5, R126, RZ ;  /* 0x0000007e05087227 */ /* 0x000fc800078e00ff */
[----:B------:R-:W-:Y:S02]  /*2ac0*/  IMAD.MOV R13, RZ, RZ, -R8 ;  /* 0x000000ffff0d7224 */ /* 0x000fe400078e0a08 */
[----:B------:R-:W-:Y:S01]  /*2ad0*/  @!P4 IMAD.IADD R122, R122, 0x1, -R4 ;  /* 0x000000017a7ac824 */ /* 0x000fe200078e0a04 */
[----:B------:R-:W-:Y:S01]  /*2ae0*/  ISETP.GE.AND P4, PT, R15, RZ, PT ;  /* 0x000000ff0f00720c */ /* 0x000fe20003f86270 */
[----:B------:R-:W-:-:S04]  /*2af0*/  IMAD.HI.U32 R8, R5, R128, RZ ;  /* 0x0000008005087227 */ /* 0x000fc800078e00ff */
[----:B------:R-:W-:Y:S01]  /*2b00*/  @!P6 IMAD.IADD R124, R124, 0x1, -R4 ;  /* 0x000000017c7ce824 */ /* 0x000fe200078e0a04 */
[C---:B------:R-:W-:Y:S01]  /*2b10*/  ISETP.GT.U32.AND P6, PT, R4.reuse, R122, PT ;  /* 0x0000007a0400720c */ /* 0x040fe20003fc4070 */
[C---:B------:R-:W-:Y:S02]  /*2b20*/  IMAD R126, R4.reuse, R13, R126 ;  /* 0x0000000d047e7224 */ /* 0x040fe400078e027e */
[----:B------:R-:W-:Y:S02]  /*2b30*/  IMAD.MOV R13, RZ, RZ, -R8 ;  /* 0x000000ffff0d7224 */ /* 0x000fe400078e0a08 */
[----:B------:R-:W-:Y:S01]  /*2b40*/  @!P3 IMAD.MOV R114, RZ, RZ, -R114 ;  /* 0x000000ffff72b224 */ /* 0x000fe200078e0a72 */
[C---:B------:R-:W-:Y:S01]  /*2b50*/  ISETP.GT.U32.AND P1, PT, R4.reuse, R126, PT ;  /* 0x0000007e0400720c */ /* 0x040fe20003f24070 */
[C---:B------:R-:W-:Y:S01]  /*2b60*/  IMAD R128, R4.reuse, R13, R128 ;  /* 0x0000000d04807224 */ /* 0x040fe200078e0280 */
[----:B------:R-:W-:Y:S01]  /*2b70*/  ISETP.GT.U32.AND P3, PT, R4, R124, PT ;  /* 0x0000007c0400720c */ /* 0x000fe20003f64070 */
[----:B------:R-:W-:Y:S01]  /*2b80*/  @!P0 IMAD.IADD R120, R120, 0x1, -R4 ;  /* 0x0000000178788824 */ /* 0x000fe200078e0a04 */
[----:B------:R-:W-:Y:S01]  /*2b90*/  ISETP.GE.AND P0, PT, R14, RZ, PT ;  /* 0x000000ff0e00720c */ /* 0x000fe20003f06270 */
[----:B------:R-:W-:Y:S01]  /*2ba0*/  IMAD.HI.U32 R8, R5, R130, RZ ;  /* 0x0000008205087227 */ /* 0x000fe200078e00ff */
[----:B------:R-:W-:-:S03]  /*2bb0*/  LOP3.LUT R14, R0, 0xb6, RZ, 0xfc, !PT ;  /* 0x000000b6000e7812 */ /* 0x000fc600078efcff */
[----:B------:R-:W-:Y:S01]  /*2bc0*/  @!P6 IMAD.IADD R122, R122, 0x1, -R4 ;  /* 0x000000017a7ae824 */ /* 0x000fe200078e0a04 */
[----:B------:R-:W-:Y:S01]  /*2bd0*/  ISETP.GT.U32.AND P6, PT, R4, R128, PT ;  /* 0x000000800400720c */ /* 0x000fe20003fc4070 */
[----:B------:R-:W-:Y:S01]  /*2be0*/  IMAD.MOV R13, RZ, RZ, -R8 ;  /* 0x000000ffff0d7224 */ /* 0x000fe200078e0a08 */
[----:B------:R-:W-:Y:S01]  /*2bf0*/  IABS R132, R14 ;  /* 0x0000000e00847213 */ /* 0x000fe20000000000 */
[--C-:B------:R-:W-:Y:S01]  /*2c00*/  @!P1 IMAD.IADD R126, R126, 0x1, -R4.reuse ;  /* 0x000000017e7e9824 */ /* 0x100fe200078e0a04 */
[----:B------:R-:W-:Y:S01]  /*2c10*/  ISETP.GE.AND P1, PT, R14, RZ, PT ;  /* 0x000000ff0e00720c */ /* 0x000fe20003f26270 */
[----:B------:R-:W-:Y:S01]  /*2c20*/  @!P3 IMAD.IADD R124, R124, 0x1, -R4 ;  /* 0x000000017c7cb824 */ /* 0x000fe200078e0a04 */
[----:B------:R-:W-:Y:S01]  /*2c30*/  LOP3.LUT R14, R0, 0xb4, RZ, 0xfc, !PT ;  /* 0x000000b4000e7812 */ /* 0x000fe200078efcff */
[----:B------:R-:W-:Y:S01]  /*2c40*/  IMAD R130, R4, R13, R130 ;  /* 0x0000000d04827224 */ /* 0x000fe200078e0282 */
[----:B------:R-:W-:Y:S01]  /*2c50*/  ISETP.GE.AND P3, PT, R18, RZ, PT ;  /* 0x000000ff1200720c */ /* 0x000fe20003f66270 */
[----:B------:R-:W-:Y:S01]  /*2c60*/  IMAD.HI.U32 R8, R5, R132, RZ ;  /* 0x0000008405087227 */ /* 0x000fe200078e00ff */
[----:B------:R-:W-:-:S02]  /*2c70*/  IABS R134, R14 ;  /* 0x0000000e00867213 */ /* 0x000fc40000000000 */
[----:B------:R-:W-:Y:S01]  /*2c80*/  LOP3.LUT R18, R0, 0xaa, RZ, 0xfc, !PT ;  /* 0x000000aa00127812 */ /* 0x000fe200078efcff */
[----:B------:R-:W-:Y:S01]  /*2c90*/  @!P6 IMAD.IADD R128, R128, 0x1, -R4 ;  /* 0x000000018080e824 */ /* 0x000fe200078e0a04 */
[C---:B------:R-:W-:Y:S01]  /*2ca0*/  ISETP.GT.U32.AND P6, PT, R4.reuse, R126, PT ;  /* 0x0000007e0400720c */ /* 0x040fe20003fc4070 */
[----:B------:R-:W-:Y:S01]  /*2cb0*/  IMAD.MOV R13, RZ, RZ, -R8 ;  /* 0x000000ffff0d7224 */ /* 0x000fe200078e0a08 */
[----:B------:R-:W-:Y:S01]  /*2cc0*/  IABS R144, R18 ;  /* 0x0000001200907213 */ /* 0x000fe20000000000 */
[----:B------:R-:W-:Y:S01]  /*2cd0*/  @!P4 IMAD.MOV R124, RZ, RZ, -R124 ;  /* 0x000000ffff7cc224 */ /* 0x000fe200078e0a7c */
[----:B------:R-:W-:Y:S01]  /*2ce0*/  ISETP.GT.U32.AND P4, PT, R4, R130, PT ;  /* 0x000000820400720c */ /* 0x000fe20003f84070 */
[----:B------:R-:W-:Y:S01]  /*2cf0*/  @!P5 IMAD.MOV R118, RZ, RZ, -R118 ;  /* 0x000000ffff76d224 */ /* 0x000fe200078e0a76 */
[----:B------:R-:W-:Y:S01]  /*2d00*/  ISETP.GE.AND P5, PT, R16, RZ, PT ;  /* 0x000000ff1000720c */ /* 0x000fe20003fa6270 */
[----:B------:R-:W-:Y:S01]  /*2d10*/  IMAD R132, R4, R13, R132 ;  /* 0x0000000d04847224 */ /* 0x000fe200078e0284 */
[----:B------:R-:W-:Y:S01]  /*2d20*/  LOP3.LUT R16, R0, 0xb2, RZ, 0xfc, !PT ;  /* 0x000000b200107812 */ /* 0x000fe200078efcff */
[----:B------:R-:W-:Y:S01]  /*2d30*/  @!P0 IMAD.MOV R122, RZ, RZ, -R122 ;  /* 0x000000ffff7a8224 */ /* 0x000fe200078e0a7a */
[----:B------:R-:W-:Y:S01]  /*2d40*/  ISETP.GT.U32.AND P0, PT, R4, R128, PT ;  /* 0x000000800400720c */ /* 0x000fe20003f04070 */
[----:B------:R-:W-:Y:S01]  /*2d50*/  @!P2 IMAD.MOV R120, RZ, RZ, -R120 ;  /* 0x000000ffff78a224 */ /* 0x000fe200078e0a78 */
[----:B------:R-:W-:Y:S01]  /*2d60*/  ISETP.GE.AND P2, PT, R17, RZ, PT ;  /* 0x000000ff1100720c */ /* 0x000fe20003f46270 */
[----:B------:R-:W-:Y:S01]  /*2d70*/  @!P6 IMAD.IADD R126, R126, 0x1, -R4 ;  /* 0x000000017e7ee824 */ /* 0x000fe200078e0a04 */
[----:B------:R-:W-:Y:S01]  /*2d80*/  ISETP.GT.U32.AND P6, PT, R4, R132, PT ;  /* 0x000000840400720c */ /* 0x000fe20003fc4070 */
[----:B------:R-:W-:Y:S01]  /*2d90*/  IMAD.HI.U32 R8, R5, R134, RZ ;  /* 0x0000008605087227 */ /* 0x000fe200078e00ff */
[----:B------:R-:W-:-:S02]  /*2da0*/  IABS R136, R16 ;  /* 0x0000001000887213 */ /* 0x000fc40000000000 */
[----:B------:R-:W-:Y:S01]  /*2db0*/  LOP3.LUT R17, R0, 0xb0, RZ, 0xfc, !PT ;  /* 0x000000b000117812 */ /* 0x000fe200078efcff */
[----:B------:R-:W-:Y:S01]  /*2dc0*/  @!P4 IMAD.IADD R130, R130, 0x1, -R4 ;  /* 0x000000018282c824 */ /* 0x000fe200078e0a04 */
[----:B------:R-:W-:Y:S01]  /*2dd0*/  ISETP.GE.AND P4, PT, R16, RZ, PT ;  /* 0x000000ff1000720c */ /* 0x000fe20003f86270 */
[----:B------:R-:W-:Y:S01]  /*2de0*/  @!P5 IMAD.MOV R126, RZ, RZ, -R126 ;  /* 0x000000ffff7ed224 */ /* 0x000fe200078e0a7e */
[----:B------:R-:W-:Y:S01]  /*2df0*/  IABS R138, R17 ;  /* 0x00000011008a7213 */ /* 0x000fe20000000000 */
[C---:B------:R-:W-:Y:S01]  /*2e00*/  IMAD.HI.U32 R13, R5.reuse, R136, RZ ;  /* 0x00000088050d7227 */ /* 0x040fe200078e00ff */
[----:B------:R-:W-:Y:S02]  /*2e10*/  ISETP.GT.U32.AND P5, PT, R4, R130, PT ;  /* 0x000000820400720c */ /* 0x000fe40003fa4070 */
[----:B------:R-:W-:Y:S01]  /*2e20*/  LOP3.LUT R16, R0, 0xac, RZ, 0xfc, !PT ;  /* 0x000000ac00107812 */ /* 0x000fe200078efcff */
[----:B------:R-:W-:Y:S02]  /*2e30*/  IMAD.MOV R15, RZ, RZ, -R8 ;  /* 0x000000ffff0f7224 */ /* 0x000fe400078e0a08 */
[--C-:B------:R-:W-:Y:S01]  /*2e40*/  @!P6 IMAD.IADD R132, R132, 0x1, -R4.reuse ;  /* 0x000000018484e824 */ /* 0x100fe200078e0a04 */
[----:B------:R-:W-:Y:S01]  /*2e50*/  IABS R142, R16 ;  /* 0x00000010008e7213 */ /* 0x000fe20000000000 */
[----:B------:R-:W-:Y:S01]  /*2e60*/  @!P0 IMAD.IADD R128, R128, 0x1, -R4 ;  /* 0x0000000180808824 */ /* 0x000fe200078e0a04 */
[----:B------:R-:W-:Y:S01]  /*2e70*/  ISETP.GE.AND P0, PT, R14, RZ, PT ;  /* 0x000000ff0e00720c */ /* 0x000fe20003f06270 */
[----:B------:R-:W-:Y:S01]  /*2e80*/  IMAD.MOV R13, RZ, RZ, -R13 ;  /* 0x000000ffff0d7224 */ /* 0x000fe200078e0a0d */
[C---:B------:R-:W-:Y:S01]  /*2e90*/  ISETP.GT.U32.AND P6, PT, R4.reuse, R132, PT ;  /* 0x000000840400720c */ /* 0x040fe20003fc4070 */
[----:B------:R-:W-:Y:S01]  /*2ea0*/  IMAD R134, R4, R15, R134 ;  /* 0x0000000f04867224 */ /* 0x000fe200078e0286 */
[----:B------:R-:W-:Y:S01]  /*2eb0*/  LOP3.LUT R14, R0, 0xae, RZ, 0xfc, !PT ;  /* 0x000000ae000e7812 */ /* 0x000fe200078efcff */
[----:B------:R-:W-:-:S03]  /*2ec0*/  IMAD.HI.U32 R8, R5, R138, RZ ;  /* 0x0000008a05087227 */ /* 0x000fc600078e00ff */
[----:B------:R-:W-:Y:S01]  /*2ed0*/  IABS R140, R14 ;  /* 0x0000000e008c7213 */ /* 0x000fe20000000000 */
[C---:B------:R-:W-:Y:S02]  /*2ee0*/  IMAD R136, R4.reuse, R13, R136 ;  /* 0x0000000d04887224 */ /* 0x040fe400078e0288 */
[----:B------:R-:W-:Y:S01]  /*2ef0*/  @!P2 IMAD.MOV R128, RZ, RZ, -R128 ;  /* 0x000000ffff80a224 */ /* 0x000fe200078e0a80 */
[----:B------:R-:W-:Y:S01]  /*2f00*/  ISETP.GT.U32.AND P2, PT, R4, R134, PT ;  /* 0x000000860400720c */ /* 0x000fe20003f44070 */
[----:B------:R-:W-:Y:S02]  /*2f10*/  IMAD.MOV R15, RZ, RZ, -R8 ;  /* 0x000000ffff0f7224 */ /* 0x000fe400078e0a08 */
[----:B------:R-:W-:Y:S01]  /*2f20*/  @!P5 IMAD.IADD R130, R130, 0x1, -R4 ;  /* 0x000000018282d824 */ /* 0x000fe200078e0a04 */
[C---:B------:R-:W-:Y:S01]  /*2f30*/  ISETP.GT.U32.AND P5, PT, R4.reuse, R136, PT ;  /* 0x000000880400720c */ /* 0x040fe20003fa4070 */
[----:B------:R-:W-:Y:S02]  /*2f40*/  IMAD R138, R4, R15, R138 ;  /* 0x0000000f048a7224 */ /* 0x000fe400078e028a */
[----:B------:R-:W-:-:S02]  /*2f50*/  @!P6 IMAD.IADD R132, R132, 0x1, -R4 ;  /* 0x000000018484e824 */ /* 0x000fc400078e0a04 */
[----:B------:R-:W-:Y:S01]  /*2f60*/  IMAD.HI.U32 R8, R5, R140, RZ ;  /* 0x0000008c05087227 */ /* 0x000fe200078e00ff */
[----:B------:R-:W-:-:S03]  /*2f70*/  ISETP.GT.U32.AND P6, PT, R4, R138, PT ;  /* 0x0000008a0400720c */ /* 0x000fc60003fc4070 */
[----:B------:R-:W-:Y:S01]  /*2f80*/  @!P2 IMAD.IADD R134, R134, 0x1, -R4 ;  /* 0x000000018686a824 */ /* 0x000fe200078e0a04 */
[----:B------:R-:W-:Y:S01]  /*2f90*/  ISETP.GE.AND P2, PT, R17, RZ, PT ;  /* 0x000000ff1100720c */ /* 0x000fe20003f46270 */
[----:B------:R-:W-:Y:S01]  /*2fa0*/  IMAD.MOV R15, RZ, RZ, -R8 ;  /* 0x000000ffff0f7224 */ /* 0x000fe200078e0a08 */
[----:B------:R-:W-:Y:S01]  /*2fb0*/  LOP3.LUT R17, R0, 0x96, RZ, 0xfc, !PT ;  /* 0x0000009600117812 */ /* 0x000fe200078efcff */
[----:B------:R-:W-:Y:S01]  /*2fc0*/  @!P5 IMAD.IADD R136, R136, 0x1, -R4 ;  /* 0x000000018888d824 */ /* 0x000fe200078e0a04 */
[----:B------:R-:W-:Y:S01]  /*2fd0*/  ISETP.GT.U32.AND P5, PT, R4, R134, PT ;  /* 0x000000860400720c */ /* 0x000fe20003fa4070 */
[----:B------:R-:W-:Y:S01]  /*2fe0*/  IMAD.HI.U32 R13, R5, R142, RZ ;  /* 0x0000008e050d7227 */ /* 0x000fe200078e00ff */
[----:B------:R-:W-:-:S03]  /*2ff0*/  IABS R162, R17 ;  /* 0x0000001100a27213 */ /* 0x000fc60000000000 */
[----:B------:R-:W-:Y:S01]  /*3000*/  @!P6 IMAD.IADD R138, R138, 0x1, -R4 ;  /* 0x000000018a8ae824 */ /* 0x000fe200078e0a04 */
[C---:B------:R-:W-:Y:S01]  /*3010*/  ISETP.GT.U32.AND P6, PT, R4.reuse, R136, PT ;  /* 0x000000880400720c */ /* 0x040fe20003fc4070 */
[----:B------:R-:W-:Y:S02]  /*3020*/  IMAD R140, R4, R15, R140 ;  /* 0x0000000f048c7224 */ /* 0x000fe400078e028c */
[----:B------:R-:W-:Y:S02]  /*3030*/  IMAD.MOV R13, RZ, RZ, -R13 ;  /* 0x000000ffff0d7224 */ /* 0x000fe400078e0a0d */
[----:B------:R-:W-:Y:S01]  /*3040*/  @!P1 IMAD.MOV R132, RZ, RZ, -R132 ;  /* 0x000000ffff849224 */ /* 0x000fe200078e0a84 */
[----:B------:R-:W-:Y:S01]  /*3050*/  ISETP.GE.AND P1, PT, R14, RZ, PT ;  /* 0x000000ff0e00720c */ /* 0x000fe20003f26270 */
[----:B------:R-:W-:Y:S01]  /*3060*/  @!P5 IMAD.IADD R134, R134, 0x1, -R4 ;  /* 0x000000018686d824 */ /* 0x000fe200078e0a04 */
[C---:B------:R-:W-:Y:S01]  /*3070*/  ISETP.GT.U32.AND P5, PT, R4.reuse, R140, PT ;  /* 0x0000008c0400720c */ /* 0x040fe20003fa4070 */
[----:B------:R-:W-:Y:S01]  /*3080*/  IMAD R142, R4, R13, R142 ;  /* 0x0000000d048e7224 */ /* 0x000fe200078e028e */
[----:B------:R-:W-:Y:S01]  /*3090*/  LOP3.LUT R14, R0, 0xa6, RZ, 0xfc, !PT ;  /* 0x000000a6000e7812 */ /* 0x000fe200078efcff */
[----:B------:R-:W-:-:S03]  /*30a0*/  IMAD.HI.U32 R13, R5, R146, RZ ;  /* 0x00000092050d7227 */ /* 0x000fc600078e00ff */
[----:B------:R-:W-:Y:S01]  /*30b0*/  IABS R148, R14 ;  /* 0x0000000e00947213 */ /* 0x000fe20000000000 */
[----:B------:R-:W-:Y:S01]  /*30c0*/  @!P6 IMAD.IADD R136, R136, 0x1, -R4 ;  /* 0x000000018888e824 */ /* 0x000fe200078e0a04 */
[C---:B------:R-:W-:Y:S01]  /*30d0*/  ISETP.GT.U32.AND P6, PT, R4.reuse, R142, PT ;  /* 0x0000008e0400720c */ /* 0x040fe20003fc4070 */
[----:B------:R-:W-:Y:S02]  /*30e0*/  IMAD.MOV R13, RZ, RZ, -R13 ;  /* 0x000000ffff0d7224 */ /* 0x000fe400078e0a0d */
[----:B------:R-:W-:Y:S02]  /*30f0*/  @!P0 IMAD.MOV R134, RZ, RZ, -R134 ;  /* 0x000000ffff868224 */ /* 0x000fe400078e0a86 */
[----:B------:R-:W-:Y:S02]  /*3100*/  IMAD R146, R4, R13, R146 ;  /* 0x0000000d04927224 */ /* 0x000fe400078e0292 */
[----:B------:R-:W-:Y:S02]  /*3110*/  @!P5 IMAD.IADD R140, R140, 0x1, -R4 ;  /* 0x000000018c8cd824 */ /* 0x000fe400078e0a04 */
[----:B------:R-:W-:Y:S01]  /*3120*/  @!P4 IMAD.MOV R136, RZ, RZ, -R136 ;  /* 0x000000ffff88c224 */ /* 0x000fe200078e0a88 */
[C---:B------:R-:W-:Y:S01]  /*3130*/  ISETP.GT.U32.AND P4, PT, R4.reuse, R146, PT ;  /* 0x000000920400720c */ /* 0x040fe20003f84070 */
[----:B------:R-:W-:Y:S01]  /*3140*/  IMAD.HI.U32 R8, R5, R144, RZ ;  /* 0x0000009005087227 */ /* 0x000fe200078e00ff */
[----:B------:R-:W-:-:S03]  /*3150*/  ISETP.GT.U32.AND P0, PT, R4, R140, PT ;  /* 0x0000008c0400720c */ /* 0x000fc60003f04070 */
[----:B------:R-:W-:Y:S02]  /*3160*/  @!P6 IMAD.IADD R142, R142, 0x1, -R4 ;  /* 0x000000018e8ee824 */ /* 0x000fe400078e0a04 */
[----:B------:R-:W-:Y:S02]  /*3170*/  IMAD.MOV R15, RZ, RZ, -R8 ;  /* 0x000000ffff0f7224 */ /* 0x000fe400078e0a08 */
[----:B------:R-:W-:Y:S01]  /*3180*/  IMAD.HI.U32 R8, R5, R148, RZ ;  /* 0x0000009405087227 */ /* 0x000fe200078e00ff */
[----:B------:R-:W-:-:S03]  /*3190*/  ISETP.GT.U32.AND P6, PT, R4, R142, PT ;  /* 0x0000008e0400720c */ /* 0x000fc60003fc4070 */
[----:B------:R-:W-:Y:S01]  /*31a0*/  IMAD R144, R4, R15, R144 ;  /* 0x0000000f04907224 */ /* 0x000fe200078e0290 */
[----:B------:R-:W-:Y:S01]  /*31b0*/  LOP3.LUT R15, R0, 0xa4, RZ, 0xfc, !PT ;  /* 0x000000a4000f7812 */ /* 0x000fe200078efcff */
[----:B------:R-:W-:Y:S02]  /*31c0*/  IMAD.MOV R13, RZ, RZ, -R8 ;  /* 0x000000ffff0d7224 */ /* 0x000fe400078e0a08 */
[--C-:B------:R-:W-:Y:S01]  /*31d0*/  @!P0 IMAD.IADD R140, R140, 0x1, -R4.reuse ;  /* 0x000000018c8c8824 */ /* 0x100fe200078e0a04 */
[----:B------:R-:W-:Y:S01]  /*31e0*/  IABS R150, R15 ;  /* 0x0000000f00967213 */ /* 0x000fe20000000000 */
[----:B------:R-:W-:Y:S01]  /*31f0*/  @!P4 IMAD.IADD R146, R146, 0x1, -R4 ;  /* 0x000000019292c824 */ /* 0x000fe200078e0a04 */
[C---:B------:R-:W-:Y:S01]  /*3200*/  ISETP.GT.U32.AND P5, PT, R4.reuse, R144, PT ;  /* 0x000000900400720c */ /* 0x040fe20003fa4070 */
[----:B------:R-:W-:Y:S01]  /*3210*/  IMAD R148, R4, R13, R148 ;  /* 0x0000000d04947224 */ /* 0x000fe200078e0294 */
[----:B------:R-:W-:Y:S01]  /*3220*/  ISETP.GE.AND P4, PT, R14, RZ, PT ;  /* 0x000000ff0e00720c */ /* 0x000fe20003f86270 */
[----:B------:R-:W-:Y:S01]  /*3230*/  @!P1 IMAD.MOV R140, RZ, RZ, -R140 ;  /* 0x000000ffff8c9224 */ /* 0x000fe200078e0a8c */
[----:B------:R-:W-:Y:S01]  /*3240*/  ISETP.GT.U32.AND P1, PT, R4, R146, PT ;  /* 0x000000920400720c */ /* 0x000fe20003f24070 */
[----:B------:R-:W-:Y:S01]  /*3250*/  IMAD.HI.U32 R8, R5, R150, RZ ;  /* 0x0000009605087227 */ /* 0x000fe200078e00ff */
[----:B------:R-:W-:-:S02]  /*3260*/  LOP3.LUT R14, R0, 0x9e, RZ, 0xfc, !PT ;  /* 0x0000009e000e7812 */ /* 0x000fc400078efcff */
[----:B------:R-:W-:Y:S01]  /*3270*/  ISETP.GE.AND P0, PT, R19, RZ, PT ;  /* 0x000000ff1300720c */ /* 0x000fe20003f06270 */
[----:B------:R-:W-:Y:S01]  /*3280*/  @!P3 IMAD.MOV R130, RZ, RZ, -R130 ;  /* 0x000000ffff82b224 */ /* 0x000fe200078e0a82 */
[----:B------:R-:W-:Y:S01]  /*3290*/  ISETP.GT.U32.AND P3, PT, R4, R138, PT ;  /* 0x0000008a0400720c */ /* 0x000fe20003f64070 */
[----:B------:R-:W-:Y:S01]  /*32a0*/  @!P6 IMAD.IADD R142, R142, 0x1, -R4 ;  /* 0x000000018e8ee824 */ /* 0x000fe200078e0a04 */
[----:B------:R-:W-:Y:S01]  /*32b0*/  ISETP.GT.U32.AND P6, PT, R4, R148, PT ;  /* 0x000000940400720c */ /* 0x000fe20003fc4070 */
[----:B------:R-:W-:Y:S01]  /*32c0*/  IMAD.MOV R13, RZ, RZ, -R8 ;  /* 0x000000ffff0d7224 */ /* 0x000fe200078e0a08 */
[----:B------:R-:W-:Y:S01]  /*32d0*/  LOP3.LUT R8, R0, 0xa2, RZ, 0xfc, !PT ;  /* 0x000000a200087812 */ /* 0x000fe200078efcff */
[----:B------:R-:W-:Y:S01]  /*32e0*/  @!P5 IMAD.IADD R144, R144, 0x1, -R4 ;  /* 0x000000019090d824 */ /* 0x000fe200078e0a04 */
[----:B------:R-:W-:Y:S01]  /*32f0*/  IABS R154, R14 ;  /* 0x0000000e009a7213 */ /* 0x000fe20000000000 */
[----:B------:R-:W-:Y:S01]  /*3300*/  IMAD R150, R4, R13, R150 ;  /* 0x0000000d04967224 */ /* 0x000fe200078e0296 */
[----:B------:R-:W-:Y:S01]  /*3310*/  IABS R152, R8 ;  /* 0x0000000800987213 */ /* 0x000fe20000000000 */
[--C-:B------:R-:W-:Y:S01]  /*3320*/  @!P1 IMAD.IADD R146, R146, 0x1, -R4.reuse ;  /* 0x0000000192929824 */ /* 0x100fe200078e0a04 */
[C---:B------:R-:W-:Y:S01]  /*3330*/  ISETP.GT.U32.AND P5, PT, R4.reuse, R144, PT ;  /* 0x000000900400720c */ /* 0x040fe20003fa4070 */
[----:B------:R-:W-:Y:S01]  /*3340*/  IMAD R7, R7, UR4, RZ ;  /* 0x0000000407077c24 */ /* 0x000fe2000f8e02ff */
[----:B------:R-:W-:Y:S01]  /*3350*/  ISETP.GT.U32.AND P1, PT, R4, R150, PT ;  /* 0x000000960400720c */ /* 0x000fe20003f24070 */
[--C-:B------:R-:W-:Y:S01]  /*3360*/  @!P3 IMAD.IADD R138, R138, 0x1, -R4.reuse ;  /* 0x000000018a8ab824 */ /* 0x100fe200078e0a04 */
[----:B------:R-:W-:Y:S01]  /*3370*/  ISETP.GE.AND P3, PT, R16, RZ, PT ;  /* 0x000000ff1000720c */ /* 0x000fe20003f66270 */
[----:B------:R-:W-:Y:S01]  /*3380*/  @!P6 IMAD.IADD R148, R148, 0x1, -R4 ;  /* 0x000000019494e824 */ /* 0x000fe200078e0a04 */
[----:B------:R-:W-:Y:S01]  /*3390*/  LOP3.LUT R13, R0, 0xa0, RZ, 0xfc, !PT ;  /* 0x000000a0000d7812 */ /* 0x000fe200078efcff */
[----:B------:R-:W-:Y:S01]  /*33a0*/  @!P2 IMAD.MOV R138, RZ, RZ, -R138 ;  /* 0x000000ffff8aa224 */ /* 0x000fe200078e0a8a */
[----:B------:R-:W-:Y:S01]  /*33b0*/  ISETP.GE.AND P2, PT, R18, RZ, PT ;  /* 0x000000ff1200720c */ /* 0x000fe20003f46270 */
[----:B------:R-:W-:Y:S01]  /*33c0*/  @!P0 IMAD.MOV R146, RZ, RZ, -R146 ;  /* 0x000000ffff928224 */ /* 0x000fe200078e0a92 */
[----:B------:R-:W-:-:S02]  /*33d0*/  ISETP.GT.U32.AND P6, PT, R4, R148, PT ;  /* 0x000000940400720c */ /* 0x000fc40003fc4070 */
[----:B------:R-:W-:Y:S01]  /*33e0*/  IABS R156, R13 ;  /* 0x0000000d009c7213 */ /* 0x000fe20000000000 */
[--C-:B------:R-:W-:Y:S01]  /*33f0*/  @!P5 IMAD.IADD R144, R144, 0x1, -R4.reuse ;  /* 0x000000019090d824 */ /* 0x100fe200078e0a04 */
[----:B------:R-:W-:Y:S01]  /*3400*/  ISETP.GE.AND P5, PT, R15, RZ, PT ;  /* 0x000000ff0f00720c */ /* 0x000fe20003fa6270 */
[----:B------:R-:W-:Y:S01]  /*3410*/  @!P1 IMAD.IADD R150, R150, 0x1, -R4 ;  /* 0x0000000196969824 */ /* 0x000fe200078e0a04 */
[----:B------:R-:W-:Y:S01]  /*3420*/  LOP3.LUT R15, R0, 0x9c, RZ, 0xfc, !PT ;  /* 0x0000009c000f7812 */ /* 0x000fe200078efcff */
[----:B------:R-:W-:Y:S01]  /*3430*/  @!P3 IMAD.MOV R142, RZ, RZ, -R142 ;  /* 0x000000ffff8eb224 */ /* 0x000fe200078e0a8e */
[----:B------:R-:W-:Y:S01]  /*3440*/  ISETP.GE.AND P3, PT, R8, RZ, PT ;  /* 0x000000ff0800720c */ /* 0x000fe20003f66270 */
[----:B------:R-:W-:Y:S01]  /*3450*/  IMAD.HI.U32 R8, R5, R152, RZ ;  /* 0x0000009805087227 */ /* 0x000fe200078e00ff */
[----:B------:R-:W-:Y:S02]  /*3460*/  ISETP.GT.U32.AND P1, PT, R4, R150, PT ;  /* 0x000000960400720c */ /* 0x000fe40003f24070 */
[----:B------:R-:W-:Y:S01]  /*3470*/  IABS R158, R15 ;  /* 0x0000000f009e7213 */ /* 0x000fe20000000000 */
[----:B------:R-:W-:Y:S01]  /*3480*/  @!P2 IMAD.MOV R144, RZ, RZ, -R144 ;  /* 0x000000ffff90a224 */ /* 0x000fe200078e0a90 */
[----:B------:R-:W-:Y:S01]  /*3490*/  ISETP.GE.AND P2, PT, R13, RZ, PT ;  /* 0x000000ff0d00720c */ /* 0x000fe20003f46270 */
[----:B------:R-:W-:Y:S01]  /*34a0*/  @!P6 IMAD.IADD R148, R148, 0x1, -R4 ;  /* 0x000000019494e824 */ /* 0x000fe200078e0a04 */
[----:B------:R-:W-:Y:S01]  /*34b0*/  ISETP.GE.AND P6, PT, R15, RZ, PT ;  /* 0x000000ff0f00720c */ /* 0x000fe20003fc6270 */
[----:B------:R-:W-:Y:S01]  /*34c0*/  IMAD.MOV R15, RZ, RZ, -R8 ;  /* 0x000000ffff0f7224 */ /* 0x000fe200078e0a08 */
[----:B------:R-:W-:Y:S01]  /*34d0*/  LOP3.LUT R16, R0, 0x98, RZ, 0xfc, !PT ;  /* 0x0000009800107812 */ /* 0x000fe200078efcff */
[----:B------:R-:W-:Y:S01]  /*34e0*/  IMAD.HI.U32 R13, R5, R154, RZ ;  /* 0x0000009a050d7227 */ /* 0x000fe200078e00ff */
[----:B------:R-:W-:-:S02]  /*34f0*/  ISETP.GE.AND P0, PT, R14, RZ, PT ;  /* 0x000000ff0e00720c */ /* 0x000fc40003f06270 */
[----:B------:R-:W-:Y:S01]  /*3500*/  IABS R168, R16 ;  /* 0x0000001000a87213 */ /* 0x000fe20000000000 */
[----:B------:R-:W-:Y:S01]  /*3510*/  IMAD R152, R4, R15, R152 ;  /* 0x0000000f04987224 */ /* 0x000fe200078e0298 */
[C---:B------:R-:W-:Y:S01]  /*3520*/  LOP3.LUT R14, R0.reuse, 0x9a, RZ, 0xfc, !PT ;  /* 0x0000009a000e7812 */ /* 0x040fe200078efcff */
[----:B------:R-:W-:Y:S01]  /*3530*/  IMAD.MOV R13, RZ, RZ, -R13 ;  /* 0x000000ffff0d7224 */ /* 0x000fe200078e0a0d */
[----:B------:R-:W-:Y:S01]  /*3540*/  LOP3.LUT R18, R0, 0x94, RZ, 0xfc, !PT ;  /* 0x0000009400127812 */ /* 0x000fe200078efcff */
[----:B------:R-:W-:Y:S01]  /*3550*/  @!P4 IMAD.MOV R148, RZ, RZ, -R148 ;  /* 0x000000ffff94c224 */ /* 0x000fe200078e0a94 */
[----:B------:R-:W-:Y:S01]  /*3560*/  ISETP.GT.U32.AND P4, PT, R4, R152, PT ;  /* 0x000000980400720c */ /* 0x000fe20003f84070 */
[----:B------:R-:W-:Y:S01]  /*3570*/  @!P1 IMAD.IADD R150, R150, 0x1, -R4 ;  /* 0x0000000196969824 */ /* 0x000fe200078e0a04 */
[----:B------:R-:W-:Y:S01]  /*3580*/  IABS R160, R14 ;  /* 0x0000000e00a07213 */ /* 0x000fe20000000000 */
[----:B------:R-:W-:Y:S01]  /*3590*/  IMAD R154, R4, R13, R154 ;  /* 0x0000000d049a7224 */ /* 0x000fe200078e029a */
[----:B------:R-:W-:Y:S01]  /*35a0*/  IABS R166, R18 ;  /* 0x0000001200a67213 */ /* 0x000fe20000000000 */
[----:B------:R-:W-:Y:S01]  /*35b0*/  @!P5 IMAD.MOV R150, RZ, RZ, -R150 ;  /* 0x000000ffff96d224 */ /* 0x000fe200078e0a96 */
[----:B------:R-:W-:Y:S01]  /*35c0*/  LOP3.LUT R19, R0, 0x92, RZ, 0xfc, !PT ;  /* 0x0000009200137812 */ /* 0x000fe200078efcff */
[----:B------:R-:W-:Y:S01]  /*35d0*/  IMAD.HI.U32 R8, R5, R156, RZ ;  /* 0x0000009c05087227 */ /* 0x000fe200078e00ff */
[----:B------:R-:W-:-:S02]  /*35e0*/  ISETP.GT.U32.AND P5, PT, R4, R154, PT ;  /* 0x0000009a0400720c */ /* 0x000fc40003fa4070 */
[----:B------:R-:W-:Y:S01]  /*35f0*/  IABS R164, R19 ;  /* 0x0000001300a47213 */ /* 0x000fe20000000000 */
[----:B------:R-:W-:Y:S02]  /*3600*/  IMAD.MOV R15, RZ, RZ, -R8 ;  /* 0x000000ffff0f7224 */ /* 0x000fe400078e0a08 */
[----:B------:R-:W-:Y:S02]  /*3610*/  @!P4 IMAD.IADD R152, R152, 0x1, -R4 ;  /* 0x000000019898c824 */ /* 0x000fe400078e0a04 */
[----:B------:R-:W-:-:S03]  /*3620*/  IMAD.HI.U32 R8, R5, R158, RZ ;  /* 0x0000009e05087227 */ /* 0x000fc600078e00ff */
[C---:B------:R-:W-:Y:S01]  /*3630*/  ISETP.GT.U32.AND P4, PT, R4.reuse, R152, PT ;  /* 0x000000980400720c */ /* 0x040fe20003f84070 */
[----:B------:R-:W-:Y:S02]  /*3640*/  IMAD R156, R4, R15, R156 ;  /* 0x0000000f049c7224 */ /* 0x000fe400078e029c */
[----:B------:R-:W-:Y:S02]  /*3650*/  @!P5 IMAD.IADD R154, R154, 0x1, -R4 ;  /* 0x000000019a9ad824 */ /* 0x000fe400078e0a04 */
[----:B------:R-:W-:Y:S01]  /*3660*/  IMAD.MOV R15, RZ, RZ, -R8 ;  /* 0x000000ffff0f7224 */ /* 0x000fe200078e0a08 */
[C---:B------:R-:W-:Y:S01]  /*3670*/  ISETP.GT.U32.AND P1, PT, R4.reuse, R156, PT ;  /* 0x0000009c0400720c */ /* 0x040fe20003f24070 */
[----:B------:R-:W-:Y:S01]  /*3680*/  IMAD.HI.U32 R13, R5, R168, RZ ;  /* 0x000000a8050d7227 */ /* 0x000fe200078e00ff */
[----:B------:R-:W-:-:S03]  /*3690*/  ISETP.GT.U32.AND P5, PT, R4, R154, PT ;  /* 0x0000009a0400720c */ /* 0x000fc60003fa4070 */
[----:B------:R-:W-:Y:S02]  /*36a0*/  IMAD R158, R4, R15, R158 ;  /* 0x0000000f049e7224 */ /* 0x000fe400078e029e */
[----:B------:R-:W-:Y:S02]  /*36b0*/  IMAD.MOV R13, RZ, RZ, -R13 ;  /* 0x000000ffff0d7224 */ /* 0x000fe400078e0a0d */
[----:B------:R-:W-:Y:S01]  /*36c0*/  @!P4 IMAD.IADD R152, R152, 0x1, -R4 ;  /* 0x000000019898c824 */ /* 0x000fe200078e0a04 */
[C---:B------:R-:W-:Y:S01]  /*36d0*/  ISETP.GT.U32.AND P4, PT, R4.reuse, R158, PT ;  /* 0x0000009e0400720c */ /* 0x040fe20003f84070 */
[----:B------:R-:W-:Y:S02]  /*36e0*/  IMAD R168, R4, R13, R168 ;  /* 0x0000000d04a87224 */ /* 0x000fe400078e02a8 */
[--C-:B------:R-:W-:Y:S02]  /*36f0*/  @!P1 IMAD.IADD R156, R156, 0x1, -R4.reuse ;  /* 0x000000019c9c9824 */ /* 0x100fe400078e0a04 */
[----:B------:R-:W-:Y:S01]  /*3700*/  @!P5 IMAD.IADD R154, R154, 0x1, -R4 ;  /* 0x000000019a9ad824 */ /* 0x000fe200078e0a04 */
[C---:B------:R-:W-:Y:S01]  /*3710*/  ISETP.GT.U32.AND P5, PT, R4.reuse, R168, PT ;  /* 0x000000a80400720c */ /* 0x040fe20003fa4070 */
[----:B------:R-:W-:Y:S01]  /*3720*/  IMAD.HI.U32 R8, R5, R160, RZ ;  /* 0x000000a005087227 */ /* 0x000fe200078e00ff */
[----:B------:R-:W-:-:S03]  /*3730*/  ISETP.GT.U32.AND P1, PT, R4, R156, PT ;  /* 0x0000009c0400720c */ /* 0x000fc60003f24070 */
[----:B------:R-:W-:Y:S02]  /*3740*/  IMAD.MOV R15, RZ, RZ, -R8 ;  /* 0x000000ffff0f7224 */ /* 0x000fe400078e0a08 */
[----:B------:R-:W-:Y:S01]  /*3750*/  @!P4 IMAD.IADD R158, R158, 0x1, -R4 ;  /* 0x000000019e9ec824 */ /* 0x000fe200078e0a04 */
[----:B------:R-:W-:Y:S01]  /*3760*/  ISETP.GE.AND P4, PT, R14, RZ, PT ;  /* 0x000000ff0e00720c */ /* 0x000fe20003f86270 */
[----:B------:R-:W-:Y:S01]  /*3770*/  @!P3 IMAD.MOV R152, RZ, RZ, -R152 ;  /* 0x000000ffff98b224 */ /* 0x000fe200078e0a98 */
[----:B------:R-:W-:Y:S01]  /*3780*/  LOP3.LUT R14, R0, 0x90, RZ, 0xfc, !PT ;  /* 0x00000090000e7812 */ /* 0x000fe200078efcff */
[----:B------:R-:W-:Y:S01]  /*3790*/  IMAD.HI.U32 R8, R5, R162, RZ ;  /* 0x000000a205087227 */ /* 0x000fe200078e00ff */
[----:B------:R-:W-:Y:S02]  /*37a0*/  ISETP.GT.U32.AND P3, PT, R4, R158, PT ;  /* 0x0000009e0400720c */ /* 0x000fe40003f64070 */
[----:B------:R-:W-:Y:S01]  /*37b0*/  IABS R170, R14 ;  /* 0x0000000e00aa7213 */ /* 0x000fe20000000000 */
[----:B------:R-:W-:-:S02]  /*37c0*/  @!P5 IMAD.IADD R168, R168, 0x1, -R4 ;  /* 0x00000001a8a8d824 */ /* 0x000fc400078e0a04 */
[----:B------:R-:W-:-:S03]  /*37d0*/  IMAD.HI.U32 R13, R5, R166, RZ ;  /* 0x000000a6050d7227 */ /* 0x000fc600078e00ff */
[C---:B------:R-:W-:Y:S01]  /*37e0*/  ISETP.GT.U32.AND P5, PT, R4.reuse, R168, PT ;  /* 0x000000a80400720c */ /* 0x040fe20003fa4070 */
[----:B------:R-:W-:Y:S02]  /*37f0*/  IMAD R160, R4, R15, R160 ;  /* 0x0000000f04a07224 */ /* 0x000fe400078e02a0 */
[----:B------:R-:W-:Y:S02]  /*3800*/  IMAD.MOV R15, RZ, RZ, -R8 ;  /* 0x000000ffff0f7224 */ /* 0x000fe400078e0a08 */
[----:B------:R-:W-:Y:S02]  /*3810*/  IMAD.MOV R13, RZ, RZ, -R13 ;  /* 0x000000ffff0d7224 */ /* 0x000fe400078e0a0d */
[----:B------:R-:W-:-:S04]  /*3820*/  IMAD.HI.U32 R8, R5, R164, RZ ;  /* 0x000000a405087227 */ /* 0x000fc800078e00ff */
[----:B------:R-:W-:Y:S01]  /*3830*/  @!P1 IMAD.IADD R156, R156, 0x1, -R4 ;  /* 0x000000019c9c9824 */ /* 0x000fe200078e0a04 */
[C---:B------:R-:W-:Y:S01]  /*3840*/  ISETP.GT.U32.AND P1, PT, R4.reuse, R160, PT ;  /* 0x000000a00400720c */ /* 0x040fe20003f24070 */
[C---:B------:R-:W-:Y:S02]  /*3850*/  IMAD R166, R4.reuse, R13, R166 ;  /* 0x0000000d04a67224 */ /* 0x040fe400078e02a6 */
[----:B------:R-:W-:Y:S02]  /*3860*/  IMAD R162, R4, R15, R162 ;  /* 0x0000000f04a27224 */ /* 0x000fe400078e02a2 */
[----:B------:R-:W-:Y:S02]  /*3870*/  IMAD.MOV R13, RZ, RZ, -R8 ;  /* 0x000000ffff0d7224 */ /* 0x000fe400078e0a08 */
[----:B------:R-:W-:Y:S01]  /*3880*/  @!P3 IMAD.IADD R158, R158, 0x1, -R4 ;  /* 0x000000019e9eb824 */ /* 0x000fe200078e0a04 */
[C---:B------:R-:W-:Y:S01]  /*3890*/  ISETP.GT.U32.AND P3, PT, R4.reuse, R162, PT ;  /* 0x000000a20400720c */ /* 0x040fe20003f64070 */
[----:B------:R-:W-:-:S02]  /*38a0*/  IMAD R164, R4, R13, R164 ;  /* 0x0000000d04a47224 */ /* 0x000fc400078e02a4 */
[----:B------:R-:W-:Y:S01]  /*38b0*/  @!P6 IMAD.MOV R158, RZ, RZ, -R158 ;  /* 0x000000ffff9ee224 */ /* 0x000fe200078e0a9e */
[----:B------:R-:W-:Y:S01]  /*38c0*/  ISETP.GT.U32.AND P6, PT, R4, R166, PT ;  /* 0x000000a60400720c */ /* 0x000fe20003fc4070 */
[--C-:B------:R-:W-:Y:S01]  /*38d0*/  @!P5 IMAD.IADD R168, R168, 0x1, -R4.reuse ;  /* 0x00000001a8a8d824 */ /* 0x100fe200078e0a04 */
[----:B------:R-:W-:Y:S01]  /*38e0*/  ISETP.GT.U32.AND P5, PT, R4, R164, PT ;  /* 0x000000a40400720c */ /* 0x000fe20003fa4070 */
[----:B------:R-:W-:Y:S01]  /*38f0*/  @!P1 IMAD.IADD R160, R160, 0x1, -R4 ;  /* 0x00000001a0a09824 */ /* 0x000fe200078e0a04 */
[----:B------:R-:W-:Y:S01]  /*3900*/  ISETP.GE.AND P1, PT, R16, RZ, PT ;  /* 0x000000ff1000720c */ /* 0x000fe20003f26270 */
[----:B------:R-:W-:Y:S01]  /*3910*/  @!P2 IMAD.MOV R156, RZ, RZ, -R156 ;  /* 0x000000ffff9ca224 */ /* 0x000fe200078e0a9c */
[----:B------:R-:W-:Y:S01]  /*3920*/  LOP3.LUT R16, R0, 0x8e, RZ, 0xfc, !PT ;  /* 0x0000008e00107812 */ /* 0x000fe200078efcff */
[----:B------:R-:W-:Y:S01]  /*3930*/  IMAD.HI.U32 R8, R5, R170, RZ ;  /* 0x000000aa05087227 */ /* 0x000fe200078e00ff */
[----:B------:R-:W-:Y:S02]  /*3940*/  ISETP.GT.U32.AND P2, PT, R4, R160, PT ;  /* 0x000000a00400720c */ /* 0x000fe40003f44070 */
[----:B------:R-:W-:Y:S01]  /*3950*/  IABS R172, R16 ;  /* 0x0000001000ac7213 */ /* 0x000fe20000000000 */
[--C-:B------:R-:W-:Y:S01]  /*3960*/  @!P3 IMAD.IADD R162, R162, 0x1, -R4.reuse ;  /* 0x00000001a2a2b824 */ /* 0x100fe200078e0a04 */
[----:B------:R-:W-:Y:S01]  /*3970*/  ISETP.GE.AND P3, PT, R19, RZ, PT ;  /* 0x000000ff1300720c */ /* 0x000fe20003f66270 */
[--C-:B------:R-:W-:Y:S01]  /*3980*/  @!P6 IMAD.IADD R166, R166, 0x1, -R4.reuse ;  /* 0x00000001a6a6e824 */ /* 0x100fe200078e0a04 */
[----:B------:R-:W-:Y:S01]  /*3990*/  LOP3.LUT R19, R0, 0x78, RZ, 0xfc, !PT ;  /* 0x0000007800137812 */ /* 0x000fe200078efcff */
[----:B------:R-:W-:Y:S01]  /*39a0*/  @!P5 IMAD.IADD R164, R164, 0x1, -R4 ;  /* 0x00000001a4a4d824 */ /* 0x000fe200078e0a04 */
[C---:B------:R-:W-:Y:S01]  /*39b0*/  ISETP.GT.U32.AND P6, PT, R4.reuse, R162, PT ;  /* 0x000000a20400720c */ /* 0x040fe20003fc4070 */
[----:B------:R-:W-:Y:S01]  /*39c0*/  IMAD.MOV R13, RZ, RZ, -R8 ;  /* 0x000000ffff0d7224 */ /* 0x000fe200078e0a08 */
[----:B------:R-:W-:Y:S01]  /*39d0*/  IABS R194, R19 ;  /* 0x0000001300c27213 */ /* 0x000fe20000000000 */
[----:B------:R-:W-:Y:S01]  /*39e0*/  IMAD.HI.U32 R8, R5, R172, RZ ;  /* 0x000000ac05087227 */ /* 0x000fe200078e00ff */
[----:B------:R-:W-:-:S03]  /*39f0*/  ISETP.GT.U32.AND P5, PT, R4, R164, PT ;  /* 0x000000a40400720c */ /* 0x000fc60003fa4070 */
[----:B------:R-:W-:Y:S01]  /*3a00*/  @!P2 IMAD.IADD R160, R160, 0x1, -R4 ;  /* 0x00000001a0a0a824 */ /* 0x000fe200078e0a04 */
[----:B------:R-:W-:Y:S01]  /*3a10*/  ISETP.GE.AND P2, PT, R18, RZ, PT ;  /* 0x000000ff1200720c */ /* 0x000fe20003f46270 */
[----:B------:R-:W-:Y:S01]  /*3a20*/  IMAD R170, R4, R13, R170 ;  /* 0x0000000d04aa7224 */ /* 0x000fe200078e02aa */
[----:B------:R-:W-:Y:S01]  /*3a30*/  LOP3.LUT R18, R0, 0x8a, RZ, 0xfc, !PT ;  /* 0x0000008a00127812 */ /* 0x000fe200078efcff */
[----:B------:R-:W-:Y:S02]  /*3a40*/  IMAD.MOV R13, RZ, RZ, -R8 ;  /* 0x000000ffff0d7224 */ /* 0x000fe400078e0a08 */
[----:B------:R-:W-:Y:S01]  /*3a50*/  @!P4 IMAD.MOV R160, RZ, RZ, -R160 ;  /* 0x000000ffffa0c224 */ /* 0x000fe200078e0aa0 */
[----:B------:R-:W-:Y:S01]  /*3a60*/  ISETP.GT.U32.AND P4, PT, R4, R166, PT ;  /* 0x000000a60400720c */ /* 0x000fe20003f84070 */
[----:B------:R-:W-:Y:S01]  /*3a70*/  @!P6 IMAD.IADD R162, R162, 0x1, -R4 ;  /* 0x00000001a2a2e824 */ /* 0x000fe200078e0a04 */
[C---:B------:R-:W-:Y:S01]  /*3a80*/  ISETP.GT.U32.AND P6, PT, R4.reuse, R170, PT ;  /* 0x000000aa0400720c */ /* 0x040fe20003fc4070 */
[----:B------:R-:W-:Y:S01]  /*3a90*/  IMAD R172, R4, R13, R172 ;  /* 0x0000000d04ac7224 */ /* 0x000fe200078e02ac */
[----:B------:R-:W-:Y:S01]  /*3aa0*/  IABS R176, R18 ;  /* 0x0000001200b07213 */ /* 0x000fe20000000000 */
[----:B------:R-:W-:-:S02]  /*3ab0*/  @!P5 IMAD.IADD R164, R164, 0x1, -R4 ;  /* 0x00000001a4a4d824 */ /* 0x000fc400078e0a04 */
[----:B------:R-:W-:Y:S01]  /*3ac0*/  @!P0 IMAD.MOV R154, RZ, RZ, -R154 ;  /* 0x000000ffff9a8224 */ /* 0x000fe200078e0a9a */
[----:B------:R-:W-:Y:S01]  /*3ad0*/  ISETP.GT.U32.AND P5, PT, R4, R172, PT ;  /* 0x000000ac0400720c */ /* 0x000fe20003fa4070 */
[----:B------:R-:W-:Y:S01]  /*3ae0*/  IMAD.HI.U32 R13, R5, R176, RZ ;  /* 0x000000b0050d7227 */ /* 0x000fe200078e00ff */
[----:B------:R-:W-:Y:S02]  /*3af0*/  ISETP.GE.AND P0, PT, R17, RZ, PT ;  /* 0x000000ff1100720c */ /* 0x000fe40003f06270 */
[----:B------:R-:W-:Y:S01]  /*3b00*/  LOP3.LUT R17, R0, 0x8c, RZ, 0xfc, !PT ;  /* 0x0000008c00117812 */ /* 0x000fe200078efcff */
[--C-:B------:R-:W-:Y:S01]  /*3b10*/  @!P4 IMAD.IADD R166, R166, 0x1, -R4.reuse ;  /* 0x00000001a6a6c824 */ /* 0x100fe200078e0a04 */
[----:B------:R-:W-:Y:S01]  /*3b20*/  ISETP.GE.AND P4, PT, R14, RZ, PT ;  /* 0x000000ff0e00720c */ /* 0x000fe20003f86270 */
[----:B------:R-:W-:Y:S01]  /*3b30*/  @!P6 IMAD.IADD R170, R170, 0x1, -R4 ;  /* 0x00000001aaaae824 */ /* 0x000fe200078e0a04 */
[----:B------:R-:W-:Y:S01]  /*3b40*/  IABS R174, R17 ;  /* 0x0000001100ae7213 */ /* 0x000fe20000000000 */
[----:B------:R-:W-:Y:S01]  /*3b50*/  IMAD.MOV R13, RZ, RZ, -R13 ;  /* 0x000000ffff0d7224 */ /* 0x000fe200078e0a0d */
[----:B------:R-:W-:Y:S01]  /*3b60*/  LOP3.LUT R14, R0, 0x88, RZ, 0xfc, !PT ;  /* 0x00000088000e7812 */ /* 0x000fe200078efcff */
[----:B------:R-:W-:Y:S01]  /*3b70*/  @!P2 IMAD.MOV R166, RZ, RZ, -R166 ;  /* 0x000000ffffa6a224 */ /* 0x000fe200078e0aa6 */
[----:B------:R-:W-:Y:S01]  /*3b80*/  ISETP.GE.AND P6, PT, R16, RZ, PT ;  /* 0x000000ff1000720c */ /* 0x000fe20003fc6270 */
[----:B------:R-:W-:Y:S01]  /*3b90*/  @!P5 IMAD.IADD R172, R172, 0x1, -R4 ;  /* 0x00000001acacd824 */ /* 0x000fe200078e0a04 */
[----:B------:R-:W-:Y:S01]  /*3ba0*/  LOP3.LUT R16, R0, 0x86, RZ, 0xfc, !PT ;  /* 0x0000008600107812 */ /* 0x000fe200078efcff */
[----:B------:R-:W-:Y:S01]  /*3bb0*/  IMAD.HI.U32 R8, R5, R174, RZ ;  /* 0x000000ae05087227 */ /* 0x000fe200078e00ff */
[----:B------:R-:W-:-:S02]  /*3bc0*/  IABS R178, R14 ;  /* 0x0000000e00b27213 */ /* 0x000fc40000000000 */
[C---:B------:R-:W-:Y:S01]  /*3bd0*/  ISETP.GT.U32.AND P5, PT, R4.reuse, R170, PT ;  /* 0x000000aa0400720c */ /* 0x040fe20003fa4070 */
[C---:B------:R-:W-:Y:S01]  /*3be0*/  IMAD R176, R4.reuse, R13, R176 ;  /* 0x0000000d04b07224 */ /* 0x040fe200078e02b0 */
[----:B------:R-:W-:Y:S01]  /*3bf0*/  IABS R180, R16 ;  /* 0x0000001000b47213 */ /* 0x000fe20000000000 */
[----:B------:R-:W-:Y:S01]  /*3c00*/  @!P0 IMAD.MOV R162, RZ, RZ, -R162 ;  /* 0x000000ffffa28224 */ /* 0x000fe200078e0aa2 */
[C---:B------:R-:W-:Y:S01]  /*3c10*/  ISETP.GT.U32.AND P0, PT, R4.reuse, R172, PT ;  /* 0x000000ac0400720c */ /* 0x040fe20003f04070 */
[----:B------:R-:W-:Y:S01]  /*3c20*/  IMAD.MOV R15, RZ, RZ, -R8 ;  /* 0x000000ffff0f7224 */ /* 0x000fe200078e0a08 */
[----:B------:R-:W-:Y:S01]  /*3c30*/  ISETP.GT.U32.AND P2, PT, R4, R176, PT ;  /* 0x000000b00400720c */ /* 0x000fe20003f44070 */
[----:B------:R-:W-:-:S04]  /*3c40*/  IMAD.HI.U32 R8, R5, R178, RZ ;  /* 0x000000b205087227 */ /* 0x000fc800078e00ff */
[----:B------:R-:W-:Y:S02]  /*3c50*/  IMAD R174, R4, R15, R174 ;  /* 0x0000000f04ae7224 */ /* 0x000fe400078e02ae */
[----:B------:R-:W-:-:S04]  /*3c60*/  IMAD.HI.U32 R13, R5, R180, RZ ;  /* 0x000000b4050d7227 */ /* 0x000fc800078e00ff */
[----:B------:R-:W-:Y:S02]  /*3c70*/  IMAD.MOV R15, RZ, RZ, -R8 ;  /* 0x000000ffff0f7224 */ /* 0x000fe400078e0a08 */
[----:B------:R-:W-:Y:S01]  /*3c80*/  @!P1 IMAD.MOV R168, RZ, RZ, -R168 ;  /* 0x000000ffffa89224 */ /* 0x000fe200078e0aa8 */
[----:B------:R-:W-:Y:S01]  /*3c90*/  ISETP.GT.U32.AND P1, PT, R4, R174, PT ;  /* 0x000000ae0400720c */ /* 0x000fe20003f24070 */
[----:B------:R-:W-:Y:S01]  /*3ca0*/  @!P5 IMAD.IADD R170, R170, 0x1, -R4 ;  /* 0x00000001aaaad824 */ /* 0x000fe200078e0a04 */
[----:B------:R-:W-:Y:S01]  /*3cb0*/  ISETP.GE.AND P5, PT, R18, RZ, PT ;  /* 0x000000ff1200720c */ /* 0x000fe20003fa6270 */
[----:B------:R-:W-:Y:S01]  /*3cc0*/  IMAD.MOV R13, RZ, RZ, -R13 ;  /* 0x000000ffff0d7224 */ /* 0x000fe200078e0a0d */
[----:B------:R-:W-:Y:S01]  /*3cd0*/  LOP3.LUT R18, R0, 0x7a, RZ, 0xfc, !PT ;  /* 0x0000007a00127812 */ /* 0x000fe200078efcff */
[----:B------:R-:W-:Y:S02]  /*3ce0*/  IMAD R178, R4, R15, R178 ;  /* 0x0000000f04b27224 */ /* 0x000fe400078e02b2 */
[----:B------:R-:W-:Y:S01]  /*3cf0*/  @!P0 IMAD.IADD R172, R172, 0x1, -R4 ;  /* 0x00000001acac8824 */ /* 0x000fe200078e0a04 */
[----:B------:R-:W-:Y:S01]  /*3d00*/  ISETP.GE.AND P0, PT, R14, RZ, PT ;  /* 0x000000ff0e00720c */ /* 0x000fe20003f06270 */
[----:B------:R-:W-:Y:S01]  /*3d10*/  IMAD R180, R4, R13, R180 ;  /* 0x0000000d04b47224 */ /* 0x000fe200078e02b4 */
[----:B------:R-:W-:Y:S01]  /*3d20*/  LOP3.LUT R13, R0, 0x84, RZ, 0xfc, !PT ;  /* 0x00000084000d7812 */ /* 0x000fe200078efcff */
[----:B------:R-:W-:Y:S01]  /*3d30*/  @!P4 IMAD.MOV R170, RZ, RZ, -R170 ;  /* 0x000000ffffaac224 */ /* 0x000fe200078e0aaa */
[----:B------:R-:W-:Y:S01]  /*3d40*/  ISETP.GT.U32.AND P4, PT, R4, R178, PT ;  /* 0x000000b20400720c */ /* 0x000fe20003f84070 */
[----:B------:R-:W-:Y:S01]  /*3d50*/  @!P2 IMAD.IADD R176, R176, 0x1, -R4 ;  /* 0x00000001b0b0a824 */ /* 0x000fe200078e0a04 */
[----:B------:R-:W-:Y:S01]  /*3d60*/  LOP3.LUT R14, R0, 0x82, RZ, 0xfc, !PT ;  /* 0x00000082000e7812 */ /* 0x000fe200078efcff */
[----:B------:R-:W-:Y:S01]  /*3d70*/  @!P6 IMAD.MOV R172, RZ, RZ, -R172 ;  /* 0x000000fffface224 */ /* 0x000fe200078e0aac */
[----:B------:R-:W-:Y:S01]  /*3d80*/  ISETP.GT.U32.AND P6, PT, R4, R180, PT ;  /* 0x000000b40400720c */ /* 0x000fe20003fc4070 */
[----:B------:R-:W-:Y:S01]  /*3d90*/  @!P1 IMAD.IADD R174, R174, 0x1, -R4 ;  /* 0x00000001aeae9824 */ /* 0x000fe200078e0a04 */
[----:B------:R-:W-:Y:S01]  /*3da0*/  ISETP.GT.U32.AND P2, PT, R4, R176, PT ;  /* 0x000000b00400720c */ /* 0x000fe20003f44070 */
[----:B------:R-:W-:Y:S01]  /*3db0*/  @!P3 IMAD.MOV R164, RZ, RZ, -R164 ;  /* 0x000000ffffa4b224 */ /* 0x000fe200078e0aa4 */
[----:B------:R-:W-:-:S02]  /*3dc0*/  IABS R182, R13 ;  /* 0x0000000d00b67213 */ /* 0x000fc40000000000 */
[----:B------:R-:W-:Y:S02]  /*3dd0*/  ISETP.GT.U32.AND P1, PT, R4, R174, PT ;  /* 0x000000ae0400720c */ /* 0x000fe40003f24070 */
[----:B------:R-:W-:Y:S01]  /*3de0*/  IABS R184, R14 ;  /* 0x0000000e00b87213 */ /* 0x000fe20000000000 */
[--C-:B------:R-:W-:Y:S01]  /*3df0*/  @!P4 IMAD.IADD R178, R178, 0x1, -R4.reuse ;  /* 0x00000001b2b2c824 */ /* 0x100fe200078e0a04 */
[----:B------:R-:W-:Y:S01]  /*3e00*/  ISETP.GE.AND P3, PT, R17, RZ, PT ;  /* 0x000000ff1100720c */ /* 0x000fe20003f66270 */
[----:B------:R-:W-:Y:S01]  /*3e10*/  IMAD.HI.U32 R8, R5, R182, RZ ;  /* 0x000000b605087227 */ /* 0x000fe200078e00ff */
[----:B------:R-:W-:Y:S02]  /*3e20*/  LOP3.LUT R17, R0, 0x7c, RZ, 0xfc, !PT ;  /* 0x0000007c00117812 */ /* 0x000fe400078efcff */
[----:B------:R-:W-:Y:S01]  /*3e30*/  ISETP.GT.U32.AND P4, PT, R4, R178, PT ;  /* 0x000000b20400720c */ /* 0x000fe20003f84070 */
[--C-:B------:R-:W-:Y:S01]  /*3e40*/  @!P6 IMAD.IADD R180, R180, 0x1, -R4.reuse ;  /* 0x00000001b4b4e824 */ /* 0x100fe200078e0a04 */
[----:B------:R-:W-:Y:S01]  /*3e50*/  IABS R192, R18 ;  /* 0x0000001200c07213 */ /* 0x000fe20000000000 */
[----:B------:R-:W-:Y:S01]  /*3e60*/  @!P2 IMAD.IADD R176, R176, 0x1, -R4 ;  /* 0x00000001b0b0a824 */ /* 0x000fe200078e0a04 */
[----:B------:R-:W-:Y:S01]  /*3e70*/  ISETP.GE.AND P2, PT, R13, RZ, PT ;  /* 0x000000ff0d00720c */ /* 0x000fe20003f46270 */
[----:B------:R-:W-:Y:S01]  /*3e80*/  IMAD.HI.U32 R13, R5, R184, RZ ;  /* 0x000000b8050d7227 */ /* 0x000fe200078e00ff */
[----:B------:R-:W-:-:S02]  /*3e90*/  ISETP.GT.U32.AND P6, PT, R4, R180, PT ;  /* 0x000000b40400720c */ /* 0x000fc40003fc4070 */
[----:B------:R-:W-:Y:S01]  /*3ea0*/  IABS R190, R17 ;  /* 0x0000001100be7213 */ /* 0x000fe20000000000 */
[----:B------:R-:W-:Y:S02]  /*3eb0*/  IMAD.MOV R15, RZ, RZ, -R8 ;  /* 0x000000ffff0f7224 */ /* 0x000fe400078e0a08 */
[----:B------:R-:W-:Y:S01]  /*3ec0*/  @!P1 IMAD.IADD R174, R174, 0x1, -R4 ;  /* 0x00000001aeae9824 */ /* 0x000fe200078e0a04 */
[----:B------:R-:W-:Y:S01]  /*3ed0*/  ISETP.GE.AND P1, PT, R16, RZ, PT ;  /* 0x000000ff1000720c */ /* 0x000fe20003f26270 */
[----:B------:R-:W-:Y:S01]  /*3ee0*/  IMAD.MOV R13, RZ, RZ, -R13 ;  /* 0x000000ffff0d7224 */ /* 0x000fe200078e0a0d */
[----:B------:R-:W-:Y:S01]  /*3ef0*/  LOP3.LUT R16, R0, 0x80, RZ, 0xfc, !PT ;  /* 0x0000008000107812 */ /* 0x000fe200078efcff */
[C---:B------:R-:W-:Y:S02]  /*3f00*/  IMAD R182, R4.reuse, R15, R182 ;  /* 0x0000000f04b67224 */ /* 0x040fe400078e02b6 */
[----:B------:R-:W-:Y:S01]  /*3f10*/  IMAD R184, R4, R13, R184 ;  /* 0x0000000d04b87224 */ /* 0x000fe200078e02b8 */
[----:B------:R-:W-:Y:S01]  /*3f20*/  IABS R186, R16 ;  /* 0x0000001000ba7213 */ /* 0x000fe20000000000 */
[--C-:B------:R-:W-:Y:S01]  /*3f30*/  @!P4 IMAD.IADD R178, R178, 0x1, -R4.reuse ;  /* 0x00000001b2b2c824 */ /* 0x100fe200078e0a04 */
[----:B------:R-:W-:Y:S01]  /*3f40*/  ISETP.GT.U32.AND P4, PT, R4, R182, PT ;  /* 0x000000b60400720c */ /* 0x000fe20003f84070 */
[----:B------:R-:W-:Y:S01]  /*3f50*/  @!P6 IMAD.IADD R180, R180, 0x1, -R4 ;  /* 0x00000001b4b4e824 */ /* 0x000fe200078e0a04 */
[----:B------:R-:W-:Y:S01]  /*3f60*/  ISETP.GT.U32.AND P6, PT, R4, R184, PT ;  /* 0x000000b80400720c */ /* 0x000fe20003fc4070 */
[----:B------:R-:W-:-:S04]  /*3f70*/  IMAD.HI.U32 R8, R5, R186, RZ ;  /* 0x000000ba05087227 */ /* 0x000fc800078e00ff */
[----:B------:R-:W-:Y:S01]  /*3f80*/  @!P3 IMAD.MOV R174, RZ, RZ, -R174 ;  /* 0x000000ffffaeb224 */ /* 0x000fe200078e0aae */
[----:B------:R-:W-:Y:S01]  /*3f90*/  ISETP.GE.AND P3, PT, R14, RZ, PT ;  /* 0x000000ff0e00720c */ /* 0x000fe20003f66270 */
[----:B------:R-:W-:Y:S01]  /*3fa0*/  IMAD.MOV R13, RZ, RZ, -R8 ;  /* 0x000000ffff0d7224 */ /* 0x000fe200078e0a08 */
[----:B------:R-:W-:Y:S01]  /*3fb0*/  LOP3.LUT R14, R0, 0x7e, RZ, 0xfc, !PT ;  /* 0x0000007e000e7812 */ /* 0x000fe200078efcff */
[----:B------:R-:W-:Y:S01]  /*3fc0*/  @!P5 IMAD.MOV R176, RZ, RZ, -R176 ;  /* 0x000000ffffb0d224 */ /* 0x000fe200078e0ab0 */
[----:B------:R-:W-:Y:S01]  /*3fd0*/  ISETP.GE.AND P5, PT, R16, RZ, PT ;  /* 0x000000ff1000720c */ /* 0x000fe20003fa6270 */
[----:B------:R-:W-:Y:S01]  /*3fe0*/  IMAD R186, R4, R13, R186 ;  /* 0x0000000d04ba7224 */ /* 0x000fe200078e02ba */
[----:B------:R-:W-:Y:S01]  /*3ff0*/  IABS R188, R14 ;  /* 0x0000000e00bc7213 */ /* 0x000fe20000000000 */
[--C-:B------:R-:W-:Y:S01]  /*4000*/  @!P4 IMAD.IADD R182, R182, 0x1, -R4.reuse ;  /* 0x00000001b6b6c824 */ /* 0x100fe200078e0a04 */
[----:B------:R-:W-:Y:S01]  /*4010*/  LOP3.LUT R16, R0, 0x76, RZ, 0xfc, !PT ;  /* 0x0000007600107812 */ /* 0x000fe200078efcff */
[----:B------:R-:W-:Y:S01]  /*4020*/  @!P6 IMAD.IADD R184, R184, 0x1, -R4 ;  /* 0x00000001b8b8e824 */ /* 0x000fe200078e0a04 */
[C---:B------:R-:W-:Y:S01]  /*4030*/  ISETP.GT.U32.AND P4, PT, R4.reuse, R186, PT ;  /* 0x000000ba0400720c */ /* 0x040fe20003f84070 */
[----:B------:R-:W-:Y:S01]  /*4040*/  IMAD.HI.U32 R8, R5, R188, RZ ;  /* 0x000000bc05087227 */ /* 0x000fe200078e00ff */
[----:B------:R-:W-:-:S02]  /*4050*/  ISETP.GT.U32.AND P6, PT, R4, R182, PT ;  /* 0x000000b60400720c */ /* 0x000fc40003fc4070 */
[----:B------:R-:W-:Y:S01]  /*4060*/  IABS R196, R16 ;  /* 0x0000001000c47213 */ /* 0x000fe20000000000 */
[----:B------:R-:W-:Y:S02]  /*4070*/  IMAD.MOV R15, RZ, RZ, -R8 ;  /* 0x000000ffff0f7224 */ /* 0x000fe400078e0a08 */
[----:B------:R-:W-:-:S04]  /*4080*/  IMAD.HI.U32 R8, R5, R192, RZ ;  /* 0x000000c005087227 */ /* 0x000fc800078e00ff */
[----:B------:R-:W-:Y:S02]  /*4090*/  IMAD R188, R4, R15, R188 ;  /* 0x0000000f04bc7224 */ /* 0x000fe400078e02bc */
[--C-:B------:R-:W-:Y:S01]  /*40a0*/  @!P4 IMAD.IADD R186, R186, 0x1, -R4.reuse ;  /* 0x00000001babac824 */ /* 0x100fe200078e0a04 */
[----:B------:R-:W-:Y:S01]  /*40b0*/  ISETP.GT.U32.AND P4, PT, R4, R184, PT ;  /* 0x000000b80400720c */ /* 0x000fe20003f84070 */
[----:B------:R-:W-:Y:S01]  /*40c0*/  @!P6 IMAD.IADD R182, R182, 0x1, -R4 ;  /* 0x00000001b6b6e824 */ /* 0x000fe200078e0a04 */
[----:B------:R-:W-:Y:S01]  /*40d0*/  ISETP.GT.U32.AND P6, PT, R4, R188, PT ;  /* 0x000000bc0400720c */ /* 0x000fe20003fc4070 */
[----:B------:R-:W-:-:S04]  /*40e0*/  IMAD.HI.U32 R13, R5, R190, RZ ;  /* 0x000000be050d7227 */ /* 0x000fc800078e00ff */
[----:B------:R-:W-:Y:S02]  /*40f0*/  IMAD.MOV R15, RZ, RZ, -R8 ;  /* 0x000000ffff0f7224 */ /* 0x000fe400078e0a08 */
[----:B------:R-:W-:Y:S02]  /*4100*/  IMAD.MOV R13, RZ, RZ, -R13 ;  /* 0x000000ffff0d7224 */ /* 0x000fe400078e0a0d */
[----:B------:R-:W-:Y:S02]  /*4110*/  IMAD R192, R4, R15, R192 ;  /* 0x0000000f04c07224 */ /* 0x000fe400078e02c0 */
[--C-:B------:R-:W-:Y:S01]  /*4120*/  @!P4 IMAD.IADD R184, R184, 0x1, -R4.reuse ;  /* 0x00000001b8b8c824 */ /* 0x100fe200078e0a04 */
[----:B------:R-:W-:Y:S01]  /*4130*/  ISETP.GE.AND P4, PT, R17, RZ, PT ;  /* 0x000000ff1100720c */ /* 0x000fe20003f86270 */
[----:B------:R-:W-:Y:S01]  /*4140*/  @!P6 IMAD.IADD R188, R188, 0x1, -R4 ;  /* 0x00000001bcbce824 */ /* 0x000fe200078e0a04 */
[----:B------:R-:W-:Y:S01]  /*4150*/  ISETP.GT.U32.AND P6, PT, R4, R192, PT ;  /* 0x000000c00400720c */ /* 0x000fe20003fc4070 */
[----:B------:R-:W-:-:S02]  /*4160*/  @!P3 IMAD.MOV R184, RZ, RZ, -R184 ;  /* 0x000000ffffb8b224 */ /* 0x000fc400078e0ab8 */
[C---:B------:R-:W-:Y:S01]  /*4170*/  IMAD R190, R4.reuse, R13, R190 ;  /* 0x0000000d04be7224 */ /* 0x040fe200078e02be */
[----:B------:R-:W-:Y:S01]  /*4180*/  ISETP.GT.U32.AND P3, PT, R4, R188, PT ;  /* 0x000000bc0400720c */ /* 0x000fe20003f64070 */
[----:B------:R-:W-:-:S04]  /*4190*/  IMAD.HI.U32 R13, R5, R194, RZ ;  /* 0x000000c2050d7227 */ /* 0x000fc800078e00ff */
[----:B------:R-:W-:Y:S02]  /*41a0*/  IMAD.MOV R13, RZ, RZ, -R13 ;  /* 0x000000ffff0d7224 */ /* 0x000fe400078e0a0d */
[----:B------:R-:W-:Y:S01]  /*41b0*/  @!P2 IMAD.MOV R182, RZ, RZ, -R182 ;  /* 0x000000ffffb6a224 */ /* 0x000fe200078e0ab6 */
[C---:B------:R-:W-:Y:S01]  /*41c0*/  ISETP.GT.U32.AND P2, PT, R4.reuse, R190, PT ;  /* 0x000000be0400720c */ /* 0x040fe20003f44070 */
[C---:B------:R-:W-:Y:S02]  /*41d0*/  IMAD R194, R4.reuse, R13, R194 ;  /* 0x0000000d04c27224 */ /* 0x040fe400078e02c2 */
[----:B------:R-:W-:Y:S01]  /*41e0*/  @!P0 IMAD.MOV R178, RZ, RZ, -R178 ;  /* 0x000000ffffb28224 */ /* 0x000fe200078e0ab2 */
[----:B------:R-:W-:Y:S01]  /*41f0*/  ISETP.GT.U32.AND P0, PT, R4, R186, PT ;  /* 0x000000ba0400720c */ /* 0x000fe20003f04070 */
[--C-:B------:R-:W-:Y:S01]  /*4200*/  @!P3 IMAD.IADD R188, R188, 0x1, -R4.reuse ;  /* 0x00000001bcbcb824 */ /* 0x100fe200078e0a04 */
[----:B------:R-:W-:Y:S01]  /*4210*/  ISETP.GT.U32.AND P3, PT, R4, R194, PT ;  /* 0x000000c20400720c */ /* 0x000fe20003f64070 */
[----:B------:R-:W-:-:S02]  /*4220*/  @!P6 IMAD.IADD R192, R192, 0x1, -R4 ;  /* 0x00000001c0c0e824 */ /* 0x000fc400078e0a04 */
[----:B------:R-:W-:-:S03]  /*4230*/  IMAD.HI.U32 R8, R5, R196, RZ ;  /* 0x000000c405087227 */ /* 0x000fc600078e00ff */
[----:B------:R-:W-:Y:S01]  /*4240*/  ISETP.GT.U32.AND P6, PT, R4, R192, PT ;  /* 0x000000c00400720c */ /* 0x000fe20003fc4070 */
[----:B------:R-:W-:Y:S02]  /*4250*/  @!P2 IMAD.IADD R190, R190, 0x1, -R4 ;  /* 0x00000001bebea824 */ /* 0x000fe400078e0a04 */
[----:B------:R-:W-:Y:S02]  /*4260*/  IMAD.MOV R13, RZ, RZ, -R8 ;  /* 0x000000ffff0d7224 */ /* 0x000fe400078e0a08 */
[--C-:B------:R-:W-:Y:S01]  /*4270*/  @!P0 IMAD.IADD R186, R186, 0x1, -R4.reuse ;  /* 0x00000001baba8824 */ /* 0x100fe200078e0a04 */
[----:B------:R-:W-:Y:S01]  /*4280*/  ISETP.GT.U32.AND P2, PT, R4, R190, PT ;  /* 0x000000be0400720c */ /* 0x000fe20003f44070 */
[----:B------:R-:W-:Y:S01]  /*4290*/  @!P3 IMAD.IADD R194, R194, 0x1, -R4 ;  /* 0x00000001c2c2b824 */ /* 0x000fe200078e0a04 */
[----:B------:R-:W-:Y:S01]  /*42a0*/  ISETP.GE.AND P0, PT, R18, RZ, PT ;  /* 0x000000ff1200720c */ /* 0x000fe20003f06270 */
[----:B------:R-:W-:Y:S01]  /*42b0*/  IMAD R196, R4, R13, R196 ;  /* 0x0000000d04c47224 */ /* 0x000fe200078e02c4 */
[----:B------:R-:W-:Y:S01]  /*42c0*/  LOP3.LUT R18, R0, 0x74, RZ, 0xfc, !PT ;  /* 0x0000007400127812 */ /* 0x000fe200078efcff */
[----:B------:R-:W-:Y:S01]  /*42d0*/  IMAD.HI.U32 R13, R5, R200, RZ ;  /* 0x000000c8050d7227 */ /* 0x000fe200078e00ff */
[----:B------:R-:W-:-:S02]  /*42e0*/  ISETP.GE.AND P3, PT, R16, RZ, PT ;  /* 0x000000ff1000720c */ /* 0x000fc40003f66270 */
[----:B------:R-:W-:Y:S01]  /*42f0*/  IABS R198, R18 ;  /* 0x0000001200c67213 */ /* 0x000fe20000000000 */
[----:B------:R-:W-:Y:S01]  /*4300*/  @!P1 IMAD.MOV R180, RZ, RZ, -R180 ;  /* 0x000000ffffb49224 */ /* 0x000fe200078e0ab4 */
[----:B------:R-:W-:Y:S01]  /*4310*/  ISETP.GE.AND P1, PT, R14, RZ, PT ;  /* 0x000000ff0e00720c */ /* 0x000fe20003f26270 */
[----:B------:R-:W-:Y:S01]  /*4320*/  @!P5 IMAD.MOV R186, RZ, RZ, -R186 ;  /* 0x000000ffffbad224 */ /* 0x000fe200078e0aba */
[----:B------:R-:W-:Y:S01]  /*4330*/  ISETP.GT.U32.AND P5, PT, R4, R194, PT ;  /* 0x000000c20400720c */ /* 0x000fe20003fa4070 */
[----:B------:R-:W-:Y:S01]  /*4340*/  IMAD.HI.U32 R14, R5, R202, RZ ;  /* 0x000000ca050e7227 */ /* 0x000fe200078e00ff */
[----:B------:R-:W-:-:S03]  /*4350*/  LOP3.LUT R16, R0, 0x6a, RZ, 0xfc, !PT ;  /* 0x0000006a00107812 */ /* 0x000fc600078efcff */
[--C-:B------:R-:W-:Y:S01]  /*4360*/  @!P6 IMAD.IADD R192, R192, 0x1, -R4.reuse ;  /* 0x00000001c0c0e824 */ /* 0x100fe200078e0a04 */
[----:B------:R-:W-:Y:S01]  /*4370*/  ISETP.GT.U32.AND P6, PT, R4, R196, PT ;  /* 0x000000c40400720c */ /* 0x000fe20003fc4070 */
[----:B------:R-:W-:Y:S01]  /*4380*/  IMAD.MOV R13, RZ, RZ, -R13 ;  /* 0x000000ffff0d7224 */ /* 0x000fe200078e0a0d */
[----:B------:R-:W-:Y:S01]  /*4390*/  IABS R208, R16 ;  /* 0x0000001000d07213 */ /* 0x000fe20000000000 */
[----:B------:R-:W-:Y:S01]  /*43a0*/  @!P2 IMAD.IADD R190, R190, 0x1, -R4 ;  /* 0x00000001bebea824 */ /* 0x000fe200078e0a04 */
[----:B------:R-:W-:Y:S01]  /*43b0*/  ISETP.GE.AND P2, PT, R19, RZ, PT ;  /* 0x000000ff1300720c */ /* 0x000fe20003f46270 */
        /* <DEDUP_REMOVED lines=8> */
[----:B------:R-:W-:Y:S01]  /*4440*/  IMAD.HI.U32 R8, R5, R198, RZ ;  /* 0x000000c605087227 */ /* 0x000fe200078e00ff */
[----:B------:R-:W-:-:S02]  /*4450*/  LOP3.LUT R17, R0, 0x68, RZ, 0xfc, !PT ;  /* 0x0000006800117812 */ /* 0x000fc400078efcff */
[----:B------:R-:W-:Y:S01]  /*4460*/  IABS R228, R19 ;  /* 0x0000001300e47213 */ /* 0x000fe20000000000 */
[----:B------:R-:W-:Y:S01]  /*4470*/  @!P5 IMAD.IADD R194, R194, 0x1, -R4 ;  /* 0x00000001c2c2d824 */ /* 0x000fe200078e0a04 */
[----:B------:R-:W-:Y:S01]  /*4480*/  ISETP.GT.U32.AND P5, PT, R4, R202, PT ;  /* 0x000000ca0400720c */ /* 0x000fe20003fa4070 */
[----:B------:R-:W-:Y:S01]  /*4490*/  IMAD.MOV R15, RZ, RZ, -R8 ;  /* 0x000000ffff0f7224 */ /* 0x000fe200078e0a08 */
[----:B------:R-:W-:Y:S01]  /*44a0*/  IABS R210, R17 ;  /* 0x0000001100d27213 */ /* 0x000fe20000000000 */
[----:B------:R-:W-:Y:S02]  /*44b0*/  @!P6 IMAD.IADD R196, R196, 0x1, -R4 ;  /* 0x00000001c4c4e824 */ /* 0x000fe400078e0a04 */
[----:B------:R-:W-:Y:S01]  /*44c0*/  IMAD R198, R4, R15, R198 ;  /* 0x0000000f04c67224 */ /* 0x000fe200078e02c6 */
[----:B------:R-:W-:Y:S01]  /*44d0*/  LOP3.LUT R15, R0, 0x6c, RZ, 0xfc, !PT ;  /* 0x0000006c000f7812 */ /* 0x000fe200078efcff */
[----:B------:R-:W-:Y:S01]  /*44e0*/  @!P4 IMAD.IADD R200, R200, 0x1, -R4 ;  /* 0x00000001c8c8c824 */ /* 0x000fe200078e0a04 */
[----:B------:R-:W-:Y:S01]  /*44f0*/  ISETP.GT.U32.AND P6, PT, R4, R196, PT ;  /* 0x000000c40400720c */ /* 0x000fe20003fc4070 */
[----:B------:R-:W-:Y:S01]  /*4500*/  IMAD.HI.U32 R8, R5, R204, RZ ;  /* 0x000000cc05087227 */ /* 0x000fe200078e00ff */
[----:B------:R-:W-:-:S03]  /*4510*/  IABS R206, R15 ;  /* 0x0000000f00ce7213 */ /* 0x000fc60000000000 */
[----:B------:R-:W-:Y:S01]  /*4520*/  @!P5 IMAD.IADD R202, R202, 0x1, -R4 ;  /* 0x00000001cacad824 */ /* 0x000fe200078e0a04 */
[----:B------:R-:W-:Y:S01]  /*4530*/  ISETP.GT.U32.AND P5, PT, R4, R200, PT ;  /* 0x000000c80400720c */ /* 0x000fe20003fa4070 */
[----:B------:R-:W-:Y:S02]  /*4540*/  IMAD.MOV R13, RZ, RZ, -R8 ;  /* 0x000000ffff0d7224 */ /* 0x000fe400078e0a08 */
[----:B------:R-:W-:-:S04]  /*4550*/  IMAD.HI.U32 R8, R5, R206, RZ ;  /* 0x000000ce05087227 */ /* 0x000fc800078e00ff */
[----:B------:R-:W-:Y:S02]  /*4560*/  IMAD R204, R4, R13, R204 ;  /* 0x0000000d04cc7224 */ /* 0x000fe400078e02cc */
[----:B------:R-:W-:Y:S01]  /*4570*/  @!P6 IMAD.IADD R196, R196, 0x1, -R4 ;  /* 0x00000001c4c4e824 */ /* 0x000fe200078e0a04 */
[----:B------:R-:W-:Y:S01]  /*4580*/  ISETP.GE.AND P6, PT, R20, RZ, PT ;  /* 0x000000ff1400720c */ /* 0x000fe20003fc6270 */
[----:B------:R-:W-:Y:S01]  /*4590*/  IMAD.MOV R13, RZ, RZ, -R8 ;  /* 0x000000ffff0d7224 */ /* 0x000fe200078e0a08 */
[----:B------:R-:W-:Y:S01]  /*45a0*/  LOP3.LUT R20, R0, 0x52, RZ, 0xfc, !PT ;  /* 0x0000005200147812 */ /* 0x000fe200078efcff */
[----:B------:R-:W-:Y:S01]  /*45b0*/  @!P1 IMAD.MOV R188, RZ, RZ, -R188 ;  /* 0x000000ffffbc9224 */ /* 0x000fe200078e0abc */
[C---:B------:R-:W-:Y:S01]  /*45c0*/  ISETP.GT.U32.AND P1, PT, R4.reuse, R198, PT ;  /* 0x000000c60400720c */ /* 0x040fe20003f24070 */
[C---:B------:R-:W-:Y:S01]  /*45d0*/  IMAD R206, R4.reuse, R13, R206 ;  /* 0x0000000d04ce7224 */ /* 0x040fe200078e02ce */
[----:B------:R-:W-:Y:S01]  /*45e0*/  IABS R232, R20 ;  /* 0x0000001400e87213 */ /* 0x000fe20000000000 */
[----:B------:R-:W-:Y:S01]  /*45f0*/  @!P3 IMAD.MOV R196, RZ, RZ, -R196 ;  /* 0x000000ffffc4b224 */ /* 0x000fe200078e0ac4 */
[C---:B------:R-:W-:Y:S01]  /*4600*/  ISETP.GT.U32.AND P3, PT, R4.reuse, R204, PT ;  /* 0x000000cc0400720c */ /* 0x040fe20003f64070 */
[----:B------:R-:W-:Y:S01]  /*4610*/  @!P2 IMAD.MOV R194, RZ, RZ, -R194 ;  /* 0x000000ffffc2a224 */ /* 0x000fe200078e0ac2 */
[----:B------:R-:W-:Y:S01]  /*4620*/  ISETP.GT.U32.AND P2, PT, R4, R202, PT ;  /* 0x000000ca0400720c */ /* 0x000fe20003f44070 */
[----:B------:R-:W-:Y:S01]  /*4630*/  @!P5 IMAD.IADD R200, R200, 0x1, -R4 ;  /* 0x00000001c8c8d824 */ /* 0x000fe200078e0a04 */
[----:B------:R-:W-:Y:S01]  /*4640*/  ISETP.GT.U32.AND P5, PT, R4, R206, PT ;  /* 0x000000ce0400720c */ /* 0x000fe20003fa4070 */
[----:B------:R-:W-:-:S04]  /*4650*/  IMAD.HI.U32 R8, R5, R208, RZ ;  /* 0x000000d005087227 */ /* 0x000fc800078e00ff */
[--C-:B------:R-:W-:Y:S01]  /*4660*/  @!P1 IMAD.IADD R198, R198, 0x1, -R4.reuse ;  /* 0x00000001c6c69824 */ /* 0x100fe200078e0a04 */
[----:B------:R-:W-:Y:S01]  /*4670*/  ISETP.GE.AND P1, PT, R21, RZ, PT ;  /* 0x000000ff1500720c */ /* 0x000fe20003f26270 */
[----:B------:R-:W-:Y:S01]  /*4680*/  IMAD.HI.U32 R13, R5, R210, RZ ;  /* 0x000000d2050d7227 */ /* 0x000fe200078e00ff */
[----:B------:R-:W-:Y:S02]  /*4690*/  LOP3.LUT R21, R0, 0x50, RZ, 0xfc, !PT ;  /* 0x0000005000157812 */ /* 0x000fe400078efcff */
[----:B------:R-:W-:Y:S01]  /*46a0*/  ISETP.GT.U32.AND P4, PT, R4, R198, PT ;  /* 0x000000c60400720c */ /* 0x000fe20003f84070 */
[--C-:B------:R-:W-:Y:S01]  /*46b0*/  @!P3 IMAD.IADD R204, R204, 0x1, -R4.reuse ;  /* 0x00000001ccccb824 */ /* 0x100fe200078e0a04 */
[----:B------:R-:W-:Y:S01]  /*46c0*/  ISETP.GE.AND P3, PT, R16, RZ, PT ;  /* 0x000000ff1000720c */ /* 0x000fe20003f66270 */
[----:B------:R-:W-:Y:S01]  /*46d0*/  @!P2 IMAD.IADD R202, R202, 0x1, -R4 ;  /* 0x00000001cacaa824 */ /* 0x000fe200078e0a04 */
[----:B------:R-:W-:Y:S01]  /*46e0*/  ISETP.GE.AND P2, PT, R15, RZ, PT ;  /* 0x000000ff0f00720c */ /* 0x000fe20003f46270 */
[----:B------:R-:W-:Y:S01]  /*46f0*/  IMAD.MOV R15, RZ, RZ, -R8 ;  /* 0x000000ffff0f7224 */ /* 0x000fe200078e0a08 */
[----:B------:R-:W-:Y:S01]  /*4700*/  LOP3.LUT R16, R0, 0x60, RZ, 0xfc, !PT ;  /* 0x0000006000107812 */ /* 0x000fe200078efcff */
[----:B------:R-:W-:Y:S01]  /*4710*/  @!P5 IMAD.IADD R206, R206, 0x1, -R4 ;  /* 0x00000001ceced824 */ /* 0x000fe200078e0a04 */
[----:B------:R-:W-:Y:S01]  /*4720*/  ISETP.GT.U32.AND P5, PT, R4, R204, PT ;  /* 0x000000cc0400720c */ /* 0x000fe20003fa4070 */
[----:B------:R-:W-:Y:S01]  /*4730*/  @!P0 IMAD.MOV R192, RZ, RZ, -R192 ;  /* 0x000000ffffc08224 */ /* 0x000fe200078e0ac0 */
[----:B------:R-:W-:Y:S01]  /*4740*/  ISETP.GE.AND P0, PT, R18, RZ, PT ;  /* 0x000000ff1200720c */ /* 0x000fe20003f06270 */
[----:B------:R-:W-:Y:S01]  /*4750*/  IMAD R208, R4, R15, R208 ;  /* 0x0000000f04d07224 */ /* 0x000fe200078e02d0 */
[----:B------:R-:W-:Y:S01]  /*4760*/  LOP3.LUT R15, R0, 0x62, RZ, 0xfc, !PT ;  /* 0x00000062000f7812 */ /* 0x000fe200078efcff */
[----:B------:R-:W-:Y:S01]  /*4770*/  IMAD.MOV R13, RZ, RZ, -R13 ;  /* 0x000000ffff0d7224 */ /* 0x000fe200078e0a0d */
[----:B------:R-:W-:Y:S01]  /*4780*/  IABS R218, R16 ;  /* 0x0000001000da7213 */ /* 0x000fe20000000000 */
[----:B------:R-:W-:Y:S01]  /*4790*/  @!P6 IMAD.MOV R200, RZ, RZ, -R200 ;  /* 0x000000ffffc8e224 */ /* 0x000fe200078e0ac8 */
[C---:B------:R-:W-:Y:S01]  /*47a0*/  ISETP.GT.U32.AND P6, PT, R4.reuse, R208, PT ;  /* 0x000000d00400720c */ /* 0x040fe20003fc4070 */
[----:B------:R-:W-:Y:S01]  /*47b0*/  IMAD R210, R4, R13, R210 ;  /* 0x0000000d04d27224 */ /* 0x000fe200078e02d2 */
[----:B------:R-:W-:Y:S01]  /*47c0*/  IABS R216, R15 ;  /* 0x0000000f00d87213 */ /* 0x000fe20000000000 */
[--C-:B------:R-:W-:Y:S01]  /*47d0*/  @!P4 IMAD.IADD R198, R198, 0x1, -R4.reuse ;  /* 0x00000001c6c6c824 */ /* 0x100fe200078e0a04 */
[----:B------:R-:W-:Y:S01]  /*47e0*/  ISETP.GE.AND P4, PT, R14, RZ, PT ;  /* 0x000000ff0e00720c */ /* 0x000fe20003f86270 */
[----:B------:R-:W-:Y:S01]  /*47f0*/  @!P5 IMAD.IADD R204, R204, 0x1, -R4 ;  /* 0x00000001ccccd824 */ /* 0x000fe200078e0a04 */
[----:B------:R-:W-:Y:S01]  /*4800*/  LOP3.LUT R14, R0, 0x66, RZ, 0xfc, !PT ;  /* 0x00000066000e7812 */ /* 0x000fe200078efcff */
[----:B------:R-:W-:Y:S01]  /*4810*/  @!P0 IMAD.MOV R198, RZ, RZ, -R198 ;  /* 0x000000ffffc68224 */ /* 0x000fe200078e0ac6 */
[----:B------:R-:W-:Y:S01]  /*4820*/  ISETP.GT.U32.AND P5, PT, R4, R210, PT ;  /* 0x000000d20400720c */ /* 0x000fe20003fa4070 */
[----:B------:R-:W-:Y:S01]  /*4830*/  @!P1 IMAD.MOV R202, RZ, RZ, -R202 ;  /* 0x000000ffffca9224 */ /* 0x000fe200078e0aca */
[----:B------:R-:W-:-:S02]  /*4840*/  IABS R212, R14 ;  /* 0x0000000e00d47213 */ /* 0x000fc40000000000 */
[----:B------:R-:W-:Y:S01]  /*4850*/  ISETP.GT.U32.AND P0, PT, R4, R206, PT ;  /* 0x000000ce0400720c */ /* 0x000fe20003f04070 */
[----:B------:R-:W-:Y:S01]  /*4860*/  @!P6 IMAD.IADD R208, R208, 0x1, -R4 ;  /* 0x00000001d0d0e824 */ /* 0x000fe200078e0a04 */
[----:B------:R-:W-:Y:S01]  /*4870*/  ISETP.GE.AND P1, PT, R17, RZ, PT ;  /* 0x000000ff1100720c */ /* 0x000fe20003f26270 */
[C---:B------:R-:W-:Y:S01]  /*4880*/  IMAD.HI.U32 R8, R5.reuse, R212, RZ ;  /* 0x000000d405087227 */ /* 0x040fe200078e00ff */
[----:B------:R-:W-:Y:S02]  /*4890*/  LOP3.LUT R18, R0, 0x58, RZ, 0xfc, !PT ;  /* 0x0000005800127812 */ /* 0x000fe400078efcff */
[----:B------:R-:W-:Y:S01]  /*48a0*/  IABS R234, R21 ;  /* 0x0000001500ea7213 */ /* 0x000fe20000000000 */
[----:B------:R-:W-:Y:S01]  /*48b0*/  @!P4 IMAD.MOV R204, RZ, RZ, -R204 ;  /* 0x000000ffffccc224 */ /* 0x000fe200078e0acc */
[----:B------:R-:W-:Y:S01]  /*48c0*/  ISETP.GT.U32.AND P4, PT, R4, R208, PT ;  /* 0x000000d00400720c */ /* 0x000fe20003f84070 */
[----:B------:R-:W-:Y:S01]  /*48d0*/  IMAD.MOV R13, RZ, RZ, -R8 ;  /* 0x000000ffff0d7224 */ /* 0x000fe200078e0a08 */
[----:B------:R-:W-:Y:S01]  /*48e0*/  LOP3.LUT R8, R0, 0x64, RZ, 0xfc, !PT ;  /* 0x0000006400087812 */ /* 0x000fe200078efcff */
[--C-:B------:R-:W-:Y:S01]  /*48f0*/  @!P5 IMAD.IADD R210, R210, 0x1, -R4.reuse ;  /* 0x00000001d2d2d824 */ /* 0x100fe200078e0a04 */
[----:B------:R-:W-:Y:S01]  /*4900*/  IABS R226, R18 ;  /* 0x0000001200e27213 */ /* 0x000fe20000000000 */
[----:B------:R-:W-:Y:S01]  /*4910*/  @!P0 IMAD.IADD R206, R206, 0x1, -R4 ;  /* 0x00000001cece8824 */ /* 0x000fe200078e0a04 */
[----:B------:R-:W-:Y:S01]  /*4920*/  IABS R214, R8 ;  /* 0x0000000800d67213 */ /* 0x000fe20000000000 */
[C---:B------:R-:W-:Y:S01]  /*4930*/  IMAD R212, R4.reuse, R13, R212 ;  /* 0x0000000d04d47224 */ /* 0x040fe200078e02d4 */
[----:B------:R-:W-:Y:S01]  /*4940*/  ISETP.GT.U32.AND P5, PT, R4, R210, PT ;  /* 0x000000d20400720c */ /* 0x000fe20003fa4070 */
[----:B------:R-:W-:Y:S01]  /*4950*/  @!P2 IMAD.MOV R206, RZ, RZ, -R206 ;  /* 0x000000ffffcea224 */ /* 0x000fe200078e0ace */
[----:B------:R-:W-:Y:S01]  /*4960*/  ISETP.GE.AND P6, PT, R8, RZ, PT ;  /* 0x000000ff0800720c */ /* 0x000fe20003fc6270 */
[----:B------:R-:W-:Y:S01]  /*4970*/  IMAD.HI.U32 R8, R5, R214, RZ ;  /* 0x000000d605087227 */ /* 0x000fe200078e00ff */
[----:B------:R-:W-:-:S02]  /*4980*/  ISETP.GT.U32.AND P2, PT, R4, R212, PT ;  /* 0x000000d40400720c */ /* 0x000fc40003f44070 */
[----:B------:R-:W-:Y:S01]  /*4990*/  ISETP.GE.AND P0, PT, R14, RZ, PT ;  /* 0x000000ff0e00720c */ /* 0x000fe20003f06270 */
[----:B------:R-:W-:Y:S01]  /*49a0*/  @!P4 IMAD.IADD R208, R208, 0x1, -R4 ;  /* 0x00000001d0d0c824 */ /* 0x000fe200078e0a04 */
[----:B------:R-:W-:Y:S01]  /*49b0*/  ISETP.GE.AND P4, PT, R15, RZ, PT ;  /* 0x000000ff0f00720c */ /* 0x000fe20003f86270 */
[----:B------:R-:W-:Y:S01]  /*49c0*/  IMAD.MOV R15, RZ, RZ, -R8 ;  /* 0x000000ffff0f7224 */ /* 0x000fe200078e0a08 */
[----:B------:R-:W-:Y:S01]  /*49d0*/  LOP3.LUT R8, R0, 0x5e, RZ, 0xfc, !PT ;  /* 0x0000005e00087812 */ /* 0x000fe200078efcff */
[----:B------:R-:W-:-:S03]  /*49e0*/  IMAD.HI.U32 R13, R5, R216, RZ ;  /* 0x000000d8050d7227 */ /* 0x000fc600078e00ff */
[----:B------:R-:W-:Y:S01]  /*49f0*/  IABS R220, R8 ;  /* 0x0000000800dc7213 */ /* 0x000fe20000000000 */
[----:B------:R-:W-:Y:S01]  /*4a00*/  @!P5 IMAD.IADD R210, R210, 0x1, -R4 ;  /* 0x00000001d2d2d824 */ /* 0x000fe200078e0a04 */
[----:B------:R-:W-:Y:S01]  /*4a10*/  ISETP.GE.AND P5, PT, R16, RZ, PT ;  /* 0x000000ff1000720c */ /* 0x000fe20003fa6270 */
[----:B------:R-:W-:Y:S01]  /*4a20*/  IMAD R214, R4, R15, R214 ;  /* 0x0000000f04d67224 */ /* 0x000fe200078e02d6 */
[----:B------:R-:W-:Y:S01]  /*4a30*/  LOP3.LUT R16, R0, 0x5c, RZ, 0xfc, !PT ;  /* 0x0000005c00107812 */ /* 0x000fe200078efcff */
[----:B------:R-:W-:Y:S02]  /*4a40*/  @!P2 IMAD.IADD R212, R212, 0x1, -R4 ;  /* 0x00000001d4d4a824 */ /* 0x000fe400078e0a04 */
[----:B------:R-:W-:Y:S01]  /*4a50*/  @!P1 IMAD.MOV R210, RZ, RZ, -R210 ;  /* 0x000000ffffd29224 */ /* 0x000fe200078e0ad2 */
[C---:B------:R-:W-:Y:S01]  /*4a60*/  ISETP.GT.U32.AND P1, PT, R4.reuse, R214, PT ;  /* 0x000000d60400720c */ /* 0x040fe20003f24070 */
[----:B------:R-:W-:Y:S01]  /*4a70*/  IMAD.MOV R13, RZ, RZ, -R13 ;  /* 0x000000ffff0d7224 */ /* 0x000fe200078e0a0d */
[----:B------:R-:W-:Y:S01]  /*4a80*/  ISETP.GT.U32.AND P2, PT, R4, R212, PT ;  /* 0x000000d40400720c */ /* 0x000fe20003f44070 */
[----:B------:R-:W-:Y:S01]  /*4a90*/  IMAD.HI.U32 R14, R5, R218, RZ ;  /* 0x000000da050e7227 */ /* 0x000fe200078e00ff */
[----:B------:R-:W-:-:S03]  /*4aa0*/  IABS R222, R16 ;  /* 0x0000001000de7213 */ /* 0x000fc60000000000 */
[----:B------:R-:W-:Y:S02]  /*4ab0*/  IMAD R216, R4, R13, R216 ;  /* 0x0000000d04d87224 */ /* 0x000fe400078e02d8 */
[----:B------:R-:W-:Y:S02]  /*4ac0*/  IMAD.MOV R17, RZ, RZ, -R14 ;  /* 0x000000ffff117224 */ /* 0x000fe400078e0a0e */
[----:B------:R-:W-:Y:S01]  /*4ad0*/  @!P3 IMAD.MOV R208, RZ, RZ, -R208 ;  /* 0x000000ffffd0b224 */ /* 0x000fe200078e0ad0 */
[----:B------:R-:W-:Y:S01]  /*4ae0*/  ISETP.GE.AND P3, PT, R8, RZ, PT ;  /* 0x000000ff0800720c */ /* 0x000fe20003f66270 */
[--C-:B------:R-:W-:Y:S02]  /*4af0*/  @!P1 IMAD.IADD R214, R214, 0x1, -R4.reuse ;  /* 0x00000001d6d69824 */ /* 0x100fe400078e0a04 */
[----:B------:R-:W-:Y:S01]  /*4b00*/  @!P2 IMAD.IADD R212, R212, 0x1, -R4 ;  /* 0x00000001d4d4a824 */ /* 0x000fe200078e0a04 */
[C---:B------:R-:W-:Y:S01]  /*4b10*/  ISETP.GT.U32.AND P2, PT, R4.reuse, R216, PT ;  /* 0x000000d80400720c */ /* 0x040fe20003f44070 */
[C---:B------:R-:W-:Y:S01]  /*4b20*/  IMAD R218, R4.reuse, R17, R218 ;  /* 0x0000001104da7224 */ /* 0x040fe200078e02da */
[----:B------:R-:W-:Y:S01]  /*4b30*/  ISETP.GT.U32.AND P1, PT, R4, R214, PT ;  /* 0x000000d60400720c */ /* 0x000fe20003f24070 */
[----:B------:R-:W-:Y:S01]  /*4b40*/  IMAD.HI.U32 R8, R5, R220, RZ ;  /* 0x000000dc05087227 */ /* 0x000fe200078e00ff */
[----:B------:R-:W-:-:S03]  /*4b50*/  LOP3.LUT R17, R0, 0x5a, RZ, 0xfc, !PT ;  /* 0x0000005a00117812 */ /* 0x000fc600078efcff */
[----:B------:R-:W-:Y:S01]  /*4b60*/  IMAD.MOV R15, RZ, RZ, -R8 ;  /* 0x000000ffff0f7224 */ /* 0x000fe200078e0a08 */
[----:B------:R-:W-:Y:S01]  /*4b70*/  IABS R224, R17 ;  /* 0x0000001100e07213 */ /* 0x000fe20000000000 */
[----:B------:R-:W-:Y:S01]  /*4b80*/  @!P0 IMAD.MOV R212, RZ, RZ, -R212 ;  /* 0x000000ffffd48224 */ /* 0x000fe200078e0ad4 */
[C---:B------:R-:W-:Y:S01]  /*4b90*/  ISETP.GT.U32.AND P0, PT, R4.reuse, R218, PT ;  /* 0x000000da0400720c */ /* 0x040fe20003f04070 */
[----:B------:R-:W-:Y:S02]  /*4ba0*/  IMAD R220, R4, R15, R220 ;  /* 0x0000000f04dc7224 */ /* 0x000fe400078e02dc */
[----:B------:R-:W-:-:S04]  /*4bb0*/  IMAD.HI.U32 R14, R5, R224, RZ ;  /* 0x000000e0050e7227 */ /* 0x000fc800078e00ff */
[--C-:B------:R-:W-:Y:S02]  /*4bc0*/  @!P2 IMAD.IADD R216, R216, 0x1, -R4.reuse ;  /* 0x00000001d8d8a824 */ /* 0x100fe400078e0a04 */
[----:B------:R-:W-:Y:S01]  /*4bd0*/  @!P1 IMAD.IADD R214, R214, 0x1, -R4 ;  /* 0x00000001d6d69824 */ /* 0x000fe200078e0a04 */
[C---:B------:R-:W-:Y:S01]  /*4be0*/  ISETP.GT.U32.AND P1, PT, R4.reuse, R220, PT ;  /* 0x000000dc0400720c */ /* 0x040fe20003f24070 */
[----:B------:R-:W-:Y:S01]  /*4bf0*/  IMAD.MOV R15, RZ, RZ, -R14 ;  /* 0x000000ffff0f7224 */ /* 0x000fe200078e0a0e */
[----:B------:R-:W-:Y:S01]  /*4c00*/  ISETP.GT.U32.AND P2, PT, R4, R216, PT ;  /* 0x000000d80400720c */ /* 0x000fe20003f44070 */
[----:B------:R-:W-:Y:S01]  /*4c10*/  IMAD.HI.U32 R13, R5, R222, RZ ;  /* 0x000000de050d7227 */ /* 0x000fe200078e00ff */
[----:B------:R-:W-:-:S03]  /*4c20*/  LOP3.LUT R14, R0, 0x54, RZ, 0xfc, !PT ;  /* 0x00000054000e7812 */ /* 0x000fc600078efcff */
[----:B------:R-:W-:Y:S01]  /*4c30*/  IMAD R224, R4, R15, R224 ;  /* 0x0000000f04e07224 */ /* 0x000fe200078e02e0 */
[----:B------:R-:W-:Y:S01]  /*4c40*/  IABS R230, R14 ;  /* 0x0000000e00e67213 */ /* 0x000fe20000000000 */
[----:B------:R-:W-:Y:S02]  /*4c50*/  IMAD.MOV R13, RZ, RZ, -R13 ;  /* 0x000000ffff0d7224 */ /* 0x000fe400078e0a0d */
[----:B------:R-:W-:Y:S01]  /*4c60*/  @!P0 IMAD.IADD R218, R218, 0x1, -R4 ;  /* 0x00000001dada8824 */ /* 0x000fe200078e0a04 */
[C---:B------:R-:W-:Y:S01]  /*4c70*/  ISETP.GT.U32.AND P0, PT, R4.reuse, R224, PT ;  /* 0x000000e00400720c */ /* 0x040fe20003f04070 */
[----:B------:R-:W-:Y:S02]  /*4c80*/  IMAD R222, R4, R13, R222 ;  /* 0x0000000d04de7224 */ /* 0x000fe400078e02de */
[----:B------:R-:W-:Y:S01]  /*4c90*/  @!P1 IMAD.IADD R220, R220, 0x1, -R4 ;  /* 0x00000001dcdc9824 */ /* 0x000fe200078e0a04 */
[----:B------:R-:W-:Y:S01]  /*4ca0*/  ISETP.GT.U32.AND P1, PT, R4, R218, PT ;  /* 0x000000da0400720c */ /* 0x000fe20003f24070 */
[----:B------:R-:W-:-:S04]  /*4cb0*/  IMAD.HI.U32 R8, R5, R226, RZ ;  /* 0x000000e205087227 */ /* 0x000fc800078e00ff */
[----:B------:R-:W-:Y:S01]  /*4cc0*/  @!P2 IMAD.IADD R216, R216, 0x1, -R4 ;  /* 0x00000001d8d8a824 */ /* 0x000fe200078e0a04 */
[----:B------:R-:W-:Y:S01]  /*4cd0*/  ISETP.GT.U32.AND P2, PT, R4, R222, PT ;  /* 0x000000de0400720c */ /* 0x000fe20003f44070 */
[----:B------:R-:W-:Y:S02]  /*4ce0*/  IMAD.MOV R15, RZ, RZ, -R8 ;  /* 0x000000ffff0f7224 */ /* 0x000fe400078e0a08 */
[----:B------:R-:W-:Y:S02]  /*4cf0*/  @!P0 IMAD.IADD R224, R224, 0x1, -R4 ;  /* 0x00000001e0e08824 */ /* 0x000fe400078e0a04 */
[C---:B------:R-:W-:Y:S02]  /*4d00*/  IMAD R226, R4.reuse, R15, R226 ;  /* 0x0000000f04e27224 */ /* 0x040fe400078e02e2 */
[----:B------:R-:W-:Y:S01]  /*4d10*/  IMAD.HI.U32 R13, R5, R228, RZ ;  /* 0x000000e4050d7227 */ /* 0x000fe200078e00ff */
[----:B------:R-:W-:-:S03]  /*4d20*/  ISETP.GT.U32.AND P0, PT, R4, R224, PT ;  /* 0x000000e00400720c */ /* 0x000fc60003f04070 */
[----:B------:R-:W-:Y:S01]  /*4d30*/  @!P1 IMAD.IADD R218, R218, 0x1, -R4 ;  /* 0x00000001dada9824 */ /* 0x000fe200078e0a04 */
[----:B------:R-:W-:Y:S01]  /*4d40*/  ISETP.GT.U32.AND P1, PT, R4, R226, PT ;  /* 0x000000e20400720c */ /* 0x000fe20003f24070 */
[----:B------:R-:W-:Y:S02]  /*4d50*/  IMAD.MOV R13, RZ, RZ, -R13 ;  /* 0x000000ffff0d7224 */ /* 0x000fe400078e0a0d */
[----:B------:R-:W-:-:S04]  /*4d60*/  IMAD.HI.U32 R8, R5, R230, RZ ;  /* 0x000000e605087227 */ /* 0x000fc800078e00ff */
[----:B------:R-:W-:Y:S01]  /*4d70*/  @!P2 IMAD.IADD R222, R222, 0x1, -R4 ;  /* 0x00000001dedea824 */ /* 0x000fe200078e0a04 */
[C---:B------:R-:W-:Y:S01]  /*4d80*/  ISETP.GT.U32.AND P2, PT, R4.reuse, R220, PT ;  /* 0x000000dc0400720c */ /* 0x040fe20003f44070 */
[----:B------:R-:W-:Y:S02]  /*4d90*/  IMAD R228, R4, R13, R228 ;  /* 0x0000000d04e47224 */ /* 0x000fe400078e02e4 */
[----:B------:R-:W-:Y:S02]  /*4da0*/  IMAD.MOV R13, RZ, RZ, -R8 ;  /* 0x000000ffff0d7224 */ /* 0x000fe400078e0a08 */
[----:B------:R-:W-:Y:S02]  /*4db0*/  @!P0 IMAD.IADD R224, R224, 0x1, -R4 ;  /* 0x00000001e0e08824 */ /* 0x000fe400078e0a04 */
[----:B------:R-:W-:Y:S02]  /*4dc0*/  IMAD R230, R4, R13, R230 ;  /* 0x0000000d04e67224 */ /* 0x000fe400078e02e6 */
[----:B------:R-:W-:Y:S01]  /*4dd0*/  @!P1 IMAD.IADD R226, R226, 0x1, -R4 ;  /* 0x00000001e2e29824 */ /* 0x000fe200078e0a04 */
[----:B------:R-:W-:Y:S01]  /*4de0*/  ISETP.GE.AND P1, PT, R17, RZ, PT ;  /* 0x000000ff1100720c */ /* 0x000fe20003f26270 */
[----:B------:R-:W-:Y:S01]  /*4df0*/  IMAD.HI.U32 R13, R5, R234, RZ ;  /* 0x000000ea050d7227 */ /* 0x000fe200078e00ff */
[----:B------:R-:W-:-:S02]  /*4e00*/  ISETP.GT.U32.AND P0, PT, R4, R230, PT ;  /* 0x000000e60400720c */ /* 0x000fc40003f04070 */
[----:B------:R-:W-:Y:S01]  /*4e10*/  LOP3.LUT R17, R0, 0x42, RZ, 0xfc, !PT ;  /* 0x0000004200117812 */ /* 0x000fe200078efcff */
[----:B------:R-:W-:Y:S01]  /*4e20*/  @!P2 IMAD.IADD R220, R220, 0x1, -R4 ;  /* 0x00000001dcdca824 */ /* 0x000fe200078e0a04 */
[C---:B------:R-:W-:Y:S01]  /*4e30*/  ISETP.GT.U32.AND P2, PT, R4.reuse, R228, PT ;  /* 0x000000e40400720c */ /* 0x040fe20003f44070 */
[----:B------:R-:W-:Y:S01]  /*4e40*/  IMAD.MOV R13, RZ, RZ, -R13 ;  /* 0x000000ffff0d7224 */ /* 0x000fe200078e0a0d */
[----:B------:R-:W-:Y:S01]  /*4e50*/  IABS R246, R17 ;  /* 0x0000001100f67213 */ /* 0x000fe20000000000 */
[----:B------:R-:W-:Y:S01]  /*4e60*/  @!P6 IMAD.MOV R214, RZ, RZ, -R214 ;  /* 0x000000ffffd6e224 */ /* 0x000fe200078e0ad6 */
[C---:B------:R-:W-:Y:S01]  /*4e70*/  ISETP.GT.U32.AND P6, PT, R4.reuse, R222, PT ;  /* 0x000000de0400720c */ /* 0x040fe20003fc4070 */
[----:B------:R-:W-:Y:S02]  /*4e80*/  IMAD R234, R4, R13, R234 ;  /* 0x0000000d04ea7224 */ /* 0x000fe400078e02ea */
[----:B------:R-:W-:Y:S02]  /*4e90*/  @!P1 IMAD.MOV R224, RZ, RZ, -R224 ;  /* 0x000000ffffe09224 */ /* 0x000fe400078e0ae0 */
[----:B------:R-:W-:Y:S01]  /*4ea0*/  @!P0 IMAD.IADD R230, R230, 0x1, -R4 ;  /* 0x00000001e6e68824 */ /* 0x000fe200078e0a04 */
[C---:B------:R-:W-:Y:S01]  /*4eb0*/  ISETP.GT.U32.AND P0, PT, R4.reuse, R226, PT ;  /* 0x000000e20400720c */ /* 0x040fe20003f04070 */
[----:B------:R-:W-:Y:S01]  /*4ec0*/  IMAD.HI.U32 R8, R5, R232, RZ ;  /* 0x000000e805087227 */ /* 0x000fe200078e00ff */
[----:B------:R-:W-:-:S03]  /*4ed0*/  ISETP.GT.U32.AND P1, PT, R4, R234, PT ;  /* 0x000000ea0400720c */ /* 0x000fc60003f24070 */
[--C-:B------:R-:W-:Y:S01]  /*4ee0*/  @!P2 IMAD.IADD R228, R228, 0x1, -R4.reuse ;  /* 0x00000001e4e4a824 */ /* 0x100fe200078e0a04 */
[----:B------:R-:W-:Y:S01]  /*4ef0*/  ISETP.GE.AND P2, PT, R18, RZ, PT ;  /* 0x000000ff1200720c */ /* 0x000fe20003f46270 */
[----:B------:R-:W-:Y:S01]  /*4f00*/  @!P6 IMAD.IADD R222, R222, 0x1, -R4 ;  /* 0x00000001dedee824 */ /* 0x000fe200078e0a04 */
[----:B------:R-:W-:Y:S01]  /*4f10*/  ISETP.GE.AND P6, PT, R16, RZ, PT ;  /* 0x000000ff1000720c */ /* 0x000fe20003fc6270 */
[----:B------:R-:W-:Y:S01]  /*4f20*/  IMAD.MOV R15, RZ, RZ, -R8 ;  /* 0x000000ffff0f7224 */ /* 0x000fe200078e0a08 */
[----:B------:R-:W-:Y:S01]  /*4f30*/  LOP3.LUT R16, R0, 0x4e, RZ, 0xfc, !PT ;  /* 0x0000004e00107812 */ /* 0x000fe200078efcff */
[----:B------:R-:W-:Y:S01]  /*4f40*/  @!P5 IMAD.MOV R218, RZ, RZ, -R218 ;  /* 0x000000ffffdad224 */ /* 0x000fe200078e0ada */
[----:B------:R-:W-:Y:S01]  /*4f50*/  ISETP.GT.U32.AND P5, PT, R4, R230, PT ;  /* 0x000000e60400720c */ /* 0x000fe20003fa4070 */
[--C-:B------:R-:W-:Y:S01]  /*4f60*/  @!P0 IMAD.IADD R226, R226, 0x1, -R4.reuse ;  /* 0x00000001e2e28824 */ /* 0x100fe200078e0a04 */
[----:B------:R-:W-:Y:S01]  /*4f70*/  IABS R236, R16 ;  /* 0x0000001000ec7213 */ /* 0x000fe20000000000 */
[----:B------:R-:W-:Y:S01]  /*4f80*/  @!P1 IMAD.IADD R234, R234, 0x1, -R4 ;  /* 0x00000001eaea9824 */ /* 0x000fe200078e0a04 */
[----:B------:R-:W-:Y:S01]  /*4f90*/  ISETP.GE.AND P0, PT, R14, RZ, PT ;  /* 0x000000ff0e00720c */ /* 0x000fe20003f06270 */
[----:B------:R-:W-:Y:S01]  /*4fa0*/  IMAD R232, R4, R15, R232 ;  /* 0x0000000f04e87224 */ /* 0x000fe200078e02e8 */
[----:B------:R-:W-:Y:S01]  /*4fb0*/  LOP3.LUT R14, R0, 0x48, RZ, 0xfc, !PT ;  /* 0x00000048000e7812 */ /* 0x000fe200078efcff */
[----:B------:R-:W-:Y:S01]  /*4fc0*/  @!P2 IMAD.MOV R226, RZ, RZ, -R226 ;  /* 0x000000ffffe2a224 */ /* 0x000fe200078e0ae2 */
[----:B------:R-:W-:Y:S01]  /*4fd0*/  ISETP.GT.U32.AND P2, PT, R4, R234, PT ;  /* 0x000000ea0400720c */ /* 0x000fe20003f44070 */
[----:B------:R-:W-:Y:S01]  /*4fe0*/  IMAD.HI.U32 R8, R5, R236, RZ ;  /* 0x000000ec05087227 */ /* 0x000fe200078e00ff */
[----:B------:R-:W-:-:S02]  /*4ff0*/  IABS R242, R14 ;  /* 0x0000000e00f27213 */ /* 0x000fc40000000000 */
[----:B------:R-:W-:Y:S01]  /*5000*/  LOP3.LUT R18, R0, 0x3e, RZ, 0xfc, !PT ;  /* 0x0000003e00127812 */ /* 0x000fe200078efcff */
[----:B------:R-:W-:Y:S01]  /*5010*/  @!P3 IMAD.MOV R220, RZ, RZ, -R220 ;  /* 0x000000ffffdcb224 */ /* 0x000fe200078e0adc */
[----:B------:R-:W-:Y:S01]  /*5020*/  ISETP.GT.U32.AND P3, PT, R4, R232, PT ;  /* 0x000000e80400720c */ /* 0x000fe20003f64070 */
[----:B------:R-:W-:Y:S01]  /*5030*/  IMAD.MOV R13, RZ, RZ, -R8 ;  /* 0x000000ffff0d7224 */ /* 0x000fe200078e0a08 */
[----:B------:R-:W-:Y:S01]  /*5040*/  LOP3.LUT R8, R0, 0x4c, RZ, 0xfc, !PT ;  /* 0x0000004c00087812 */ /* 0x000fe200078efcff */
[----:B------:R-:W-:Y:S01]  /*5050*/  @!P5 IMAD.IADD R230, R230, 0x1, -R4 ;  /* 0x00000001e6e6d824 */ /* 0x000fe200078e0a04 */
[----:B------:R-:W-:Y:S01]  /*5060*/  ISETP.GE.AND P5, PT, R21, RZ, PT ;  /* 0x000000ff1500720c */ /* 0x000fe20003fa6270 */
[----:B------:R-:W-:Y:S01]  /*5070*/  IMAD R236, R4, R13, R236 ;  /* 0x0000000d04ec7224 */ /* 0x000fe200078e02ec */
[----:B------:R-:W-:Y:S01]  /*5080*/  LOP3.LUT R13, R0, 0x4a, RZ, 0xfc, !PT ;  /* 0x0000004a000d7812 */ /* 0x000fe200078efcff */
[----:B------:R-:W-:Y:S01]  /*5090*/  @!P2 IMAD.IADD R234, R234, 0x1, -R4 ;  /* 0x00000001eaeaa824 */ /* 0x000fe200078e0a04 */
[----:B------:R-:W-:Y:S01]  /*50a0*/  IABS R238, R8 ;  /* 0x0000000800ee7213 */ /* 0x000fe20000000000 */
[----:B------:R-:W-:Y:S01]  /*50b0*/  @!P4 IMAD.MOV R216, RZ, RZ, -R216 ;  /* 0x000000ffffd8c224 */ /* 0x000fe200078e0ad8 */
[----:B------:R-:W-:Y:S01]  /*50c0*/  IABS R240, R13 ;  /* 0x0000000d00f07213 */ /* 0x000fe20000000000 */
[----:B------:R-:W-:Y:S01]  /*50d0*/  @!P0 IMAD.MOV R230, RZ, RZ, -R230 ;  /* 0x000000ffffe68224 */ /* 0x000fe200078e0ae6 */
[----:B------:R-:W-:Y:S01]  /*50e0*/  ISETP.GT.U32.AND P2, PT, R4, R236, PT ;  /* 0x000000ec0400720c */ /* 0x000fe20003f44070 */
[----:B------:R-:W-:Y:S01]  /*50f0*/  @!P3 IMAD.IADD R232, R232, 0x1, -R4 ;  /* 0x00000001e8e8b824 */ /* 0x000fe200078e0a04 */
[----:B------:R-:W-:Y:S01]  /*5100*/  ISETP.GT.U32.AND P4, PT, R4, R228, PT ;  /* 0x000000e40400720c */ /* 0x000fe20003f84070 */
[----:B------:R-:W-:Y:S01]  /*5110*/  @!P6 IMAD.MOV R222, RZ, RZ, -R222 ;  /* 0x000000ffffdee224 */ /* 0x000fe200078e0ade */
[----:B------:R-:W-:Y:S01]  /*5120*/  ISETP.GE.AND P0, PT, R13, RZ, PT ;  /* 0x000000ff0d00720c */ /* 0x000fe20003f06270 */
[----:B------:R-:W-:Y:S01]  /*5130*/  IMAD.HI.U32 R13, R5, R240, RZ ;  /* 0x000000f0050d7227 */ /* 0x000fe200078e00ff */
[----:B------:R-:W-:-:S02]  /*5140*/  ISETP.GE.AND P6, PT, R19, RZ, PT ;  /* 0x000000ff1300720c */ /* 0x000fc40003fc6270 */
[----:B------:R-:W-:Y:S01]  /*5150*/  ISETP.GT.U32.AND P1, PT, R4, R232, PT ;  /* 0x000000e80400720c */ /* 0x000fe20003f24070 */
[----:B------:R-:W-:Y:S01]  /*5160*/  IMAD.MOV R13, RZ, RZ, -R13 ;  /* 0x000000ffff0d7224 */ /* 0x000fe200078e0a0d */
[----:B------:R-:W-:Y:S01]  /*5170*/  ISETP.GE.AND P3, PT, R16, RZ, PT ;  /* 0x000000ff1000720c */ /* 0x000fe20003f66270 */
[----:B------:R-:W-:Y:S01]  /*5180*/  @!P5 IMAD.MOV R234, RZ, RZ, -R234 ;  /* 0x000000ffffead224 */ /* 0x000fe200078e0aea */
[----:B------:R-:W-:Y:S01]  /*5190*/  LOP3.LUT R16, R0, 0x46, RZ, 0xfc, !PT ;  /* 0x0000004600107812 */ /* 0x000fe200078efcff */
[----:B------:R-:W-:Y:S01]  /*51a0*/  IMAD R240, R4, R13, R240 ;  /* 0x0000000d04f07224 */ /* 0x000fe200078e02f0 */
[----:B------:R-:W-:Y:S01]  /*51b0*/  IABS R252, R18 ;  /* 0x0000001200fc7213 */ /* 0x000fe20000000000 */
[--C-:B------:R-:W-:Y:S01]  /*51c0*/  @!P2 IMAD.IADD R236, R236, 0x1, -R4.reuse ;  /* 0x00000001ececa824 */ /* 0x100fe200078e0a04 */
[----:B------:R-:W-:Y:S01]  /*51d0*/  IABS R244, R16 ;  /* 0x0000001000f47213 */ /* 0x000fe20000000000 */
[----:B------:R-:W-:Y:S01]  /*51e0*/  @!P4 IMAD.IADD R228, R228, 0x1, -R4 ;  /* 0x00000001e4e4c824 */ /* 0x000fe200078e0a04 */
[----:B------:R-:W-:-:S02]  /*51f0*/  ISETP.GT.U32.AND P5, PT, R4, R240, PT ;  /* 0x000000f00400720c */ /* 0x000fc40003fa4070 */
[----:B------:R-:W-:Y:S01]  /*5200*/  ISETP.GT.U32.AND P2, PT, R4, R236, PT ;  /* 0x000000ec0400720c */ /* 0x000fe20003f44070 */
[----:B------:R-:W-:Y:S01]  /*5210*/  @!P6 IMAD.MOV R228, RZ, RZ, -R228 ;  /* 0x000000ffffe4e224 */ /* 0x000fe200078e0ae4 */
[----:B------:R-:W-:Y:S01]  /*5220*/  ISETP.GE.AND P6, PT, R8, RZ, PT ;  /* 0x000000ff0800720c */ /* 0x000fe20003fc6270 */
[----:B------:R-:W-:Y:S01]  /*5230*/  @!P1 IMAD.IADD R232, R232, 0x1, -R4 ;  /* 0x00000001e8e89824 */ /* 0x000fe200078e0a04 */
[----:B------:R-:W-:Y:S01]  /*5240*/  ISETP.GE.AND P4, PT, R20, RZ, PT ;  /* 0x000000ff1400720c */ /* 0x000fe20003f86270 */
[C---:B------:R-:W-:Y:S01]  /*5250*/  IMAD.HI.U32 R8, R5.reuse, R238, RZ ;  /* 0x000000ee05087227 */ /* 0x040fe200078e00ff */
[----:B------:R-:W-:Y:S02]  /*5260*/  ISETP.GE.AND P1, PT, R14, RZ, PT ;  /* 0x000000ff0e00720c */ /* 0x000fe40003f26270 */
[C---:B------:R-:W-:Y:S01]  /*5270*/  LOP3.LUT R14, R0.reuse, 0x44, RZ, 0xfc, !PT ;  /* 0x00000044000e7812 */ /* 0x040fe200078efcff */
[----:B------:R-:W-:Y:S01]  /*5280*/  IMAD.MOV R15, RZ, RZ, -R8 ;  /* 0x000000ffff0f7224 */ /* 0x000fe200078e0a08 */
[----:B------:R-:W-:Y:S01]  /*5290*/  LOP3.LUT R19, R0, 0x3c, RZ, 0xfc, !PT ;  /* 0x0000003c00137812 */ /* 0x000fe200078efcff */
[----:B------:R-:W-:Y:S01]  /*52a0*/  IMAD.HI.U32 R8, R5, R242, RZ ;  /* 0x000000f205087227 */ /* 0x000fe200078e00ff */
[----:B------:R-:W-:-:S02]  /*52b0*/  IABS R248, R14 ;  /* 0x0000000e00f87213 */ /* 0x000fc40000000000 */
[----:B------:R-:W-:Y:S01]  /*52c0*/  IABS R45, R19 ;  /* 0x00000013002d7213 */ /* 0x000fe20000000000 */
[----:B------:R-:W-:Y:S01]  /*52d0*/  IMAD R238, R4, R15, R238 ;  /* 0x0000000f04ee7224 */ /* 0x000fe200078e02ee */
[C---:B------:R-:W-:Y:S01]  /*52e0*/  LOP3.LUT R20, R0.reuse, 0x2e, RZ, 0xfc, !PT ;  /* 0x0000002e00147812 */ /* 0x040fe200078efcff */
[----:B------:R-:W-:Y:S01]  /*52f0*/  IMAD.MOV R15, RZ, RZ, -R8 ;  /* 0x000000ffff0f7224 */ /* 0x000fe200078e0a08 */
[----:B------:R-:W-:Y:S01]  /*5300*/  LOP3.LUT R21, R0, 0x2c, RZ, 0xfc, !PT ;  /* 0x0000002c00157812 */ /* 0x000fe200078efcff */
[--C-:B------:R-:W-:Y:S02]  /*5310*/  @!P2 IMAD.IADD R236, R236, 0x1, -R4.reuse ;  /* 0x00000001ececa824 */ /* 0x100fe400078e0a04 */
[----:B------:R-:W-:Y:S01]  /*5320*/  @!P5 IMAD.IADD R240, R240, 0x1, -R4 ;  /* 0x00000001f0f0d824 */ /* 0x000fe200078e0a04 */
[----:B------:R-:W-:Y:S01]  /*5330*/  IABS R58, R21 ;  /* 0x00000015003a7213 */ /* 0x000fe20000000000 */
[----:B------:R-:W-:-:S04]  /*5340*/  IMAD.HI.U32 R8, R5, R244, RZ ;  /* 0x000000f405087227 */ /* 0x000fc800078e00ff */
[----:B------:R-:W-:-:S04]  /*5350*/  IMAD.HI.U32 R13, R5, R248, RZ ;  /* 0x000000f8050d7227 */ /* 0x000fc800078e00ff */
[C---:B------:R-:W-:Y:S02]  /*5360*/  IMAD R242, R4.reuse, R15, R242 ;  /* 0x0000000f04f27224 */ /* 0x040fe400078e02f2 */
[----:B------:R-:W-:Y:S01]  /*5370*/  @!P4 IMAD.MOV R232, RZ, RZ, -R232 ;  /* 0x000000ffffe8c224 */ /* 0x000fe200078e0ae8 */
[C---:B------:R-:W-:Y:S01]  /*5380*/  ISETP.GT.U32.AND P4, PT, R4.reuse, R238, PT ;  /* 0x000000ee0400720c */ /* 0x040fe20003f84070 */
[----:B------:R-:W-:Y:S01]  /*5390*/  @!P3 IMAD.MOV R236, RZ, RZ, -R236 ;  /* 0x000000ffffecb224 */ /* 0x000fe200078e0aec */
[C---:B------:R-:W-:Y:S01]  /*53a0*/  ISETP.GT.U32.AND P3, PT, R4.reuse, R240, PT ;  /* 0x000000f00400720c */ /* 0x040fe20003f64070 */
[----:B------:R-:W-:Y:S01]  /*53b0*/  IMAD.MOV R15, RZ, RZ, -R8 ;  /* 0x000000ffff0f7224 */ /* 0x000fe200078e0a08 */
[----:B------:R-:W-:Y:S01]  /*53c0*/  ISETP.GT.U32.AND P2, PT, R4, R242, PT ;  /* 0x000000f20400720c */ /* 0x000fe20003f44070 */
[----:B------:R-:W-:Y:S02]  /*53d0*/  IMAD.MOV R13, RZ, RZ, -R13 ;  /* 0x000000ffff0d7224 */ /* 0x000fe400078e0a0d */
[----:B------:R-:W-:-:S04]  /*53e0*/  IMAD.HI.U32 R8, R5, R246, RZ ;  /* 0x000000f605087227 */ /* 0x000fc800078e00ff */
[C---:B------:R-:W-:Y:S02]  /*53f0*/  IMAD R248, R4.reuse, R13, R248 ;  /* 0x0000000d04f87224 */ /* 0x040fe400078e02f8 */
[----:B------:R-:W-:Y:S02]  /*5400*/  IMAD.MOV R13, RZ, RZ, -R8 ;  /* 0x000000ffff0d7224 */ /* 0x000fe400078e0a08 */
[----:B------:R-:W-:Y:S01]  /*5410*/  IMAD R244, R4, R15, R244 ;  /* 0x0000000f04f47224 */ /* 0x000fe200078e02f4 */
[----:B------:R-:W-:Y:S01]  /*5420*/  LOP3.LUT R15, R0, 0x40, RZ, 0xfc, !PT ;  /* 0x00000040000f7812 */ /* 0x000fe200078efcff */
[----:B------:R-:W-:Y:S02]  /*5430*/  IMAD R246, R4, R13, R246 ;  /* 0x0000000d04f67224 */ /* 0x000fe400078e02f6 */
[--C-:B------:R-:W-:Y:S01]  /*5440*/  @!P4 IMAD.IADD R238, R238, 0x1, -R4.reuse ;  /* 0x00000001eeeec824 */ /* 0x100fe200078e0a04 */
[----:B------:R-:W-:Y:S01]  /*5450*/  ISETP.GT.U32.AND P4, PT, R4, R244, PT ;  /* 0x000000f40400720c */ /* 0x000fe20003f84070 */
[--C-:B------:R-:W-:Y:S01]  /*5460*/  @!P3 IMAD.IADD R240, R240, 0x1, -R4.reuse ;  /* 0x00000001f0f0b824 */ /* 0x100fe200078e0a04 */
[----:B------:R-:W-:Y:S01]  /*5470*/  ISETP.GT.U32.AND P3, PT, R4, R246, PT ;  /* 0x000000f60400720c */ /* 0x000fe20003f64070 */
[----:B------:R-:W-:Y:S01]  /*5480*/  @!P2 IMAD.IADD R242, R242, 0x1, -R4 ;  /* 0x00000001f2f2a824 */ /* 0x000fe200078e0a04 */
[----:B------:R-:W-:Y:S01]  /*5490*/  IABS R250, R15 ;  /* 0x0000000f00fa7213 */ /* 0x000fe20000000000 */
[----:B------:R-:W-:Y:S01]  /*54a0*/  @!P0 IMAD.MOV R240, RZ, RZ, -R240 ;  /* 0x000000fffff08224 */ /* 0x000fe200078e0af0 */
[----:B------:R-:W-:-:S02]  /*54b0*/  ISETP.GT.U32.AND P5, PT, R4, R238, PT ;  /* 0x000000ee0400720c */ /* 0x000fc40003fa4070 */
[----:B------:R-:W-:Y:S01]  /*54c0*/  ISETP.GT.U32.AND P2, PT, R4, R242, PT ;  /* 0x000000f20400720c */ /* 0x000fe20003f44070 */
[----:B------:R-:W-:-:S04]  /*54d0*/  IMAD.HI.U32 R8, R5, R250, RZ ;  /* 0x000000fa05087227 */ /* 0x000fc800078e00ff */
[----:B------:R-:W-:Y:S02]  /*54e0*/  @!P4 IMAD.IADD R244, R244, 0x1, -R4 ;  /* 0x00000001f4f4c824 */ /* 0x000fe400078e0a04 */
[----:B------:R-:W-:Y:S02]  /*54f0*/  IMAD.MOV R13, RZ, RZ, -R8 ;  /* 0x000000ffff0d7224 */ /* 0x000fe400078e0a08 */
[----:B------:R-:W-:Y:S01]  /*5500*/  @!P3 IMAD.IADD R246, R246, 0x1, -R4 ;  /* 0x00000001f6f6b824 */ /* 0x000fe200078e0a04 */
[C---:B------:R-:W-:Y:S01]  /*5510*/  ISETP.GT.U32.AND P4, PT, R4.reuse, R244, PT ;  /* 0x000000f40400720c */ /* 0x040fe20003f84070 */
[----:B------:R-:W-:Y:S01]  /*5520*/  IMAD.HI.U32 R8, R5, R252, RZ ;  /* 0x000000fc05087227 */ /* 0x000fe200078e00ff */
[----:B------:R-:W-:Y:S02]  /*5530*/  ISETP.GE.AND P3, PT, R17, RZ, PT ;  /* 0x000000ff1100720c */ /* 0x000fe40003f66270 */
[C---:B------:R-:W-:Y:S01]  /*5540*/  ISETP.GT.U32.AND P0, PT, R4.reuse, R246, PT ;  /* 0x000000f60400720c */ /* 0x040fe20003f04070 */
[----:B------:R-:W-:-:S02]  /*5550*/  IMAD R250, R4, R13, R250 ;  /* 0x0000000d04fa7224 */ /* 0x000fc400078e02fa */
[----:B------:R-:W-:Y:S02]  /*5560*/  IMAD.MOV R13, RZ, RZ, -R8 ;  /* 0x000000ffff0d7224 */ /* 0x000fe400078e0a08 */
[----:B------:R-:W-:-:S04]  /*5570*/  IMAD.HI.U32 R8, R5, R45, RZ ;  /* 0x0000002d05087227 */ /* 0x000fc800078e00ff */
[----:B------:R-:W-:Y:S02]  /*5580*/  IMAD R252, R4, R13, R252 ;  /* 0x0000000d04fc7224 */ /* 0x000fe400078e02fc */
[----:B------:R-:W-:Y:S02]  /*5590*/  IMAD.MOV R13, RZ, RZ, -R8 ;  /* 0x000000ffff0d7224 */ /* 0x000fe400078e0a08 */
[--C-:B------:R-:W-:Y:S01]  /*55a0*/  @!P5 IMAD.IADD R238, R238, 0x1, -R4.reuse ;  /* 0x00000001eeeed824 */ /* 0x100fe200078e0a04 */
[C---:B------:R-:W-:Y:S01]  /*55b0*/  ISETP.GT.U32.AND P5, PT, R4.reuse, R248, PT ;  /* 0x000000f80400720c */ /* 0x040fe20003fa4070 */
[----:B------:R-:W-:Y:S01]  /*55c0*/  IMAD R45, R4, R13, R45 ;  /* 0x0000000d042d7224 */ /* 0x000fe200078e022d */
[----:B------:R-:W-:Y:S01]  /*55d0*/  LOP3.LUT R13, R0, 0x36, RZ, 0xfc, !PT ;  /* 0x00000036000d7812 */ /* 0x000fe200078efcff */
[--C-:B------:R-:W-:Y:S01]  /*55e0*/  @!P4 IMAD.IADD R244, R244, 0x1, -R4.reuse ;  /* 0x00000001f4f4c824 */ /* 0x100fe200078e0a04 */
[----:B------:R-:W-:Y:S01]  /*55f0*/  ISETP.GT.U32.AND P4, PT, R4, R250, PT ;  /* 0x000000fa0400720c */ /* 0x000fe20003f84070 */
[--C-:B------:R-:W-:Y:S01]  /*5600*/  @!P0 IMAD.IADD R246, R246, 0x1, -R4.reuse ;  /* 0x00000001f6f68824 */ /* 0x100fe200078e0a04 */
[----:B------:R-:W-:Y:S01]  /*5610*/  ISETP.GT.U32.AND P0, PT, R4, R45, PT ;  /* 0x0000002d0400720c */ /* 0x000fe20003f04070 */
[----:B------:R-:W-:Y:S01]  /*5620*/  @!P2 IMAD.IADD R242, R242, 0x1, -R4 ;  /* 0x00000001f2f2a824 */ /* 0x000fe200078e0a04 */
[----:B------:R-:W-:Y:S01]  /*5630*/  ISETP.GE.AND P2, PT, R16, RZ, PT ;  /* 0x000000ff1000720c */ /* 0x000fe20003f46270 */
[----:B------:R-:W-:Y:S01]  /*5640*/  @!P6 IMAD.MOV R238, RZ, RZ, -R238 ;  /* 0x000000ffffeee224 */ /* 0x000fe200078e0aee */
[----:B------:R-:W-:Y:S01]  /*5650*/  LOP3.LUT R16, R0, 0x3a, RZ, 0xfc, !PT ;  /* 0x0000003a00107812 */ /* 0x000fe200078efcff */
[----:B------:R-:W-:Y:S01]  /*5660*/  @!P1 IMAD.MOV R242, RZ, RZ, -R242 ;  /* 0x000000fffff29224 */ /* 0x000fe200078e0af2 */
[----:B------:R-:W-:Y:S01]  /*5670*/  ISETP.GT.U32.AND P1, PT, R4, R252, PT ;  /* 0x000000fc0400720c */ /* 0x000fe20003f24070 */
[----:B------:R-:W-:Y:S01]  /*5680*/  @!P5 IMAD.IADD R248, R248, 0x1, -R4 ;  /* 0x00000001f8f8d824 */ /* 0x000fe200078e0a04 */
[----:B------:R-:W-:Y:S01]  /*5690*/  IABS R43, R16 ;  /* 0x00000010002b7213 */ /* 0x000fe20000000000 */
[----:B------:R-:W-:Y:S01]  /*56a0*/  @!P3 IMAD.MOV R246, RZ, RZ, -R246 ;  /* 0x000000fffff6b224 */ /* 0x000fe200078e0af6 */
[----:B------:R-:W-:Y:S01]  /*56b0*/  ISETP.GE.AND P5, PT, R14, RZ, PT ;  /* 0x000000ff0e00720c */ /* 0x000fe20003fa6270 */
[--C-:B------:R-:W-:Y:S01]  /*56c0*/  @!P4 IMAD.IADD R250, R250, 0x1, -R4.reuse ;  /* 0x00000001fafac824 */ /* 0x100fe200078e0a04 */
[----:B------:R-:W-:Y:S01]  /*56d0*/  ISETP.GT.U32.AND P4, PT, R4, R248, PT ;  /* 0x000000f80400720c */ /* 0x000fe20003f84070 */
[----:B------:R-:W-:Y:S01]  /*56e0*/  @!P0 IMAD.IADD R45, R45, 0x1, -R4 ;  /* 0x000000012d2d8824 */ /* 0x000fe200078e0a04 */
[----:B------:R-:W-:Y:S01]  /*56f0*/  LOP3.LUT R14, R0, 0x34, RZ, 0xfc, !PT ;  /* 0x00000034000e7812 */ /* 0x000fe200078efcff */
[----:B------:R-:W-:Y:S01]  /*5700*/  IMAD.HI.U32 R8, R5, R43, RZ ;  /* 0x0000002b05087227 */ /* 0x000fe200078e00ff */
[----:B------:R-:W-:-:S02]  /*5710*/  ISETP.GT.U32.AND P6, PT, R4, R250, PT ;  /* 0x000000fa0400720c */ /* 0x000fc40003fc4070 */
[----:B------:R-:W-:Y:S01]  /*5720*/  ISETP.GT.U32.AND P0, PT, R4, R45, PT ;  /* 0x0000002d0400720c */ /* 0x000fe20003f04070 */
[----:B------:R-:W-:Y:S01]  /*5730*/  IMAD.MOV R8, RZ, RZ, -R8 ;  /* 0x000000ffff087224 */ /* 0x000fe200078e0a08 */
[----:B------:R-:W-:Y:S01]  /*5740*/  IABS R39, R14 ;  /* 0x0000000e00277213 */ /* 0x000fe20000000000 */
[----:B------:R-:W-:Y:S01]  /*5750*/  @!P2 IMAD.MOV R244, RZ, RZ, -R244 ;  /* 0x000000fffff4a224 */ /* 0x000fe200078e0af4 */
[----:B------:R-:W-:Y:S01]  /*5760*/  ISETP.GE.AND P2, PT, R15, RZ, PT ;  /* 0x000000ff0f00720c */ /* 0x000fe20003f46270 */
        /* <DEDUP_REMOVED lines=8> */
[--C-:B------:R-:W-:Y:S01]  /*57f0*/  @!P0 IMAD.IADD R45, R45, 0x1, -R4.reuse ;  /* 0x000000012d2d8824 */ /* 0x100fe200078e0a04 */
[----:B------:R-:W-:Y:S01]  /*5800*/  IABS R41, R8 ;  /* 0x0000000800297213 */ /* 0x000fe20000000000 */
[----:B------:R-:W-:Y:S01]  /*5810*/  @!P6 IMAD.IADD R250, R250, 0x1, -R4 ;  /* 0x00000001fafae824 */ /* 0x000fe200078e0a04 */
[----:B------:R-:W-:-:S02]  /*5820*/  ISETP.GT.U32.AND P0, PT, R4, R43, PT ;  /* 0x0000002b0400720c */ /* 0x000fc40003f04070 */
[----:B------:R-:W-:Y:S01]  /*5830*/  ISETP.GE.AND P3, PT, R8, RZ, PT ;  /* 0x000000ff0800720c */ /* 0x000fe20003f66270 */
[----:B------:R-:W-:Y:S01]  /*5840*/  IMAD.HI.U32 R8, R5, R41, RZ ;  /* 0x0000002905087227 */ /* 0x000fe200078e00ff */
[----:B------:R-:W-:Y:S02]  /*5850*/  ISETP.GE.AND P6, PT, R19, RZ, PT ;  /* 0x000000ff1300720c */ /* 0x000fe40003fc6270 */
[----:B------:R-:W-:Y:S01]  /*5860*/  ISETP.GE.AND P1, PT, R16, RZ, PT ;  /* 0x000000ff1000720c */ /* 0x000fe20003f26270 */
[----:B------:R-:W-:Y:S01]  /*5870*/  @!P2 IMAD.MOV R250, RZ, RZ, -R250 ;  /* 0x000000fffffaa224 */ /* 0x000fe200078e0afa */
[----:B------:R-:W-:Y:S01]  /*5880*/  ISETP.GE.AND P2, PT, R13, RZ, PT ;  /* 0x000000ff0d00720c */ /* 0x000fe20003f46270 */
[----:B------:R-:W-:Y:S01]  /*5890*/  IMAD.HI.U32 R13, R5, R15, RZ ;  /* 0x0000000f050d7227 */ /* 0x000fe200078e00ff */
[C---:B------:R-:W-:Y:S02]  /*58a0*/  LOP3.LUT R16, R0.reuse, 0x32, RZ, 0xfc, !PT ;  /* 0x0000003200107812 */ /* 0x040fe400078efcff */
[----:B------:R-:W-:Y:S01]  /*58b0*/  LOP3.LUT R18, R0, 0x30, RZ, 0xfc, !PT ;  /* 0x0000003000127812 */ /* 0x000fe200078efcff */
[----:B------:R-:W-:Y:S01]  /*58c0*/  IMAD.MOV R8, RZ, RZ, -R8 ;  /* 0x000000ffff087224 */ /* 0x000fe200078e0a08 */
[----:B------:R-:W-:Y:S01]  /*58d0*/  IABS R37, R16 ;  /* 0x0000001000257213 */ /* 0x000fe20000000000 */
[----:B------:R-:W-:Y:S01]  /*58e0*/  @!P5 IMAD.IADD R252, R252, 0x1, -R4 ;  /* 0x00000001fcfcd824 */ /* 0x000fe200078e0a04 */
[----:B------:R-:W-:Y:S01]  /*58f0*/  ISETP.GE.AND P5, PT, R14, RZ, PT ;  /* 0x000000ff0e00720c */ /* 0x000fe20003fa6270 */
[----:B------:R-:W-:Y:S01]  /*5900*/  IMAD.MOV R13, RZ, RZ, -R13 ;  /* 0x000000ffff0d7224 */ /* 0x000fe200078e0a0d */
[----:B------:R-:W-:Y:S01]  /*5910*/  IABS R35, R18 ;  /* 0x0000001200237213 */ /* 0x000fe20000000000 */
[----:B------:R-:W-:-:S02]  /*5920*/  IMAD R41, R4, R8, R41 ;  /* 0x0000000804297224 */ /* 0x000fc400078e0229 */
[----:B------:R-:W-:Y:S02]  /*5930*/  @!P0 IMAD.IADD R43, R43, 0x1, -R4 ;  /* 0x000000012b2b8824 */ /* 0x000fe400078e0a04 */
[C---:B------:R-:W-:Y:S01]  /*5940*/  IMAD R13, R4.reuse, R13, R15 ;  /* 0x0000000d040d7224 */ /* 0x040fe200078e020f */
[C---:B------:R-:W-:Y:S01]  /*5950*/  ISETP.GT.U32.AND P0, PT, R4.reuse, R41, PT ;  /* 0x000000290400720c */ /* 0x040fe20003f04070 */
[----:B------:R-:W-:Y:S01]  /*5960*/  @!P4 IMAD.MOV R252, RZ, RZ, -R252 ;  /* 0x000000fffffcc224 */ /* 0x000fe200078e0afc */
[C---:B------:R-:W-:Y:S01]  /*5970*/  ISETP.GT.U32.AND P4, PT, R4.reuse, R43, PT ;  /* 0x0000002b0400720c */ /* 0x040fe20003f84070 */
[----:B------:R-:W-:Y:S01]  /*5980*/  @!P6 IMAD.MOV R45, RZ, RZ, -R45 ;  /* 0x000000ffff2de224 */ /* 0x000fe200078e0a2d */
[----:B------:R-:W-:Y:S01]  /*5990*/  ISETP.GT.U32.AND P6, PT, R4, R13, PT ;  /* 0x0000000d0400720c */ /* 0x000fe20003fc4070 */
[----:B------:R-:W-:Y:S01]  /*59a0*/  IMAD.HI.U32 R8, R5, R37, RZ ;  /* 0x0000002505087227 */ /* 0x000fe200078e00ff */
[----:B------:R-:W-:-:S03]  /*59b0*/  IABS R15, R20 ;  /* 0x00000014000f7213 */ /* 0x000fc60000000000 */
[----:B------:R-:W-:-:S04]  /*59c0*/  IMAD.HI.U32 R14, R5, R39, RZ ;  /* 0x00000027050e7227 */ /* 0x000fc800078e00ff */
[----:B------:R-:W-:Y:S02]  /*59d0*/  IMAD.MOV R8, RZ, RZ, -R8 ;  /* 0x000000ffff087224 */ /* 0x000fe400078e0a08 */
[----:B------:R-:W-:Y:S02]  /*59e0*/  IMAD.MOV R14, RZ, RZ, -R14 ;  /* 0x000000ffff0e7224 */ /* 0x000fe400078e0a0e */
[C---:B------:R-:W-:Y:S02]  /*59f0*/  IMAD R37, R4.reuse, R8, R37 ;  /* 0x0000000804257224 */ /* 0x040fe400078e0225 */
[--C-:B------:R-:W-:Y:S02]  /*5a00*/  @!P4 IMAD.IADD R43, R43, 0x1, -R4.reuse ;  /* 0x000000012b2bc824 */ /* 0x100fe400078e0a04 */
[----:B------:R-:W-:Y:S02]  /*5a10*/  @!P0 IMAD.IADD R41, R41, 0x1, -R4 ;  /* 0x0000000129298824 */ /* 0x000fe400078e0a04 */
[----:B------:R-:W-:-:S02]  /*5a20*/  IMAD R39, R4, R14, R39 ;  /* 0x0000000e04277224 */ /* 0x000fc400078e0227 */
[----:B------:R-:W-:Y:S01]  /*5a30*/  @!P6 IMAD.IADD R13, R13, 0x1, -R4 ;  /* 0x000000010d0de824 */ /* 0x000fe200078e0a04 */
[C---:B------:R-:W-:Y:S01]  /*5a40*/  ISETP.GT.U32.AND P0, PT, R4.reuse, R41, PT ;  /* 0x000000290400720c */ /* 0x040fe20003f04070 */
[----:B------:R-:W-:Y:S01]  /*5a50*/  @!P1 IMAD.MOV R43, RZ, RZ, -R43 ;  /* 0x000000ffff2b9224 */ /* 0x000fe200078e0a2b */
[C---:B------:R-:W-:Y:S01]  /*5a60*/  ISETP.GT.U32.AND P1, PT, R4.reuse, R37, PT ;  /* 0x000000250400720c */ /* 0x040fe20003f24070 */
[C---:B------:R-:W-:Y:S01]  /*5a70*/  IMAD.HI.U32 R14, R5.reuse, R35, RZ ;  /* 0x00000023050e7227 */ /* 0x040fe200078e00ff */
[C---:B------:R-:W-:Y:S02]  /*5a80*/  ISETP.GT.U32.AND P4, PT, R4.reuse, R39, PT ;  /* 0x000000270400720c */ /* 0x040fe40003f84070 */
[----:B------:R-:W-:Y:S01]  /*5a90*/  ISETP.GT.U32.AND P6, PT, R4, R13, PT ;  /* 0x0000000d0400720c */ /* 0x000fe20003fc4070 */
[----:B------:R-:W-:Y:S02]  /*5aa0*/  IMAD.MOV R14, RZ, RZ, -R14 ;  /* 0x000000ffff0e7224 */ /* 0x000fe400078e0a0e */
[----:B------:R-:W-:-:S04]  /*5ab0*/  IMAD.HI.U32 R8, R5, R15, RZ ;  /* 0x0000000f05087227 */ /* 0x000fc800078e00ff */
[C---:B------:R-:W-:Y:S02]  /*5ac0*/  IMAD R35, R4.reuse, R14, R35 ;  /* 0x0000000e04237224 */ /* 0x040fe400078e0223 */
[----:B------:R-:W-:Y:S02]  /*5ad0*/  IMAD.MOV R8, RZ, RZ, -R8 ;  /* 0x000000ffff087224 */ /* 0x000fe400078e0a08 */
[--C-:B------:R-:W-:Y:S01]  /*5ae0*/  @!P0 IMAD.IADD R41, R41, 0x1, -R4.reuse ;  /* 0x0000000129298824 */ /* 0x100fe200078e0a04 */
[C---:B------:R-:W-:Y:S01]  /*5af0*/  ISETP.GT.U32.AND P0, PT, R4.reuse, R35, PT ;  /* 0x000000230400720c */ /* 0x040fe20003f04070 */
[----:B------:R-:W-:Y:S02]  /*5b00*/  IMAD R15, R4, R8, R15 ;  /* 0x00000008040f7224 */ /* 0x000fe400078e020f */
[--C-:B------:R-:W-:Y:S02]  /*5b10*/  @!P1 IMAD.IADD R37, R37, 0x1, -R4.reuse ;  /* 0x0000000125259824 */ /* 0x100fe400078e0a04 */
[----:B------:R-:W-:-:S02]  /*5b20*/  @!P4 IMAD.IADD R39, R39, 0x1, -R4 ;  /* 0x000000012727c824 */ /* 0x000fc400078e0a04 */
[----:B------:R-:W-:Y:S01]  /*5b30*/  @!P6 IMAD.IADD R13, R13, 0x1, -R4 ;  /* 0x000000010d0de824 */ /* 0x000fe200078e0a04 */
[C---:B------:R-:W-:Y:S01]  /*5b40*/  ISETP.GT.U32.AND P6, PT, R4.reuse, R15, PT ;  /* 0x0000000f0400720c */ /* 0x040fe20003fc4070 */
[C---:B------:R-:W-:Y:S01]  /*5b50*/  IMAD.HI.U32 R8, R5.reuse, R58, RZ ;  /* 0x0000003a05087227 */ /* 0x040fe200078e00ff */
[C---:B------:R-:W-:Y:S02]  /*5b60*/  ISETP.GT.U32.AND P1, PT, R4.reuse, R37, PT ;  /* 0x000000250400720c */ /* 0x040fe40003f24070 */
[----:B------:R-:W-:Y:S01]  /*5b70*/  ISETP.GT.U32.AND P4, PT, R4, R39, PT ;  /* 0x000000270400720c */ /* 0x000fe20003f84070 */
[----:B------:R-:W-:Y:S01]  /*5b80*/  @!P3 IMAD.MOV R41, RZ, RZ, -R41 ;  /* 0x000000ffff29b224 */ /* 0x000fe200078e0a29 */
[----:B------:R-:W-:Y:S01]  /*5b90*/  ISETP.GE.AND P3, PT, R16, RZ, PT ;  /* 0x000000ff1000720c */ /* 0x000fe20003f66270 */
[----:B------:R-:W-:Y:S01]  /*5ba0*/  IMAD.HI.U32 R14, R5, R56, RZ ;  /* 0x00000038050e7227 */ /* 0x000fe200078e00ff */
[----:B------:R-:W-:-:S03]  /*5bb0*/  LOP3.LUT R16, R0, 0x26, RZ, 0xfc, !PT ;  /* 0x0000002600107812 */ /* 0x000fc600078efcff */
[----:B------:R-:W-:Y:S01]  /*5bc0*/  IMAD.MOV R17, RZ, RZ, -R8 ;  /* 0x000000ffff117224 */ /* 0x000fe200078e0a08 */
[----:B------:R-:W-:Y:S01]  /*5bd0*/  LOP3.LUT R8, R0, 0x28, RZ, 0xfc, !PT ;  /* 0x0000002800087812 */ /* 0x000fe200078efcff */
[----:B------:R-:W-:Y:S01]  /*5be0*/  IMAD.MOV R19, RZ, RZ, -R14 ;  /* 0x000000ffff137224 */ /* 0x000fe200078e0a0e */
[----:B------:R-:W-:Y:S01]  /*5bf0*/  IABS R48, R16 ;  /* 0x0000001000307213 */ /* 0x000fe20000000000 */
[----:B------:R-:W-:Y:S01]  /*5c00*/  @!P0 IMAD.IADD R35, R35, 0x1, -R4 ;  /* 0x0000000123238824 */ /* 0x000fe200078e0a04 */
[----:B------:R-:W-:Y:S01]  /*5c10*/  IABS R52, R8 ;  /* 0x0000000800347213 */ /* 0x000fe20000000000 */
[----:B------:R-:W-:Y:S01]  /*5c20*/  IMAD R58, R4, R17, R58 ;  /* 0x00000011043a7224 */ /* 0x000fe200078e023a */
[----:B------:R-:W-:Y:S01]  /*5c30*/  ISETP.GE.AND P0, PT, R20, RZ, PT ;  /* 0x000000ff1400720c */ /* 0x000fe20003f06270 */
[C---:B------:R-:W-:Y:S01]  /*5c40*/  IMAD R56, R4.reuse, R19, R56 ;  /* 0x0000001304387224 */ /* 0x040fe200078e0238 */
[----:B------:R-:W-:Y:S01]  /*5c50*/  IABS R20, R31 ;  /* 0x0000001f00147213 */ /* 0x000fe20000000000 */
[--C-:B------:R-:W-:Y:S01]  /*5c60*/  @!P6 IMAD.IADD R15, R15, 0x1, -R4.reuse ;  /* 0x000000010f0fe824 */ /* 0x100fe200078e0a04 */
[C---:B------:R-:W-:Y:S01]  /*5c70*/  ISETP.GT.U32.AND P6, PT, R4.reuse, R35, PT ;  /* 0x000000230400720c */ /* 0x040fe20003fc4070 */
[--C-:B------:R-:W-:Y:S01]  /*5c80*/  @!P1 IMAD.IADD R37, R37, 0x1, -R4.reuse ;  /* 0x0000000125259824 */ /* 0x100fe200078e0a04 */
[----:B------:R-:W-:Y:S01]  /*5c90*/  ISETP.GT.U32.AND P1, PT, R4, R58, PT ;  /* 0x0000003a0400720c */ /* 0x000fe20003f24070 */
[----:B------:R-:W-:Y:S01]  /*5ca0*/  @!P4 IMAD.IADD R39, R39, 0x1, -R4 ;  /* 0x000000012727c824 */ /* 0x000fe200078e0a04 */
[----:B------:R-:W-:Y:S01]  /*5cb0*/  ISETP.GE.AND P4, PT, R18, RZ, PT ;  /* 0x000000ff1200720c */ /* 0x000fe20003f86270 */
[----:B------:R-:W-:Y:S01]  /*5cc0*/  @!P2 IMAD.MOV R13, RZ, RZ, -R13 ;  /* 0x000000ffff0da224 */ /* 0x000fe200078e0a0d */
[C---:B------:R-:W-:Y:S01]  /*5cd0*/  ISETP.GT.U32.AND P2, PT, R4.reuse, R15, PT ;  /* 0x0000000f0400720c */ /* 0x040fe20003f44070 */
[----:B------:R-:W-:Y:S01]  /*5ce0*/  @!P3 IMAD.MOV R37, RZ, RZ, -R37 ;  /* 0x000000ffff25b224 */ /* 0x000fe200078e0a25 */
[----:B------:R-:W-:Y:S01]  /*5cf0*/  ISETP.GT.U32.AND P3, PT, R4, R56, PT ;  /* 0x000000380400720c */ /* 0x000fe20003f64070 */
[----:B------:R-:W-:Y:S01]  /*5d00*/  IMAD.HI.U32 R14, R5, R48, RZ ;  /* 0x00000030050e7227 */ /* 0x000fe200078e00ff */
[----:B------:R-:W-:-:S03]  /*5d10*/  IABS R18, R29 ;  /* 0x0000001d00127213 */ /* 0x000fc60000000000 */
[--C-:B------:R-:W-:Y:S01]  /*5d20*/  @!P6 IMAD.IADD R35, R35, 0x1, -R4.reuse ;  /* 0x000000012323e824 */ /* 0x100fe200078e0a04 */
[----:B------:R-:W-:Y:S01]  /*5d30*/  ISETP.GE.AND P6, PT, R22, RZ, PT ;  /* 0x000000ff1600720c */ /* 0x000fe20003fc6270 */
[--C-:B------:R-:W-:Y:S01]  /*5d40*/  @!P1 IMAD.IADD R58, R58, 0x1, -R4.reuse ;  /* 0x000000013a3a9824 */ /* 0x100fe200078e0a04 */
[----:B------:R-:W-:Y:S01]  /*5d50*/  ISETP.GE.AND P1, PT, R16, RZ, PT ;  /* 0x000000ff1000720c */ /* 0x000fe20003f26270 */
[----:B------:R-:W-:Y:S01]  /*5d60*/  @!P4 IMAD.MOV R35, RZ, RZ, -R35 ;  /* 0x000000ffff23c224 */ /* 0x000fe200078e0a23 */
[----:B------:R-:W-:Y:S01]  /*5d70*/  LOP3.LUT R16, R0, 0x20, RZ, 0xfc, !PT ;  /* 0x0000002000107812 */ /* 0x000fe200078efcff */
[--C-:B------:R-:W-:Y:S01]  /*5d80*/  @!P2 IMAD.IADD R15, R15, 0x1, -R4.reuse ;  /* 0x000000010f0fa824 */ /* 0x100fe200078e0a04 */
[----:B------:R-:W-:Y:S01]  /*5d90*/  ISETP.GE.AND P2, PT, R8, RZ, PT ;  /* 0x000000ff0800720c */ /* 0x000fe20003f46270 */
[----:B------:R-:W-:Y:S01]  /*5da0*/  @!P3 IMAD.IADD R56, R56, 0x1, -R4 ;  /* 0x000000013838b824 */ /* 0x000fe200078e0a04 */
[----:B------:R-:W-:Y:S01]  /*5db0*/  ISETP.GT.U32.AND P4, PT, R4, R58, PT ;  /* 0x0000003a0400720c */ /* 0x000fe20003f84070 */
[----:B------:R-:W-:Y:S01]  /*5dc0*/  IMAD.HI.U32 R8, R5, R52, RZ ;  /* 0x0000003405087227 */ /* 0x000fe200078e00ff */
[----:B------:R-:W-:-:S02]  /*5dd0*/  IABS R46, R16 ;  /* 0x00000010002e7213 */ /* 0x000fc40000000000 */
[----:B------:R-:W-:Y:S01]  /*5de0*/  ISETP.GT.U32.AND P3, PT, R4, R56, PT ;  /* 0x000000380400720c */ /* 0x000fe20003f64070 */
[----:B------:R-:W-:Y:S01]  /*5df0*/  IMAD.MOV R17, RZ, RZ, -R8 ;  /* 0x000000ffff117224 */ /* 0x000fe200078e0a08 */
[C---:B------:R-:W-:Y:S01]  /*5e00*/  LOP3.LUT R8, R0.reuse, 0x24, RZ, 0xfc, !PT ;  /* 0x0000002400087812 */ /* 0x040fe200078efcff */
[----:B------:R-:W-:Y:S01]  /*5e10*/  IMAD.MOV R19, RZ, RZ, -R14 ;  /* 0x000000ffff137224 */ /* 0x000fe200078e0a0e */
[----:B------:R-:W-:Y:S01]  /*5e20*/  LOP3.LUT R14, R0, 0x22, RZ, 0xfc, !PT ;  /* 0x00000022000e7812 */ /* 0x000fe200078efcff */
[C---:B------:R-:W-:Y:S01]  /*5e30*/  IMAD R52, R4.reuse, R17, R52 ;  /* 0x0000001104347224 */ /* 0x040fe200078e0234 */
[----:B------:R-:W-:Y:S01]  /*5e40*/  IABS R54, R8 ;  /* 0x0000000800367213 */ /* 0x000fe20000000000 */
[----:B------:R-:W-:Y:S01]  /*5e50*/  IMAD R48, R4, R19, R48 ;  /* 0x0000001304307224 */ /* 0x000fe200078e0230 */
[----:B------:R-:W-:Y:S01]  /*5e60*/  IABS R50, R14 ;  /* 0x0000000e00327213 */ /* 0x000fe20000000000 */
[--C-:B------:R-:W-:Y:S01]  /*5e70*/  @!P4 IMAD.IADD R58, R58, 0x1, -R4.reuse ;  /* 0x000000013a3ac824 */ /* 0x100fe200078e0a04 */
[----:B------:R-:W-:Y:S01]  /*5e80*/  ISETP.GT.U32.AND P4, PT, R4, R52, PT ;  /* 0x000000340400720c */ /* 0x000fe20003f84070 */
[----:B------:R-:W-:Y:S01]  /*5e90*/  @!P0 IMAD.MOV R15, RZ, RZ, -R15 ;  /* 0x000000ffff0f8224 */ /* 0x000fe200078e0a0f */
[----:B------:R-:W-:Y:S01]  /*5ea0*/  ISETP.GE.AND P0, PT, R8, RZ, PT ;  /* 0x000000ff0800720c */ /* 0x000fe20003f06270 */
[----:B------:R-:W-:Y:S01]  /*5eb0*/  @!P3 IMAD.IADD R56, R56, 0x1, -R4 ;  /* 0x000000013838b824 */ /* 0x000fe200078e0a04 */
[----:B------:R-:W-:Y:S01]  /*5ec0*/  ISETP.GE.AND P3, PT, R14, RZ, PT ;  /* 0x000000ff0e00720c */ /* 0x000fe20003f66270 */
[----:B------:R-:W-:Y:S01]  /*5ed0*/  IMAD.HI.U32 R8, R5, R54, RZ ;  /* 0x0000003605087227 */ /* 0x000fe200078e00ff */
[----:B------:R-:W-:-:S03]  /*5ee0*/  LOP3.LUT R22, R0, 0x1e, RZ, 0xfc, !PT ;  /* 0x0000001e00167812 */ /* 0x000fc600078efcff */
[----:B------:R-:W-:Y:S01]  /*5ef0*/  @!P6 IMAD.MOV R56, RZ, RZ, -R56 ;  /* 0x000000ffff38e224 */ /* 0x000fe200078e0a38 */
[----:B------:R-:W-:Y:S01]  /*5f00*/  ISETP.GT.U32.AND P6, PT, R4, R48, PT ;  /* 0x000000300400720c */ /* 0x000fe20003fc4070 */
[----:B------:R-:W-:Y:S01]  /*5f10*/  IMAD.HI.U32 R14, R5, R50, RZ ;  /* 0x00000032050e7227 */ /* 0x000fe200078e00ff */
[----:B------:R-:W-:-:S03]  /*5f20*/  IABS R44, R22 ;  /* 0x00000016002c7213 */ /* 0x000fc60000000000 */
[----:B------:R-:W-:Y:S02]  /*5f30*/  @!P4 IMAD.IADD R52, R52, 0x1, -R4 ;  /* 0x000000013434c824 */ /* 0x000fe400078e0a04 */
[----:B------:R-:W-:Y:S02]  /*5f40*/  IMAD.MOV R17, RZ, RZ, -R8 ;  /* 0x000000ffff117224 */ /* 0x000fe400078e0a08 */
[----:B------:R-:W-:Y:S01]  /*5f50*/  IMAD.MOV R19, RZ, RZ, -R14 ;  /* 0x000000ffff137224 */ /* 0x000fe200078e0a0e */
[----:B------:R-:W-:Y:S01]  /*5f60*/  ISETP.GT.U32.AND P4, PT, R4, R52, PT ;  /* 0x000000340400720c */ /* 0x000fe20003f84070 */
[----:B------:R-:W-:-:S04]  /*5f70*/  IMAD.HI.U32 R8, R5, R46, RZ ;  /* 0x0000002e05087227 */ /* 0x000fc800078e00ff */
[----:B------:R-:W-:Y:S02]  /*5f80*/  @!P6 IMAD.IADD R48, R48, 0x1, -R4 ;  /* 0x000000013030e824 */ /* 0x000fe400078e0a04 */
[C---:B------:R-:W-:Y:S02]  /*5f90*/  IMAD R54, R4.reuse, R17, R54 ;  /* 0x0000001104367224 */ /* 0x040fe400078e0236 */
[C---:B------:R-:W-:Y:S01]  /*5fa0*/  IMAD R50, R4.reuse, R19, R50 ;  /* 0x0000001304327224 */ /* 0x040fe200078e0232 */
[----:B------:R-:W-:Y:S01]  /*5fb0*/  ISETP.GT.U32.AND P6, PT, R4, R48, PT ;  /* 0x000000300400720c */ /* 0x000fe20003fc4070 */
[----:B------:R-:W-:Y:S02]  /*5fc0*/  IMAD.MOV R17, RZ, RZ, -R8 ;  /* 0x000000ffff117224 */ /* 0x000fe400078e0a08 */
[----:B------:R-:W-:Y:S01]  /*5fd0*/  @!P4 IMAD.IADD R52, R52, 0x1, -R4 ;  /* 0x000000013434c824 */ /* 0x000fe200078e0a04 */
[C---:B------:R-:W-:Y:S01]  /*5fe0*/  ISETP.GT.U32.AND P4, PT, R4.reuse, R54, PT ;  /* 0x000000360400720c */ /* 0x040fe20003f84070 */
[----:B------:R-:W-:-:S02]  /*5ff0*/  IMAD R46, R4, R17, R46 ;  /* 0x00000011042e7224 */ /* 0x000fc400078e022e */
[----:B------:R-:W-:Y:S01]  /*6000*/  @!P2 IMAD.MOV R52, RZ, RZ, -R52 ;  /* 0x000000ffff34a224 */ /* 0x000fe200078e0a34 */
[----:B------:R-:W-:Y:S01]  /*6010*/  ISETP.GT.U32.AND P2, PT, R4, R50, PT ;  /* 0x000000320400720c */ /* 0x000fe20003f44070 */
[----:B------:R-:W-:-:S04]  /*6020*/  IMAD.HI.U32 R8, R5, R42, RZ ;  /* 0x0000002a05087227 */ /* 0x000fc800078e00ff */
[----:B------:R-:W-:Y:S01]  /*6030*/  @!P6 IMAD.IADD R48, R48, 0x1, -R4 ;  /* 0x000000013030e824 */ /* 0x000fe200078e0a04 */
[----:B------:R-:W-:Y:S01]  /*6040*/  ISETP.GT.U32.AND P6, PT, R4, R46, PT ;  /* 0x0000002e0400720c */ /* 0x000fe20003fc4070 */
[----:B------:R-:W-:Y:S02]  /*6050*/  IMAD.MOV R17, RZ, RZ, -R8 ;  /* 0x000000ffff117224 */ /* 0x000fe400078e0a08 */
[----:B------:R-:W-:-:S04]  /*6060*/  IMAD.HI.U32 R8, R5, R38, RZ ;  /* 0x0000002605087227 */ /* 0x000fc800078e00ff */
[----:B------:R-:W-:Y:S02]  /*6070*/  @!P2 IMAD.IADD R50, R50, 0x1, -R4 ;  /* 0x000000013232a824 */ /* 0x000fe400078e0a04 */
[C---:B------:R-:W-:Y:S02]  /*6080*/  IMAD R42, R4.reuse, R17, R42 ;  /* 0x00000011042a7224 */ /* 0x040fe400078e022a */
[----:B------:R-:W-:Y:S01]  /*6090*/  IMAD.MOV R17, RZ, RZ, -R8 ;  /* 0x000000ffff117224 */ /* 0x000fe200078e0a08 */
[----:B------:R-:W-:Y:S01]  /*60a0*/  ISETP.GT.U32.AND P2, PT, R4, R50, PT ;  /* 0x000000320400720c */ /* 0x000fe20003f44070 */
[----:B------:R-:W-:Y:S02]  /*60b0*/  @!P6 IMAD.IADD R46, R46, 0x1, -R4 ;  /* 0x000000012e2ee824 */ /* 0x000fe400078e0a04 */
[----:B------:R-:W-:Y:S02]  /*60c0*/  IMAD R38, R4, R17, R38 ;  /* 0x0000001104267224 */ /* 0x000fe400078e0226 */
[----:B------:R-:W-:Y:S01]  /*60d0*/  @!P4 IMAD.IADD R54, R54, 0x1, -R4 ;  /* 0x000000013636c824 */ /* 0x000fe200078e0a04 */
[C---:B------:R-:W-:Y:S01]  /*60e0*/  ISETP.GT.U32.AND P6, PT, R4.reuse, R46, PT ;  /* 0x0000002e0400720c */ /* 0x040fe20003fc4070 */
[----:B------:R-:W-:Y:S01]  /*60f0*/  @!P5 IMAD.MOV R39, RZ, RZ, -R39 ;  /* 0x000000ffff27d224 */ /* 0x000fe200078e0a27 */
[----:B------:R-:W-:Y:S01]  /*6100*/  ISETP.GE.AND P5, PT, R21, RZ, PT ;  /* 0x000000ff1500720c */ /* 0x000fe20003fa6270 */
        /* <DEDUP_REMOVED lines=9> */
[----:B------:R-:W-:-:S04]  /*61a0*/  IMAD.HI.U32 R8, R5, R36, RZ ;  /* 0x0000002405087227 */ /* 0x000fc800078e00ff */
[----:B------:R-:W-:Y:S02]  /*61b0*/  @!P2 IMAD.IADD R42, R42, 0x1, -R4 ;  /* 0x000000012a2aa824 */ /* 0x000fe400078e0a04 */
[----:B------:R-:W-:Y:S02]  /*61c0*/  IMAD.MOV R19, RZ, RZ, -R14 ;  /* 0x000000ffff137224 */ /* 0x000fe400078e0a0e */
[----:B------:R-:W-:Y:S01]  /*61d0*/  @!P5 IMAD.MOV R58, RZ, RZ, -R58 ;  /* 0x000000ffff3ad224 */ /* 0x000fe200078e0a3a */
[----:B------:R-:W-:Y:S01]  /*61e0*/  ISETP.GE.AND P5, PT, R16, RZ, PT ;  /* 0x000000ff1000720c */ /* 0x000fe20003fa6270 */
[--C-:B------:R-:W-:Y:S01]  /*61f0*/  @!P6 IMAD.IADD R38, R38, 0x1, -R4.reuse ;  /* 0x000000012626e824 */ /* 0x100fe200078e0a04 */
[----:B------:R-:W-:Y:S01]  /*6200*/  ISETP.GT.U32.AND P6, PT, R4, R42, PT ;  /* 0x0000002a0400720c */ /* 0x000fe20003fc4070 */
[----:B------:R-:W-:Y:S01]  /*6210*/  @!P4 IMAD.IADD R54, R54, 0x1, -R4 ;  /* 0x000000013636c824 */ /* 0x000fe200078e0a04 */
[----:B------:R-:W-:Y:S01]  /*6220*/  ISETP.GT.U32.AND P4, PT, R4, R44, PT ;  /* 0x0000002c0400720c */ /* 0x000fe20003f84070 */
[----:B------:R-:W-:-:S02]  /*6230*/  IMAD.MOV R17, RZ, RZ, -R8 ;  /* 0x000000ffff117224 */ /* 0x000fc400078e0a08 */
[----:B------:R-:W-:Y:S01]  /*6240*/  IMAD R8, R4, R19, R18 ;  /* 0x0000001304087224 */ /* 0x000fe200078e0212 */
[----:B------:R-:W-:Y:S01]  /*6250*/  IABS R19, R33 ;  /* 0x0000002100137213 */ /* 0x000fe20000000000 */
[----:B------:R-:W-:-:S04]  /*6260*/  IMAD.HI.U32 R16, R5, R20, RZ ;  /* 0x0000001405107227 */ /* 0x000fc800078e00ff */
[----:B------:R-:W-:Y:S02]  /*6270*/  IMAD.MOV R21, RZ, RZ, -R16 ;  /* 0x000000ffff157224 */ /* 0x000fe400078e0a10 */
[----:B------:R-:W-:Y:S01]  /*6280*/  @!P6 IMAD.IADD R42, R42, 0x1, -R4 ;  /* 0x000000012a2ae824 */ /* 0x000fe200078e0a04 */
[----:B------:R-:W-:Y:S01]  /*6290*/  ISETP.GT.U32.AND P6, PT, R4, R8, PT ;  /* 0x000000080400720c */ /* 0x000fe20003fc4070 */
[----:B------:R-:W-:-:S04]  /*62a0*/  IMAD.HI.U32 R16, R5, R19, RZ ;  /* 0x0000001305107227 */ /* 0x000fc800078e00ff */
[----:B------:R-:W-:Y:S02]  /*62b0*/  IMAD.MOV R16, RZ, RZ, -R16 ;  /* 0x000000ffff107224 */ /* 0x000fe400078e0a10 */
[----:B------:R-:W-:Y:S01]  /*62c0*/  @!P4 IMAD.IADD R44, R44, 0x1, -R4 ;  /* 0x000000012c2cc824 */ /* 0x000fe200078e0a04 */
[----:B------:R-:W-:Y:S01]  /*62d0*/  ISETP.GE.AND P4, PT, R22, RZ, PT ;  /* 0x000000ff1600720c */ /* 0x000fe20003f86270 */
[C---:B------:R-:W-:Y:S01]  /*62e0*/  IMAD R14, R4.reuse, R21, R20 ;  /* 0x00000015040e7224 */ /* 0x040fe200078e0214 */
[----:B------:R-:W-:Y:S01]  /*62f0*/  IABS R20, R47 ;  /* 0x0000002f00147213 */ /* 0x000fe20000000000 */
[C---:B------:R-:W-:Y:S01]  /*6300*/  IMAD R16, R4.reuse, R16, R19 ;  /* 0x0000001004107224 */ /* 0x040fe200078e0213 */
[----:B------:R-:W-:Y:S01]  /*6310*/  ISETP.GT.U32.AND P2, PT, R4, R44, PT ;  /* 0x0000002c0400720c */ /* 0x000fe20003f44070 */
[----:B------:R-:W-:Y:S01]  /*6320*/  @!P1 IMAD.MOV R48, RZ, RZ, -R48 ;  /* 0x000000ffff309224 */ /* 0x000fe200078e0a30 */
[----:B------:R-:W-:Y:S01]  /*6330*/  IABS R21, R49 ;  /* 0x0000003100157213 */ /* 0x000fe20000000000 */
[----:B------:R-:W-:Y:S01]  /*6340*/  @!P6 IMAD.IADD R8, R8, 0x1, -R4 ;  /* 0x000000010808e824 */ /* 0x000fe200078e0a04 */
[C---:B------:R-:W-:Y:S01]  /*6350*/  ISETP.GT.U32.AND P1, PT, R4.reuse, R38, PT ;  /* 0x000000260400720c */ /* 0x040fe20003f24070 */
[C---:B------:R-:W-:Y:S01]  /*6360*/  IMAD R36, R4.reuse, R17, R36 ;  /* 0x0000001104247224 */ /* 0x040fe200078e0224 */
[----:B------:R-:W-:Y:S01]  /*6370*/  ISETP.GT.U32.AND P6, PT, R4, R16, PT ;  /* 0x000000100400720c */ /* 0x000fe20003fc4070 */
[----:B------:R-:W-:-:S04]  /*6380*/  IMAD.HI.U32 R17, R5, R20, RZ ;  /* 0x0000001405117227 */ /* 0x000fc800078e00ff */
[----:B------:R-:W-:-:S04]  /*6390*/  IMAD.HI.U32 R18, R5, R21, RZ ;  /* 0x0000001505127227 */ /* 0x000fc800078e00ff */
[----:B------:R-:W-:Y:S02]  /*63a0*/  IMAD.MOV R17, RZ, RZ, -R17 ;  /* 0x000000ffff117224 */ /* 0x000fe400078e0a11 */
[----:B------:R-:W-:Y:S02]  /*63b0*/  IMAD.MOV R22, RZ, RZ, -R18 ;  /* 0x000000ffff167224 */ /* 0x000fe400078e0a12 */
[----:B------:R-:W-:Y:S02]  /*63c0*/  IMAD R18, R4, R17, R20 ;  /* 0x0000001104127224 */ /* 0x000fe400078e0214 */
[--C-:B------:R-:W-:Y:S01]  /*63d0*/  @!P2 IMAD.IADD R44, R44, 0x1, -R4.reuse ;  /* 0x000000012c2ca824 */ /* 0x100fe200078e0a04 */
[----:B------:R-:W-:Y:S01]  /*63e0*/  ISETP.GT.U32.AND P2, PT, R4, R36, PT ;  /* 0x000000240400720c */ /* 0x000fe20003f44070 */
[--C-:B------:R-:W-:Y:S01]  /*63f0*/  @!P1 IMAD.IADD R38, R38, 0x1, -R4.reuse ;  /* 0x0000000126269824 */ /* 0x100fe200078e0a04 */
[----:B------:R-:W-:Y:S01]  /*6400*/  ISETP.GT.U32.AND P1, PT, R4, R14, PT ;  /* 0x0000000e0400720c */ /* 0x000fe20003f24070 */
[----:B------:R-:W-:Y:S01]  /*6410*/  @!P6 IMAD.IADD R16, R16, 0x1, -R4 ;  /* 0x000000011010e824 */ /* 0x000fe200078e0a04 */
[----:B------:R-:W-:Y:S01]  /*6420*/  ISETP.GT.U32.AND P6, PT, R4, R18, PT ;  /* 0x000000120400720c */ /* 0x000fe20003fc4070 */
[----:B------:R-:W-:-:S04]  /*6430*/  IMAD.HI.U32 R19, R5, R23, RZ ;  /* 0x0000001705137227 */ /* 0x000fc800078e00ff */
[----:B------:R-:W-:Y:S02]  /*6440*/  IMAD R20, R4, R22, R21 ;  /* 0x0000001604147224 */ /* 0x000fe400078e0215 */
[----:B------:R-:W-:Y:S02]  /*6450*/  IMAD.MOV R19, RZ, RZ, -R19 ;  /* 0x000000ffff137224 */ /* 0x000fe400078e0a13 */
[--C-:B------:R-:W-:Y:S01]  /*6460*/  @!P2 IMAD.IADD R36, R36, 0x1, -R4.reuse ;  /* 0x000000012424a824 */ /* 0x100fe200078e0a04 */
[----:B------:R-:W-:Y:S01]  /*6470*/  ISETP.GE.AND P2, PT, R24, RZ, PT ;  /* 0x000000ff1800720c */ /* 0x000fe20003f46270 */
[--C-:B------:R-:W-:Y:S01]  /*6480*/  @!P1 IMAD.IADD R14, R14, 0x1, -R4.reuse ;  /* 0x000000010e0e9824 */ /* 0x100fe200078e0a04 */
[----:B------:R-:W-:Y:S01]  /*6490*/  IABS R24, R53 ;  /* 0x0000003500187213 */ /* 0x000fe20000000000 */
[----:B------:R-:W-:Y:S01]  /*64a0*/  @!P6 IMAD.IADD R18, R18, 0x1, -R4 ;  /* 0x000000011212e824 */ /* 0x000fe200078e0a04 */
[C---:B------:R-:W-:Y:S01]  /*64b0*/  ISETP.GT.U32.AND P6, PT, R4.reuse, R20, PT ;  /* 0x000000140400720c */ /* 0x040fe20003fc4070 */
[----:B------:R-:W-:Y:S01]  /*64c0*/  IMAD R22, R4, R19, R23 ;  /* 0x0000001304167224 */ /* 0x000fe200078e0217 */
[----:B------:R-:W-:Y:S01]  /*64d0*/  ISETP.GE.AND P1, PT, R25, RZ, PT ;  /* 0x000000ff1900720c */ /* 0x000fe20003f26270 */
[----:B------:R-:W-:Y:S01]  /*64e0*/  @!P0 IMAD.MOV R54, RZ, RZ, -R54 ;  /* 0x000000ffff368224 */ /* 0x000fe200078e0a36 */
[----:B------:R-:W-:Y:S01]  /*64f0*/  LOP3.LUT R23, R0, 0x2, RZ, 0xfc, !PT ;  /* 0x0000000200177812 */ /* 0x000fe200078efcff */
[----:B------:R-:W-:Y:S01]  /*6500*/  @!P3 IMAD.MOV R50, RZ, RZ, -R50 ;  /* 0x000000ffff32b224 */ /* 0x000fe200078e0a32 */
[C---:B------:R-:W-:Y:S01]  /*6510*/  ISETP.GT.U32.AND P0, PT, R4.reuse, R36, PT ;  /* 0x000000240400720c */ /* 0x040fe20003f04070 */
[----:B------:R-:W-:Y:S01]  /*6520*/  @!P5 IMAD.MOV R46, RZ, RZ, -R46 ;  /* 0x000000ffff2ed224 */ /* 0x000fe200078e0a2e */
[C---:B------:R-:W-:Y:S01]  /*6530*/  ISETP.GT.U32.AND P3, PT, R4.reuse, R8, PT ;  /* 0x000000080400720c */ /* 0x040fe20003f64070 */
[----:B------:R-:W-:Y:S01]  /*6540*/  IMAD.HI.U32 R0, R5, R24, RZ ;  /* 0x0000001805007227 */ /* 0x000fe200078e00ff */
[----:B------:R-:W-:-:S02]  /*6550*/  ISETP.GT.U32.AND P5, PT, R4, R14, PT ;  /* 0x0000000e0400720c */ /* 0x000fc40003fa4070 */
[----:B------:R-:W-:Y:S01]  /*6560*/  IABS R32, R23 ;  /* 0x0000001700207213 */ /* 0x000fe20000000000 */
[----:B------:R-:W-:-:S04]  /*6570*/  IMAD.HI.U32 R17, R5, R26, RZ ;  /* 0x0000001a05117227 */ /* 0x000fc800078e00ff */
[----:B------:R-:W-:-:S04]  /*6580*/  IMAD.HI.U32 R19, R5, R28, RZ ;  /* 0x0000001c05137227 */ /* 0x000fc800078e00ff */
[----:B------:R-:W-:Y:S01]  /*6590*/  @!P4 IMAD.MOV R44, RZ, RZ, -R44 ;  /* 0x000000ffff2cc224 */ /* 0x000fe200078e0a2c */
[----:B------:R-:W-:Y:S01]  /*65a0*/  ISETP.GT.U32.AND P4, PT, R4, R16, PT ;  /* 0x000000100400720c */ /* 0x000fe20003f84070 */
[----:B------:R-:W-:-:S04]  /*65b0*/  IMAD.HI.U32 R21, R5, R30, RZ ;  /* 0x0000001e05157227 */ /* 0x000fc800078e00ff */
[----:B------:R-:W-:Y:S02]  /*65c0*/  IMAD.MOV R25, RZ, RZ, -R0 ;  /* 0x000000ffff197224 */ /* 0x000fe400078e0a00 */
[----:B------:R-:W-:Y:S02]  /*65d0*/  IMAD.MOV R17, RZ, RZ, -R17 ;  /* 0x000000ffff117224 */ /* 0x000fe400078e0a11 */
[----:B------:R-:W-:Y:S02]  /*65e0*/  IMAD.MOV R19, RZ, RZ, -R19 ;  /* 0x000000ffff137224 */ /* 0x000fe400078e0a13 */
[----:B------:R-:W-:Y:S02]  /*65f0*/  IMAD.MOV R21, RZ, RZ, -R21 ;  /* 0x000000ffff157224 */ /* 0x000fe400078e0a15 */
[C---:B------:R-:W-:Y:S02]  /*6600*/  IMAD R24, R4.reuse, R25, R24 ;  /* 0x0000001904187224 */ /* 0x040fe400078e0218 */
[----:B------:R-:W-:-:S02]  /*6610*/  IMAD R26, R4, R17, R26 ;  /* 0x00000011041a7224 */ /* 0x000fc400078e021a */
[----:B------:R-:W-:Y:S02]  /*6620*/  IMAD R28, R4, R19, R28 ;  /* 0x00000013041c7224 */ /* 0x000fe400078e021c */
[----:B------:R-:W-:Y:S01]  /*6630*/  @!P6 IMAD.IADD R20, R20, 0x1, -R4 ;  /* 0x000000011414e824 */ /* 0x000fe200078e0a04 */
[C---:B------:R-:W-:Y:S01]  /*6640*/  ISETP.GT.U32.AND P6, PT, R4.reuse, R18, PT ;  /* 0x000000120400720c */ /* 0x040fe20003fc4070 */
[C---:B------:R-:W-:Y:S02]  /*6650*/  IMAD R30, R4.reuse, R21, R30 ;  /* 0x00000015041e7224 */ /* 0x040fe400078e021e */
[----:B------:R-:W-:Y:S01]  /*6660*/  @!P2 IMAD.MOV R42, RZ, RZ, -R42 ;  /* 0x000000ffff2aa224 */ /* 0x000fe200078e0a2a */
[C---:B------:R-:W-:Y:S01]  /*6670*/  ISETP.GT.U32.AND P2, PT, R4.reuse, R20, PT ;  /* 0x000000140400720c */ /* 0x040fe20003f44070 */
[----:B------:R-:W-:Y:S01]  /*6680*/  @!P1 IMAD.MOV R38, RZ, RZ, -R38 ;  /* 0x000000ffff269224 */ /* 0x000fe200078e0a26 */
[----:B------:R-:W-:Y:S01]  /*6690*/  ISETP.GT.U32.AND P1, PT, R4, R22, PT ;  /* 0x000000160400720c */ /* 0x000fe20003f24070 */
[--C-:B------:R-:W-:Y:S01]  /*66a0*/  @!P0 IMAD.IADD R36, R36, 0x1, -R4.reuse ;  /* 0x0000000124248824 */ /* 0x100fe200078e0a04 */
[----:B------:R-:W-:Y:S01]  /*66b0*/  ISETP.GT.U32.AND P0, PT, R4, R24, PT ;  /* 0x000000180400720c */ /* 0x000fe20003f04070 */
[--C-:B------:R-:W-:Y:S01]  /*66c0*/  @!P3 IMAD.IADD R8, R8, 0x1, -R4.reuse ;  /* 0x000000010808b824 */ /* 0x100fe200078e0a04 */
[----:B------:R-:W-:Y:S01]  /*66d0*/  ISETP.GT.U32.AND P3, PT, R4, R26, PT ;  /* 0x0000001a0400720c */ /* 0x000fe20003f64070 */
[----:B------:R-:W-:Y:S01]  /*66e0*/  @!P5 IMAD.IADD R14, R14, 0x1, -R4 ;  /* 0x000000010e0ed824 */ /* 0x000fe200078e0a04 */
[----:B------:R-:W-:Y:S01]  /*66f0*/  ISETP.GT.U32.AND P5, PT, R4, R28, PT ;  /* 0x0000001c0400720c */ /* 0x000fe20003fa4070 */
[----:B------:R-:W-:-:S04]  /*6700*/  IMAD.HI.U32 R5, R5, R32, RZ ;  /* 0x0000002005057227 */ /* 0x000fc800078e00ff */
[--C-:B------:R-:W-:Y:S01]  /*6710*/  @!P4 IMAD.IADD R16, R16, 0x1, -R4.reuse ;  /* 0x000000011010c824 */ /* 0x100fe200078e0a04 */
[----:B------:R-:W-:Y:S01]  /*6720*/  ISETP.GT.U32.AND P4, PT, R4, R30, PT ;  /* 0x0000001e0400720c */ /* 0x000fe20003f84070 */
[----:B------:R-:W-:Y:S02]  /*6730*/  IMAD.MOV R5, RZ, RZ, -R5 ;  /* 0x000000ffff057224 */ /* 0x000fe400078e0a05 */
[----:B------:R-:W-:Y:S02]  /*6740*/  @!P6 IMAD.IADD R18, R18, 0x1, -R4 ;  /* 0x000000011212e824 */ /* 0x000fe400078e0a04 */
[----:B------:R-:W-:Y:S01]  /*6750*/  IMAD R32, R4, R5, R32 ;  /* 0x0000000504207224 */ /* 0x000fe200078e0220 */
[----:B------:R-:W-:Y:S01]  /*6760*/  LOP3.LUT R5, R245, 0x7f, RZ, 0xc0, !PT ;  /* 0x0000007ff5057812 */ /* 0x000fe200078ec0ff */
[--C-:B------:R-:W-:Y:S01]  /*6770*/  @!P2 IMAD.IADD R20, R20, 0x1, -R4.reuse ;  /* 0x000000011414a824 */ /* 0x100fe200078e0a04 */
[----:B------:R-:W-:Y:S01]  /*6780*/  ISETP.GE.AND P2, PT, R27, RZ, PT ;  /* 0x000000ff1b00720c */ /* 0x000fe20003f46270 */
[--C-:B------:R-:W-:Y:S01]  /*6790*/  @!P1 IMAD.IADD R22, R22, 0x1, -R4.reuse ;  /* 0x0000000116169824 */ /* 0x100fe200078e0a04 */
[----:B------:R-:W-:Y:S01]  /*67a0*/  ISETP.GT.U32.AND P6, PT, R4, R32, PT ;  /* 0x000000200400720c */ /* 0x000fe20003fc4070 */
[--C-:B------:R-:W-:Y:S01]  /*67b0*/  @!P0 IMAD.IADD R24, R24, 0x1, -R4.reuse ;  /* 0x0000000118188824 */ /* 0x100fe200078e0a04 */
[----:B------:R-:W-:Y:S01]  /*67c0*/  ISETP.GE.AND P1, PT, R29, RZ, PT ;  /* 0x000000ff1d00720c */ /* 0x000fe20003f26270 */
[--C-:B------:R-:W-:Y:S01]  /*67d0*/  @!P3 IMAD.IADD R26, R26, 0x1, -R4.reuse ;  /* 0x000000011a1ab824 */ /* 0x100fe200078e0a04 */
[----:B------:R-:W-:Y:S01]  /*67e0*/  ISETP.GE.AND P0, PT, R31, RZ, PT ;  /* 0x000000ff1f00720c */ /* 0x000fe20003f06270 */
[--C-:B------:R-:W-:Y:S01]  /*67f0*/  @!P5 IMAD.IADD R28, R28, 0x1, -R4.reuse ;  /* 0x000000011c1cd824 */ /* 0x100fe200078e0a04 */
[----:B------:R-:W-:Y:S01]  /*6800*/  ISETP.GE.AND P3, PT, R33, RZ, PT ;  /* 0x000000ff2100720c */ /* 0x000fe20003f66270 */
[----:B------:R-:W-:Y:S01]  /*6810*/  @!P4 IMAD.IADD R30, R30, 0x1, -R4 ;  /* 0x000000011e1ec824 */ /* 0x000fe200078e0a04 */
[----:B------:R-:W-:Y:S01]  /*6820*/  ISETP.GE.AND P5, PT, R47, RZ, PT ;  /* 0x000000ff2f00720c */ /* 0x000fe20003fa6270 */
[----:B------:R-:W-:Y:S01]  /*6830*/  IMAD.SHL.U32 R0, R245, 0x200, RZ ;  /* 0x00000200f5007824 */ /* 0x000fe200078e00ff */
[----:B------:R-:W-:Y:S01]  /*6840*/  ISETP.GE.AND P4, PT, R49, RZ, PT ;  /* 0x000000ff3100720c */ /* 0x000fe20003f86270 */
[----:B------:R-:W-:Y:S01]  /*6850*/  @!P2 IMAD.MOV R36, RZ, RZ, -R36 ;  /* 0x000000ffff24a224 */ /* 0x000fe200078e0a24 */
[----:B------:R-:W-:Y:S01]  /*6860*/  ISETP.GT.U32.AND P2, PT, R4, R22, PT ;  /* 0x000000160400720c */ /* 0x000fe20003f44070 */
[----:B------:R-:W-:Y:S01]  /*6870*/  @!P6 IMAD.IADD R32, R32, 0x1, -R4 ;  /* 0x000000012020e824 */ /* 0x000fe200078e0a04 */
[----:B------:R-:W-:Y:S01]  /*6880*/  ISETP.GE.AND P6, PT, R51, RZ, PT ;  /* 0x000000ff3300720c */ /* 0x000fe20003fc6270 */
[----:B------:R-:W-:Y:S01]  /*6890*/  @!P1 IMAD.MOV R8, RZ, RZ, -R8 ;  /* 0x000000ffff089224 */ /* 0x000fe200078e0a08 */
[C---:B------:R-:W-:Y:S01]  /*68a0*/  ISETP.GT.U32.AND P1, PT, R4.reuse, R24, PT ;  /* 0x000000180400720c */ /* 0x040fe20003f24070 */
[----:B------:R-:W-:Y:S01]  /*68b0*/  @!P0 IMAD.MOV R14, RZ, RZ, -R14 ;  /* 0x000000ffff0e8224 */ /* 0x000fe200078e0a0e */
[C---:B------:R-:W-:Y:S01]  /*68c0*/  ISETP.GT.U32.AND P0, PT, R4.reuse, R26, PT ;  /* 0x0000001a0400720c */ /* 0x040fe20003f04070 */
[----:B------:R-:W-:Y:S01]  /*68d0*/  @!P3 IMAD.MOV R16, RZ, RZ, -R16 ;  /* 0x000000ffff10b224 */ /* 0x000fe200078e0a10 */
[C---:B------:R-:W-:Y:S01]  /*68e0*/  ISETP.GT.U32.AND P3, PT, R4.reuse, R28, PT ;  /* 0x0000001c0400720c */ /* 0x040fe20003f64070 */
[----:B------:R-:W-:Y:S01]  /*68f0*/  @!P5 IMAD.MOV R18, RZ, RZ, -R18 ;  /* 0x000000ffff12d224 */ /* 0x000fe200078e0a12 */
[C---:B------:R-:W-:Y:S01]  /*6900*/  ISETP.GT.U32.AND P5, PT, R4.reuse, R30, PT ;  /* 0x0000001e0400720c */ /* 0x040fe20003fa4070 */
[----:B------:R-:W-:Y:S01]  /*6910*/  @!P4 IMAD.MOV R20, RZ, RZ, -R20 ;  /* 0x000000ffff14c224 */ /* 0x000fe200078e0a14 */
[----:B------:R-:W-:Y:S01]  /*6920*/  ISETP.GT.U32.AND P4, PT, R4, R32, PT ;  /* 0x000000200400720c */ /* 0x000fe20003f84070 */
[----:B------:R-:W-:Y:S01]  /*6930*/  @!P2 IMAD.IADD R22, R22, 0x1, -R4 ;  /* 0x000000011616a824 */ /* 0x000fe200078e0a04 */
[----:B------:R-:W-:-:S02]  /*6940*/  ISETP.GE.AND P2, PT, R53, RZ, PT ;  /* 0x000000ff3500720c */ /* 0x000fc40003f46270 */
[----:B------:R-:W-:Y:S01]  /*6950*/  LOP3.LUT R3, R3, 0x8000, R0, 0xf8, !PT ;  /* 0x0000800003037812 */ /* 0x000fe200078ef800 */
[--C-:B------:R-:W-:Y:S01]  /*6960*/  @!P1 IMAD.IADD R24, R24, 0x1, -R4.reuse ;  /* 0x0000000118189824 */ /* 0x100fe200078e0a04 */
[----:B------:R-:W-:Y:S01]  /*6970*/  ISETP.GE.AND P1, PT, R55, RZ, PT ;  /* 0x000000ff3700720c */ /* 0x000fe20003f26270 */
[--C-:B------:R-:W-:Y:S01]  /*6980*/  @!P0 IMAD.IADD R26, R26, 0x1, -R4.reuse ;  /* 0x000000011a1a8824 */ /* 0x100fe200078e0a04 */
[----:B------:R-:W-:Y:S01]  /*6990*/  ISETP.GE.AND P0, PT, R57, RZ, PT ;  /* 0x000000ff3900720c */ /* 0x000fe20003f06270 */
[--C-:B------:R-:W-:Y:S01]  /*69a0*/  @!P3 IMAD.IADD R28, R28, 0x1, -R4.reuse ;  /* 0x000000011c1cb824 */ /* 0x100fe200078e0a04 */
[----:B------:R-:W-:Y:S01]  /*69b0*/  ISETP.GE.AND P3, PT, R59, RZ, PT ;  /* 0x000000ff3b00720c */ /* 0x000fe20003f66270 */
[--C-:B------:R-:W-:Y:S01]  /*69c0*/  @!P5 IMAD.IADD R30, R30, 0x1, -R4.reuse ;  /* 0x000000011e1ed824 */ /* 0x100fe200078e0a04 */
[----:B------:R-:W-:Y:S01]  /*69d0*/  ISETP.GE.AND P5, PT, R23, RZ, PT ;  /* 0x000000ff1700720c */ /* 0x000fe20003fa6270 */
[----:B------:R-:W-:Y:S01]  /*69e0*/  @!P4 IMAD.IADD R32, R32, 0x1, -R4 ;  /* 0x000000012020c824 */ /* 0x000fe200078e0a04 */
[----:B------:R-:W-:Y:S01]  /*69f0*/  ISETP.NE.AND P4, PT, R9, RZ, PT ;  /* 0x000000ff0900720c */ /* 0x000fe20003f85270 */
[----:B------:R-:W-:Y:S01]  /*6a00*/  IMAD R0, R5, UR17, RZ ;  /* 0x0000001105007c24 */ /* 0x000fe2000f8e02ff */
[----:B------:R-:W-:Y:S01]  /*6a10*/  LOP3.LUT R9, RZ, R9, RZ, 0x33, !PT ;  /* 0x00000009ff097212 */ /* 0x000fe200078e33ff */
[----:B------:R-:W-:Y:S01]  /*6a20*/  @!P6 IMAD.MOV R22, RZ, RZ, -R22 ;  /* 0x000000ffff16e224 */ /* 0x000fe200078e0a16 */
[----:B------:R-:W-:Y:S01]  /*6a30*/  USHF.L.U32 UR17, UR17, 0x7, URZ ;  /* 0x0000000711117899 */ /* 0x000fe2000800063f */
[----:B------:R-:W-:Y:S01]  /*6a40*/  @!P2 IMAD.MOV R24, RZ, RZ, -R24 ;  /* 0x000000ffff18a224 */ /* 0x000fe200078e0a18 */
[C---:B------:R-:W-:Y:S01]  /*6a50*/  SEL R241, R9.reuse, R40, !P4 ;  /* 0x0000002809f17207 */ /* 0x040fe20006000000 */
[----:B------:R-:W-:Y:S01]  /*6a60*/  @!P1 IMAD.MOV R26, RZ, RZ, -R26 ;  /* 0x000000ffff1a9224 */ /* 0x000fe200078e0a1a */
[C---:B------:R-:W-:Y:S01]  /*6a70*/  SEL R40, R9.reuse, R13, !P4 ;  /* 0x0000000d09287207 */ /* 0x040fe20006000000 */
[----:B------:R-:W-:Y:S01]  /*6a80*/  @!P0 IMAD.MOV R28, RZ, RZ, -R28 ;  /* 0x000000ffff1c8224 */ /* 0x000fe200078e0a1c */
[C---:B------:R-:W-:Y:S01]  /*6a90*/  SEL R13, R9.reuse, R36, !P4 ;  /* 0x00000024090d7207 */ /* 0x040fe20006000000 */
[----:B------:R-:W-:Y:S01]  /*6aa0*/  IMAD R36, R6, UR4, RZ ;  /* 0x0000000406247c24 */ /* 0x000fe2000f8e02ff */
[C---:B------:R-:W-:Y:S01]  /*6ab0*/  SEL R243, R9.reuse, R34, !P4 ;  /* 0x0000002209f37207 */ /* 0x040fe20006000000 */
[----:B------:R-:W-:Y:S01]  /*6ac0*/  @!P3 IMAD.MOV R30, RZ, RZ, -R30 ;  /* 0x000000ffff1eb224 */ /* 0x000fe200078e0a1e */
[----:B------:R-:W-:Y:S01]  /*6ad0*/  SEL R5, R9, R8, !P4 ;  /* 0x0000000809057207 */ /* 0x000fe20006000000 */
[----:B------:R-:W-:Y:S01]  /*6ae0*/  @!P5 IMAD.MOV R32, RZ, RZ, -R32 ;  /* 0x000000ffff20d224 */ /* 0x000fe200078e0a20 */
[----:B------:R-:W-:Y:S01]  /*6af0*/  ULDC UR4, c[0x0][0x240] ;  /* 0x0000900000047ab9 */ /* 0x000fe20000000800 */
[----:B------:R-:W-:Y:S01]  /*6b00*/  LEA R8, P0, R7, UR6, 0x1 ;  /* 0x0000000607087c11 */ /* 0x000fe2000f8008ff */
[----:B------:R-:W-:Y:S01]  /*6b10*/  IMAD R243, R243, UR4, RZ ;  /* 0x00000004f3f37c24 */ /* 0x000fe2000f8e02ff */
[----:B------:R-:W-:Y:S01]  /*6b20*/  SEL R239, R9, R60, !P4 ;  /* 0x0000003c09ef7207 */ /* 0x000fe20006000000 */
[----:B------:R-:W-:Y:S01]  /*6b30*/  IMAD R241, R241, UR4, RZ ;  /* 0x00000004f1f17c24 */ /* 0x000fe2000f8e02ff */
[----:B------:R-:W-:Y:S01]  /*6b40*/  LEA R6, P1, R36, UR6, 0x1 ;  /* 0x0000000624067c11 */ /* 0x000fe2000f8208ff */
[----:B------:R-:W-:Y:S01]  /*6b50*/  IMAD R40, R40, UR4, RZ ;  /* 0x0000000428287c24 */ /* 0x000fe2000f8e02ff */
[----:B------:R-:W-:Y:S01]  /*6b60*/  LEA R4, P6, R0, UR8, 0x1 ;  /* 0x0000000800047c11 */ /* 0x000fe2000f8c08ff */
[----:B------:R-:W-:Y:S01]  /*6b70*/  IMAD R239, R239, UR4, RZ ;  /* 0x00000004efef7c24 */ /* 0x000fe2000f8e02ff */
[----:B------:R-:W-:Y:S01]  /*6b80*/  SEL R237, R9, R62, !P4 ;  /* 0x0000003e09ed7207 */ /* 0x000fe20006000000 */
[----:B------:R-:W-:Y:S01]  /*6b90*/  IMAD R13, R13, UR4, RZ ;  /* 0x000000040d0d7c24 */ /* 0x000fe2000f8e02ff */
[----:B------:R-:W-:Y:S01]  /*6ba0*/  SEL R34, R9, R15, !P4 ;  /* 0x0000000f09227207 */ /* 0x000fe20006000000 */
[----:B------:R-:W-:Y:S01]  /*6bb0*/  IMAD R5, R5, UR4, RZ ;  /* 0x0000000405057c24 */ /* 0x000fe2000f8e02ff */
[----:B------:R-:W-:Y:S01]  /*6bc0*/  SEL R235, R9, R64, !P4 ;  /* 0x0000004009eb7207 */ /* 0x000fe20006000000 */
[----:B------:R-:W-:Y:S01]  /*6bd0*/  IMAD R237, R237, UR4, RZ ;  /* 0x00000004eded7c24 */ /* 0x000fe2000f8e02ff */
[C---:B------:R-:W-:Y:S01]  /*6be0*/  SEL R233, R9.reuse, R66, !P4 ;  /* 0x0000004209e97207 */ /* 0x040fe20006000000 */
[----:B------:R-:W-:Y:S01]  /*6bf0*/  IMAD R34, R34, UR4, RZ ;  /* 0x0000000422227c24 */ /* 0x000fe2000f8e02ff */
[----:B------:R-:W-:Y:S01]  /*6c00*/  SEL R231, R9, R68, !P4 ;  /* 0x0000004409e77207 */ /* 0x000fe20006000000 */
        /* <DEDUP_REMOVED lines=233> */
[----:B------:R-:W-:Y:S01]  /*7aa0*/  SEL R32, R9, R32, !P4 ;  /* 0x0000002009207207 */ /* 0x000fe20006000000 */
[----:B------:R-:W-:Y:S01]  /*7ab0*/  IMAD R28, R28, UR4, RZ ;  /* 0x000000041c1c7c24 */ /* 0x000fe2000f8e02ff */
[----:B------:R-:W-:Y:S01]  /*7ac0*/  LEA.HI.X.SX32 R9, R7, UR7, 0x1, P0 ;  /* 0x0000000707097c11 */ /* 0x000fe200080f0eff */
[----:B------:R-:W-:Y:S01]  /*7ad0*/  IMAD R30, R30, UR4, RZ ;  /* 0x000000041e1e7c24 */ /* 0x000fe2000f8e02ff */
[----:B------:R-:W-:Y:S01]  /*7ae0*/  LEA.HI.X.SX32 R7, R36, UR7, 0x1, P1 ;  /* 0x0000000724077c11 */ /* 0x000fe200088f0eff */
[----:B------:R-:W-:Y:S01]  /*7af0*/  IMAD R32, R32, UR4, RZ ;  /* 0x0000000420207c24 */ /* 0x000fe2000f8e02ff */
[-C--:B------:R-:W-:Y:S01]  /*7b00*/  LEA R46, P1, R243, R4.reuse, 0x1 ;  /* 0x00000004f32e7211 */ /* 0x080fe200078208ff */
[C---:B-1----:R-:W-:Y:S01]  /*7b10*/  IMAD R36, R86.reuse, 0x7f, RZ ;  /* 0x0000007f56247824 */ /* 0x042fe200078e02ff */
[-C--:B------:R-:W-:Y:S01]  /*7b20*/  LEA R42, P3, R241, R4.reuse, 0x1 ;  /* 0x00000004f12a7211 */ /* 0x080fe200078608ff */
[----:B------:R-:W-:Y:S01]  /*7b30*/  IMAD R38, R86, 0x7e, RZ ;  /* 0x0000007e56267824 */ /* 0x000fe200078e02ff */
[----:B------:R-:W-:Y:S01]  /*7b40*/  LEA R44, P4, R239, R4, 0x1 ;  /* 0x00000004ef2c7211 */ /* 0x000fe200078808ff */
[----:B------:R0:W-:Y:S01]  /*7b50*/  STL [R1+0x1430], R46 ;  /* 0x0014302e01007387 */ /* 0x0001e20000100800 */
[----:B------:R-:W-:Y:S01]  /*7b60*/  LEA.HI.X.SX32 R0, R0, UR9, 0x1, P6 ;  /* 0x0000000900007c11 */ /* 0x000fe2000b0f0eff */
[----:B------:R-:W-:-:S02]  /*7b70*/  UIADD3 UR6, UP0, UR10, 0x2, URZ ;  /* 0x000000020a067890 */ /* 0x000fc4000ff1e03f */
[----:B------:R1:W-:Y:S01]  /*7b80*/  STL [R1+0x848], R42 ;  /* 0x0008482a01007387 */ /* 0x0003e20000100800 */
[----:B------:R-:W-:Y:S01]  /*7b90*/  UMOV UR4, URZ ;  /* 0x0000003f00047c82 */ /* 0x000fe20008000000 */
[----:B------:R-:W-:Y:S02]  /*7ba0*/  USHF.L.U32 UR41, UR17, 0x1, URZ ;  /* 0x0000000111297899 */ /* 0x000fe4000800063f */
[----:B------:R2:W-:Y:S01]  /*7bb0*/  STL [R1+0x850], R44 ;  /* 0x0008502c01007387 */ /* 0x0005e20000100800 */
[----:B------:R-:W-:Y:S01]  /*7bc0*/  UIADD3.X UR7, UR4, 0x40000040, URZ, UP0, !UPT ;  /* 0x4000004004077890 */ /* 0x000fe200087fe43f */
[-C--:B0-----:R-:W-:Y:S01]  /*7bd0*/  LEA R46, P5, R237, R4.reuse, 0x1 ;  /* 0x00000004ed2e7211 */ /* 0x081fe200078a08ff */
[----:B------:R-:W-:Y:S02]  /*7be0*/  USHF.R.S32.HI UR4, URZ, 0x1f, UR17 ;  /* 0x0000001f3f047899 */ /* 0x000fe40008011411 */
[----:B------:R-:W-:Y:S01]  /*7bf0*/  UIADD3.64 UR22, UR6, 0x2, URZ ;  /* 0x0000000206167897 */ /* 0x000fe2000fffe03f */
[-C--:B-1----:R-:W-:Y:S01]  /*7c00*/  LEA R42, P6, R235, R4.reuse, 0x1 ;  /* 0x00000004eb2a7211 */ /* 0x082fe200078c08ff */
[----:B------:R0:W-:Y:S01]  /*7c10*/  STL [R1+0x858], R46 ;  /* 0x0008582e01007387 */ /* 0x0001e20000100800 */
[----:B------:R-:W-:Y:S01]  /*7c20*/  USHF.L.U64.HI UR17, UR17, 0x1, UR4 ;  /* 0x0000000111117899 */ /* 0x000fe20008010204 */
[----:B--2---:R-:W-:-:S02]  /*7c30*/  LEA R44, P0, R233, R4, 0x1 ;  /* 0x00000004e92c7211 */ /* 0x004fc400078008ff */
[----:B------:R1:W-:Y:S01]  /*7c40*/  STL [R1+0x860], R42 ;  /* 0x0008602a01007387 */ /* 0x0003e20000100800 */
[----:B------:R-:W-:Y:S02]  /*7c50*/  UIADD3.64 UR26, UR6, 0x4, URZ ;  /* 0x00000004061a7897 */ /* 0x000fe4000fffe03f */
[----:B------:R-:W-:Y:S01]  /*7c60*/  UIADD3.64 UR30, UR6, 0x7fe, URZ ;  /* 0x000007fe061e7897 */ /* 0x000fe2000fffe03f */
[----:B------:R2:W-:Y:S01]  /*7c70*/  STL [R1+0x868], R44 ;  /* 0x0008682c01007387 */ /* 0x0005e20000100800 */
[----:B------:R-:W-:Y:S01]  /*7c80*/  UIADD3.64 UR34, UR6, 0x800, URZ ;  /* 0x0000080006227897 */ /* 0x000fe2000fffe03f */
[----:B0-----:R-:W-:Y:S01]  /*7c90*/  LEA.HI.X.SX32 R46, R243, R0, 0x1, P1 ;  /* 0x00000000f32e7211 */ /* 0x001fe200008f0eff */
[----:B------:R-:W-:Y:S02]  /*7ca0*/  UIADD3.64 UR38, UR6, 0x802, URZ ;  /* 0x0000080206267897 */ /* 0x000fe4000fffe03f */
[----:B------:R-:W-:Y:S01]  /*7cb0*/  UIADD3.64 UR14, UR6, 0x804, URZ ;  /* 0x00000804060e7897 */ /* 0x000fe2000fffe03f */
[-C--:B-1----:R-:W-:Y:S01]  /*7cc0*/  LEA R42, P1, R231, R4.reuse, 0x1 ;  /* 0x00000004e72a7211 */ /* 0x082fe200078208ff */
[----:B------:R0:W-:Y:S01]  /*7cd0*/  STL [R1+0x142c], R46 ;  /* 0x00142c2e01007387 */ /* 0x0001e20000100800 */
[----:B--2---:R-:W-:-:S03]  /*7ce0*/  LEA R44, P2, R229, R4, 0x1 ;  /* 0x00000004e52c7211 */ /* 0x004fc600078408ff */
[----:B------:R1:W-:Y:S04]  /*7cf0*/  STL [R1+0x870], R42 ;  /* 0x0008702a01007387 */ /* 0x0003e80000100800 */
[----:B------:R2:W-:Y:S01]  /*7d00*/  STL [R1+0x878], R44 ;  /* 0x0008782c01007387 */ /* 0x0005e20000100800 */
[----:B0-----:R-:W-:Y:S02]  /*7d10*/  LEA.HI.X.SX32 R46, R241, R0, 0x1, P3 ;  /* 0x00000000f12e7211 */ /* 0x001fe400018f0eff */
[----:B-1----:R-:W-:-:S03]  /*7d20*/  LEA R42, P3, R227, R4, 0x1 ;  /* 0x00000004e32a7211 */ /* 0x002fc600078608ff */
[----:B------:R0:W-:Y:S01]  /*7d30*/  STL [R1+0x844], R46 ;  /* 0x0008442e01007387 */ /* 0x0001e20000100800 */
[----:B--2---:R-:W-:-:S03]  /*7d40*/  LEA.HI.X.SX32 R44, R239, R0, 0x1, P4 ;  /* 0x00000000ef2c7211 */ /* 0x004fc600020f0eff */
[----:B------:R1:W-:Y:S04]  /*7d50*/  STL [R1+0x880], R42 ;  /* 0x0008802a01007387 */ /* 0x0003e80000100800 */
[----:B------:R2:W-:Y:S01]  /*7d60*/  STL [R1+0x84c], R44 ;  /* 0x00084c2c01007387 */ /* 0x0005e20000100800 */
[----:B0-----:R-:W-:Y:S02]  /*7d70*/  LEA R46, P4, R225, R4, 0x1 ;  /* 0x00000004e12e7211 */ /* 0x001fe400078808ff */
[----:B-1----:R-:W-:-:S03]  /*7d80*/  LEA.HI.X.SX32 R42, R237, R0, 0x1, P5 ;  /* 0x00000000ed2a7211 */ /* 0x002fc600028f0eff */
        /* <DEDUP_REMOVED lines=173> */
[----:B------:R-:W-:Y:S02]  /*8860*/  CS2R R150, SRZ ;  /* 0x0000000000967805 */ /* 0x000fe4000001ff00 */
[----:B-1----:R-:W-:Y:S01]  /*8870*/  LEA R42, P6, R137, R4, 0x1 ;  /* 0x00000004892a7211 */ /* 0x002fe200078c08ff */
[----:B------:R0:W-:Y:S01]  /*8880*/  STL [R1+0x9ac], R46 ;  /* 0x0009ac2e01007387 */ /* 0x0001e20000100800 */
[----:B--2---:R-:W-:-:S03]  /*8890*/  LEA.HI.X.SX32 R44, R149, R0, 0x1, P0 ;  /* 0x00000000952c7211 */ /* 0x004fc600000f0eff */
[----:B------:R1:W-:Y:S01]  /*88a0*/  STL [R1+0x9e8], R42 ;  /* 0x0009e82a01007387 */ /* 0x0003e20000100800 */
[----:B------:R-:W-:-:S03]  /*88b0*/  CS2R R148, SRZ ;  /* 0x0000000000947805 */ /* 0x000fc6000001ff00 */
[----:B------:R2:W-:Y:S01]  /*88c0*/  STL [R1+0x9b4], R44 ;  /* 0x0009b42c01007387 */ /* 0x0005e20000100800 */
[----:B0-----:R-:W-:Y:S02]  /*88d0*/  LEA R46, P0, R135, R4, 0x1 ;  /* 0x00000004872e7211 */ /* 0x001fe400078008ff */
[----:B-1----:R-:W-:-:S03]  /*88e0*/  LEA.HI.X.SX32 R42, R147, R0, 0x1, P1 ;  /* 0x00000000932a7211 */ /* 0x002fc600008f0eff */
[----:B------:R0:W-:Y:S01]  /*88f0*/  STL [R1+0x9f0], R46 ;  /* 0x0009f02e01007387 */ /* 0x0001e20000100800 */
[----:B------:R-:W-:Y:S02]  /*8900*/  CS2R R146, SRZ ;  /* 0x0000000000927805 */ /* 0x000fe4000001ff00 */
[----:B--2---:R-:W-:Y:S01]  /*8910*/  LEA R44, P1, R133, R4, 0x1 ;  /* 0x00000004852c7211 */ /* 0x004fe200078208ff */
[----:B------:R1:W-:Y:S04]  /*8920*/  STL [R1+0x9bc], R42 ;  /* 0x0009bc2a01007387 */ /* 0x0003e80000100800 */
[----:B------:R2:W-:Y:S01]  /*8930*/  STL [R1+0x9f8], R44 ;  /* 0x0009f82c01007387 */ /* 0x0005e20000100800 */
[----:B0-----:R-:W-:Y:S02]  /*8940*/  LEA.HI.X.SX32 R46, R145, R0, 0x1, P2 ;  /* 0x00000000912e7211 */ /* 0x001fe400010f0eff */
[----:B------:R-:W-:-:S02]  /*8950*/  CS2R R144, SRZ ;  /* 0x0000000000907805 */ /* 0x000fc4000001ff00 */
        /* <DEDUP_REMOVED lines=234> */
[----:B------:R-:W-:Y:S02]  /*9800*/  LEA.HI.X.SX32 R39, R39, R0, 0x1, P6 ;  /* 0x0000000027277211 */ /* 0x000fe400030f0eff */
[----:B------:R-:W-:Y:S02]  /*9810*/  CS2R R48, SRZ ;  /* 0x0000000000307805 */ /* 0x000fe4000001ff00 */
[----:B--2---:R-:W-:Y:S01]  /*9820*/  LEA R44, P0, R37, R4, 0x1 ;  /* 0x00000004252c7211 */ /* 0x004fe200078008ff */
[----:B------:R1:W-:Y:S04]  /*9830*/  STL [R1+0xb3c], R42 ;  /* 0x000b3c2a01007387 */ /* 0x0003e80000100800 */
[----:B------:R2:W-:Y:S01]  /*9840*/  STL [R1+0xb78], R44 ;  /* 0x000b782c01007387 */ /* 0x0005e20000100800 */
[----:B0-----:R-:W-:-:S02]  /*9850*/  LEA.HI.X.SX32 R46, R47, R0, 0x1, P1 ;  /* 0x000000002f2e7211 */ /* 0x001fc400008f0eff */
[----:B-1----:R-:W-:-:S03]  /*9860*/  LEA R42, P1, R35, R4, 0x1 ;  /* 0x00000004232a7211 */ /* 0x002fc600078208ff */
[----:B------:R0:W-:Y:S01]  /*9870*/  STL [R1+0xb44], R46 ;  /* 0x000b442e01007387 */ /* 0x0001e20000100800 */
[----:B--2---:R-:W-:-:S03]  /*9880*/  LEA.HI.X.SX32 R44, R45, R0, 0x1, P2 ;  /* 0x000000002d2c7211 */ /* 0x004fc600010f0eff */
[----:B------:R1:W-:Y:S01]  /*9890*/  STL [R1+0xb80], R42 ;  /* 0x000b802a01007387 */ /* 0x0003e20000100800 */
[----:B------:R-:W-:-:S03]  /*98a0*/  LEA R45, P2, R34, R4, 0x1 ;  /* 0x00000004222d7211 */ /* 0x000fc600078408ff */
[----:B------:R2:W-:Y:S01]  /*98b0*/  STL [R1+0xb4c], R44 ;  /* 0x000b4c2c01007387 */ /* 0x0005e20000100800 */
[-C--:B------:R-:W-:Y:S02]  /*98c0*/  LEA.HI.X.SX32 R34, R34, R0.reuse, 0x1, P2 ;  /* 0x0000000022227211 */ /* 0x080fe400010f0eff */
[----:B0-----:R-:W-:Y:S01]  /*98d0*/  CS2R R46, SRZ ;  /* 0x00000000002e7805 */ /* 0x001fe2000001ff00 */
[----:B------:R-:W-:Y:S01]  /*98e0*/  STL [R1+0xb88], R45 ;  /* 0x000b882d01007387 */ /* 0x000fe20000100800 */
[-C--:B-1----:R-:W-:Y:S02]  /*98f0*/  LEA.HI.X.SX32 R42, R43, R0.reuse, 0x1, P3 ;  /* 0x000000002b2a7211 */ /* 0x082fe400018f0eff */
[----:B------:R-:W-:Y:S02]  /*9900*/  LEA.HI.X.SX32 R43, R41, R0, 0x1, P4 ;  /* 0x00000000292b7211 */ /* 0x000fe400020f0eff */
[----:B--2---:R-:W-:Y:S01]  /*9910*/  LEA R44, P3, R33, R4, 0x1 ;  /* 0x00000004212c7211 */ /* 0x004fe200078608ff */
[----:B------:R0:W-:Y:S01]  /*9920*/  STL [R1+0xb54], R42 ;  /* 0x000b542a01007387 */ /* 0x0001e20000100800 */
[----:B------:R-:W-:-:S02]  /*9930*/  LEA.HI.X.SX32 R41, R40, R0, 0x1, P5 ;  /* 0x0000000028297211 */ /* 0x000fc400028f0eff */
[C---:B------:R-:W-:Y:S01]  /*9940*/  LEA R40, P5, R29.reuse, R4, 0x1 ;  /* 0x000000041d287211 */ /* 0x040fe200078a08ff */
[----:B------:R1:W-:Y:S03]  /*9950*/  STL [R1+0xb90], R44 ;  /* 0x000b902c01007387 */ /* 0x0003e60000100800 */
[----:B------:R-:W-:Y:S01]  /*9960*/  LEA.HI.X.SX32 R29, R29, R0, 0x1, P5 ;  /* 0x000000001d1d7211 */ /* 0x000fe200028f0eff */
[----:B------:R-:W-:Y:S01]  /*9970*/  STL [R1+0xb5c], R43 ;  /* 0x000b5c2b01007387 */ /* 0x000fe20000100800 */
[----:B0-----:R-:W-:Y:S02]  /*9980*/  LEA R42, P4, R31, R4, 0x1 ;  /* 0x000000041f2a7211 */ /* 0x001fe400078808ff */
[----:B-1----:R-:W-:-:S03]  /*9990*/  CS2R R44, SRZ ;  /* 0x00000000002c7805 */ /* 0x002fc6000001ff00 */
[----:B------:R0:W-:Y:S04]  /*99a0*/  STL [R1+0xb98], R42 ;  /* 0x000b982a01007387 */ /* 0x0001e80000100800 */
[----:B------:R1:W-:Y:S04]  /*99b0*/  STL [R1+0xb64], R41 ;  /* 0x000b642901007387 */ /* 0x0003e80000100800 */
[----:B------:R2:W-:Y:S01]  /*99c0*/  STL [R1+0xba0], R40 ;  /* 0x000ba02801007387 */ /* 0x0005e20000100800 */
[----:B0-----:R-:W-:-:S03]  /*99d0*/  CS2R R42, SRZ ;  /* 0x00000000002a7805 */ /* 0x001fc6000001ff00 */
[----:B------:R0:W-:Y:S01]  /*99e0*/  STL [R1+0xb6c], R39 ;  /* 0x000b6c2701007387 */ /* 0x0001e20000100800 */
[----:B-1----:R-:W-:Y:S02]  /*99f0*/  LEA R41, P6, R27, R4, 0x1 ;  /* 0x000000041b297211 */ /* 0x002fe400078c08ff */
[----:B--2---:R-:W-:-:S03]  /*9a00*/  LEA.HI.X.SX32 R40, R37, R0, 0x1, P0 ;  /* 0x0000000025287211 */ /* 0x004fc600000f0eff */
[----:B------:R-:W-:Y:S01]  /*9a10*/  STL [R1+0xba8], R41 ;  /* 0x000ba82901007387 */ /* 0x000fe20000100800 */
[----:B------:R-:W-:Y:S02]  /*9a20*/  LEA.HI.X.SX32 R37, R35, R0, 0x1, P1 ;  /* 0x0000000023257211 */ /* 0x000fe400008f0eff */
[-C--:B0-----:R-:W-:Y:S01]  /*9a30*/  LEA R39, P0, R25, R4.reuse, 0x1 ;  /* 0x0000000419277211 */ /* 0x081fe200078008ff */
[----:B------:R0:W-:Y:S01]  /*9a40*/  STL [R1+0xb74], R40 ;  /* 0x000b742801007387 */ /* 0x0001e20000100800 */
[----:B------:R-:W-:-:S03]  /*9a50*/  LEA R35, P1, R23, R4, 0x1 ;  /* 0x0000000417237211 */ /* 0x000fc600078208ff */
[----:B------:R-:W-:Y:S01]  /*9a60*/  STL [R1+0xbb0], R39 ;  /* 0x000bb02701007387 */ /* 0x000fe20000100800 */
[----:B------:R-:W-:-:S03]  /*9a70*/  LEA.HI.X.SX32 R23, R23, R0, 0x1, P1 ;  /* 0x0000000017177211 */ /* 0x000fc600008f0eff */
[----:B------:R1:W-:Y:S01]  /*9a80*/  STL [R1+0xb7c], R37 ;  /* 0x000b7c2501007387 */ /* 0x0003e20000100800 */
[----:B0-----:R-:W-:-:S03]  /*9a90*/  CS2R R40, SRZ ;  /* 0x0000000000287805 */ /* 0x001fc6000001ff00 */
[----:B------:R0:W-:Y:S04]  /*9aa0*/  STL [R1+0xbb8], R35 ;  /* 0x000bb82301007387 */ /* 0x0001e80000100800 */
[----:B------:R2:W-:Y:S01]  /*9ab0*/  STL [R1+0xb84], R34 ;  /* 0x000b842201007387 */ /* 0x0005e20000100800 */
[----:B-1----:R-:W-:Y:S02]  /*9ac0*/  LEA R37, P2, R21, R4, 0x1 ;  /* 0x0000000415257211 */ /* 0x002fe400078408ff */
[----:B0-----:R-:W-:-:S03]  /*9ad0*/  LEA.HI.X.SX32 R35, R33, R0, 0x1, P3 ;  /* 0x0000000021237211 */ /* 0x001fc600018f0eff */
[----:B------:R-:W-:Y:S01]  /*9ae0*/  STL [R1+0xbc0], R37 ;  /* 0x000bc02501007387 */ /* 0x000fe20000100800 */
[----:B------:R-:W-:Y:S02]  /*9af0*/  LEA.HI.X.SX32 R33, R31, R0, 0x1, P4 ;  /* 0x000000001f217211 */ /* 0x000fe400020f0eff */
[-C--:B--2---:R-:W-:Y:S01]  /*9b00*/  LEA R34, P3, R19, R4.reuse, 0x1 ;  /* 0x0000000413227211 */ /* 0x084fe200078608ff */
[----:B------:R-:W-:Y:S01]  /*9b10*/  STL [R1+0xb8c], R35 ;  /* 0x000b8c2301007387 */ /* 0x000fe20000100800 */
[----:B------:R-:W-:-:S03]  /*9b20*/  LEA R31, P4, R17, R4, 0x1 ;  /* 0x00000004111f7211 */ /* 0x000fc600078808ff */
[----:B------:R0:W-:Y:S01]  /*9b30*/  STL [R1+0xbc8], R34 ;  /* 0x000bc82201007387 */ /* 0x0001e20000100800 */
[----:B------:R-:W-:-:S03]  /*9b40*/  LEA.HI.X.SX32 R17, R17, R0, 0x1, P4 ;  /* 0x0000000011117211 */ /* 0x000fc600020f0eff */
        /* <DEDUP_REMOVED lines=9> */
[----:B------:R-:W-:Y:S01]  /*9be0*/  STL [R1+0xba4], R31 ;  /* 0x000ba41f01007387 */ /* 0x000fe20000100800 */
[----:B------:R-:W-:-:S03]  /*9bf0*/  LEA R25, P0, R5, R4, 0x1 ;  /* 0x0000000405197211 */ /* 0x000fc600078008ff */
[----:B------:R-:W-:Y:S01]  /*9c00*/  STL [R1+0xbe0], R29 ;  /* 0x000be01d01007387 */ /* 0x000fe20000100800 */
[----:B------:R-:W-:-:S03]  /*9c10*/  LEA.HI.X.SX32 R5, R5, R0, 0x1, P0 ;  /* 0x0000000005057211 */ /* 0x000fc600000f0eff */
[----:B------:R0:W-:Y:S04]  /*9c20*/  STL [R1+0xbac], R27 ;  /* 0x000bac1b01007387 */ /* 0x0001e80000100800 */
[----:B------:R1:W-:Y:S04]  /*9c30*/  STL [R1+0xbe8], R25 ;  /* 0x000be81901007387 */ /* 0x0003e80000100800 */
[----:B------:R2:W-:Y:S01]  /*9c40*/  STL [R1+0xbb4], R23 ;  /* 0x000bb41701007387 */ /* 0x0005e20000100800 */
[----:B0-----:R-:W-:Y:S02]  /*9c50*/  LEA R27, P1, R14, R4, 0x1 ;  /* 0x000000040e1b7211 */ /* 0x001fe400078208ff */
[----:B-1----:R-:W-:-:S03]  /*9c60*/  LEA.HI.X.SX32 R25, R21, R0, 0x1, P2 ;  /* 0x0000000015197211 */ /* 0x002fc600010f0eff */
[----:B------:R-:W-:Y:S01]  /*9c70*/  STL [R1+0xbf0], R27 ;  /* 0x000bf01b01007387 */ /* 0x000fe20000100800 */
[----:B------:R-:W-:Y:S02]  /*9c80*/  LEA.HI.X.SX32 R21, R19, R0, 0x1, P3 ;  /* 0x0000000013157211 */ /* 0x000fe400018f0eff */
[-C--:B--2---:R-:W-:Y:S01]  /*9c90*/  LEA R23, P2, R16, R4.reuse, 0x1 ;  /* 0x0000000410177211 */ /* 0x084fe200078408ff */
[----:B------:R-:W-:Y:S01]  /*9ca0*/  STL [R1+0xbbc], R25 ;  /* 0x000bbc1901007387 */ /* 0x000fe20000100800 */
[----:B------:R-:W-:-:S03]  /*9cb0*/  LEA R19, P3, R18, R4, 0x1 ;  /* 0x0000000412137211 */ /* 0x000fc600078608ff */
[----:B------:R-:W-:Y:S04]  /*9cc0*/  STL [R1+0xbf8], R23 ;  /* 0x000bf81701007387 */ /* 0x000fe80000100800 */
[----:B------:R0:W-:Y:S04]  /*9cd0*/  STL [R1+0xbc4], R21 ;  /* 0x000bc41501007387 */ /* 0x0001e80000100800 */
[----:B------:R1:W-:Y:S04]  /*9ce0*/  STL [R1+0xc00], R19 ;  /* 0x000c001301007387 */ /* 0x0003e80000100800 */
[----:B------:R2:W-:Y:S01]  /*9cf0*/  STL [R1+0xbcc], R17 ;  /* 0x000bcc1101007387 */ /* 0x0005e20000100800 */
[----:B0-----:R-:W-:-:S02]  /*9d00*/  LEA R21, P4, R20, R4, 0x1 ;  /* 0x0000000414157211 */ /* 0x001fc400078808ff */
        /* <DEDUP_REMOVED lines=13> */
[----:B------:R-:W-:Y:S01]  /*9de0*/  LEA.HI.X.SX32 R14, R16, R0, 0x1, P2 ;  /* 0x00000000100e7211 */ /* 0x000fe200010f0eff */
[----:B------:R-:W-:Y:S01]  /*9df0*/  IMAD R16, R86, 0x7d, RZ ;  /* 0x0000007d56107824 */ /* 0x000fe200078e02ff */
[-C--:B--2---:R-:W-:Y:S01]  /*9e00*/  LEA R5, P1, R28, R4.reuse, 0x1 ;  /* 0x000000041c057211 */ /* 0x084fe200078208ff */
[----:B------:R0:W-:Y:S04]  /*9e10*/  STL [R1+0xbec], R13 ;  /* 0x000bec0d01007387 */ /* 0x0001e80000100800 */
[----:B------:R1:W-:Y:S04]  /*9e20*/  STL [R1+0x1424], R5 ;  /* 0x0014240501007387 */ /* 0x0003e80000100800 */
[----:B------:R2:W-:Y:S01]  /*9e30*/  STL [R1+0xbf4], R14 ;  /* 0x000bf40e01007387 */ /* 0x0005e20000100800 */
[----:B0-----:R-:W-:-:S02]  /*9e40*/  LEA R13, P2, R30, R4, 0x1 ;  /* 0x000000041e0d7211 */ /* 0x001fc400078408ff */
[----:B-1----:R-:W-:-:S03]  /*9e50*/  LEA.HI.X.SX32 R5, R18, R0, 0x1, P3 ;  /* 0x0000000012057211 */ /* 0x002fc600018f0eff */
[----:B------:R0:W-:Y:S01]  /*9e60*/  STL [R1+0x1428], R13 ;  /* 0x0014280d01007387 */ /* 0x0001e20000100800 */
[----:B------:R-:W-:Y:S02]  /*9e70*/  LEA R4, P3, R32, R4, 0x1 ;  /* 0x0000000420047211 */ /* 0x000fe400078608ff */
[----:B--2---:R-:W-:Y:S01]  /*9e80*/  LEA.HI.X.SX32 R14, R28, R0, 0x1, P1 ;  /* 0x000000001c0e7211 */ /* 0x004fe200008f0eff */
[----:B------:R1:W-:Y:S01]  /*9e90*/  STL [R1+0xbfc], R5 ;  /* 0x000bfc0501007387 */ /* 0x0003e20000100800 */
[----:B------:R-:W-:-:S03]  /*9ea0*/  CS2R R28, SRZ ;  /* 0x00000000001c7805 */ /* 0x000fc6000001ff00 */
[----:B------:R2:W-:Y:S01]  /*9eb0*/  STL [R1+0x1414], R4 ;  /* 0x0014140401007387 */ /* 0x0005e20000100800 */
[-C--:B0-----:R-:W-:Y:S02]  /*9ec0*/  LEA.HI.X.SX32 R13, R20, R0.reuse, 0x1, P4 ;  /* 0x00000000140d7211 */ /* 0x081fe400020f0eff */
[----:B-1----:R-:W-:-:S03]  /*9ed0*/  LEA.HI.X.SX32 R5, R22, R0, 0x1, P5 ;  /* 0x0000000016057211 */ /* 0x002fc600028f0eff */
[----:B------:R0:W-:Y:S01]  /*9ee0*/  STL [R1+0xc04], R13 ;  /* 0x000c040d01007387 */ /* 0x0001e20000100800 */
[----:B--2---:R-:W-:-:S03]  /*9ef0*/  LEA.HI.X.SX32 R4, R24, R0, 0x1, P6 ;  /* 0x0000000018047211 */ /* 0x004fc600030f0eff */
[----:B------:R-:W-:Y:S01]  /*9f00*/  STL [R1+0x1400], R5 ;  /* 0x0014000501007387 */ /* 0x000fe20000100800 */
[----:B------:R-:W-:-:S03]  /*9f10*/  CS2R R24, SRZ ;  /* 0x0000000000187805 */ /* 0x000fc6000001ff00 */
[----:B------:R1:W-:Y:S01]  /*9f20*/  STL [R1+0x1404], R4 ;  /* 0x0014040401007387 */ /* 0x0003e20000100800 */
[----:B0-----:R-:W-:Y:S02]  /*9f30*/  LEA.HI.X.SX32 R13, R26, R0, 0x1, P0 ;  /* 0x000000001a0d7211 */ /* 0x001fe400000f0eff */
[----:B------:R-:W-:-:S03]  /*9f40*/  CS2R R26, SRZ ;  /* 0x00000000001a7805 */ /* 0x000fc6000001ff00 */
[----:B------:R0:W-:Y:S01]  /*9f50*/  STL [R1+0x1408], R13 ;  /* 0x0014080d01007387 */ /* 0x0001e20000100800 */
[----:B-1----:R-:W-:-:S03]  /*9f60*/  IMAD.WIDE R4, R36, 0x2, R6 ;  /* 0x0000000224047825 */ /* 0x002fc600078e0206 */
[----:B------:R1:W-:Y:S01]  /*9f70*/  STL [R1+0x140c], R14 ;  /* 0x00140c0e01007387 */ /* 0x0003e20000100800 */
[-C--:B0-----:R-:W-:Y:S02]  /*9f80*/  LEA.HI.X.SX32 R13, R30, R0.reuse, 0x1, P2 ;  /* 0x000000001e0d7211 */ /* 0x081fe400010f0eff */
[----:B------:R-:W-:Y:S02]  /*9f90*/  CS2R R30, SRZ ;  /* 0x00000000001e7805 */ /* 0x000fe4000001ff00 */
[----:B------:R-:W-:Y:S02]  /*9fa0*/  LEA.HI.X.SX32 R0, R32, R0, 0x1, P3 ;  /* 0x0000000020007211 */ /* 0x000fe400018f0eff */
[----:B------:R-:W-:Y:S01]  /*9fb0*/  CS2R R32, SRZ ;  /* 0x0000000000207805 */ /* 0x000fe2000001ff00 */
[----:B-1----:R-:W-:Y:S01]  /*9fc0*/  IMAD.WIDE R14, R36, 0x2, R8 ;  /* 0x00000002240e7825 */ /* 0x002fe200078e0208 */
[----:B------:R0:W-:Y:S01]  /*9fd0*/  STL [R1+0x1410], R13 ;  /* 0x0014100d01007387 */ /* 0x0001e20000100800 */
[----:B------:R-:W-:-:S03]  /*9fe0*/  CS2R R36, SRZ ;  /* 0x0000000000247805 */ /* 0x000fc6000001ff00 */
[----:B------:R-:W-:Y:S04]  /*9ff0*/  STL [R1+0xc14], R4 ;  /* 0x000c140401007387 */ /* 0x000fe80000100800 */
[----:B------:R1:W-:Y:S01]  /*a000*/  STL [R1+0xc0c], R0 ;  /* 0x000c0c0001007387 */ /* 0x0003e20000100800 */
[----:B0-----:R-:W-:-:S03]  /*a010*/  LOP3.LUT R13, R2, 0x30, RZ, 0x3c, !PT ;  /* 0x00000030020d7812 */ /* 0x001fc600078e3cff */
[----:B------:R0:W-:Y:S01]  /*a020*/  STL [R1+0xc10], R5 ;  /* 0x000c100501007387 */ /* 0x0001e20000100800 */
[----:B------:R-:W-:Y:S02]  /*a030*/  LOP3.LUT R13, R2, 0x60, RZ, 0x3c, !PT ;  /* 0x00000060020d7812 */ /* 0x000fe400078e3cff */
[----:B------:R-:W-:Y:S01]  /*a040*/  LOP3.LUT R13, R3, 0x40, RZ, 0x3c, !PT ;  /* 0x00000040030d7812 */ /* 0x000fe200078e3cff */
[----:B------:R-:W-:Y:S01]  /*a050*/  STL [R1+0xc1c], R14 ;  /* 0x000c1c0e01007387 */ /* 0x000fe20000100800 */
[----:B-1----:R-:W-:-:S03]  /*a060*/  IMAD R0, R86, 0x7c, RZ ;  /* 0x0000007c56007824 */ /* 0x002fc600078e02ff */
[----:B------:R1:W-:Y:S01]  /*a070*/  STL [R1+0xc18], R15 ;  /* 0x000c180f01007387 */ /* 0x0003e20000100800 */
[----:B0-----:R-:W-:-:S05]  /*a080*/  IMAD.WIDE R4, R38, 0x2, R6 ;  /* 0x0000000226047825 */ /* 0x001fca00078e0206 */
[----:B------:R-:W-:Y:S01]  /*a090*/  STL [R1+0xc24], R4 ;  /* 0x000c240401007387 */ /* 0x000fe20000100800 */
[----:B-1----:R-:W-:-:S03]  /*a0a0*/  IMAD.WIDE R14, R38, 0x2, R8 ;  /* 0x00000002260e7825 */ /* 0x002fc600078e0208 */
[----:B------:R0:W-:Y:S01]  /*a0b0*/  STL [R1+0xc20], R5 ;  /* 0x000c200501007387 */ /* 0x0001e20000100800 */
[----:B------:R-:W-:-:S03]  /*a0c0*/  CS2R R38, SRZ ;  /* 0x0000000000267805 */ /* 0x000fc6000001ff00 */
[----:B------:R-:W-:Y:S04]  /*a0d0*/  STL [R1+0xc2c], R14 ;  /* 0x000c2c0e01007387 */ /* 0x000fe80000100800 */
[----:B------:R1:W-:Y:S01]  /*a0e0*/  STL [R1+0xc28], R15 ;  /* 0x000c280f01007387 */ /* 0x0003e20000100800 */
[----:B0-----:R-:W-:-:S04]  /*a0f0*/  IMAD.WIDE R4, R16, 0x2, R6 ;  /* 0x0000000210047825 */ /* 0x001fc800078e0206 */
[--C-:B------:R-:W-:Y:S01]  /*a100*/  IMAD.WIDE R16, R16, 0x2, R8.reuse ;  /* 0x0000000210107825 */ /* 0x100fe200078e0208 */
[----:B------:R-:W-:Y:S03]  /*a110*/  STL [R1+0xc34], R4 ;  /* 0x000c340401007387 */ /* 0x000fe60000100800 */
[C---:B-1----:R-:W-:Y:S01]  /*a120*/  IMAD.WIDE R14, R0.reuse, 0x2, R8 ;  /* 0x00000002000e7825 */ /* 0x042fe200078e0208 */
[----:B------:R0:W-:Y:S04]  /*a130*/  STL [R1+0xc30], R5 ;  /* 0x000c300501007387 */ /* 0x0001e80000100800 */
[----:B------:R1:W-:Y:S04]  /*a140*/  STL [R1+0xc3c], R16 ;  /* 0x000c3c1001007387 */ /* 0x0003e80000100800 */
[----:B------:R-:W-:Y:S01]  /*a150*/  STL [R1+0xc38], R17 ;  /* 0x000c381101007387 */ /* 0x000fe20000100800 */
[----:B0-----:R-:W-:-:S04]  /*a160*/  IMAD.WIDE R4, R0, 0x2, R6 ;  /* 0x0000000200047825 */ /* 0x001fc800078e0206 */
[C---:B------:R-:W-:Y:S01]  /*a170*/  IMAD R0, R86.reuse, 0x7a, RZ ;  /* 0x0000007a56007824 */ /* 0x040fe200078e02ff */
[----:B------:R-:W-:Y:S01]  /*a180*/  STL [R1+0xc44], R4 ;  /* 0x000c440401007387 */ /* 0x000fe20000100800 */
[----:B-1----:R-:W-:-:S03]  /*a190*/  IMAD R16, R86, 0x7b, RZ ;  /* 0x0000007b56107824 */ /* 0x002fc600078e02ff */
[----:B------:R0:W-:Y:S04]  /*a1a0*/  STL [R1+0xc40], R5 ;  /* 0x000c400501007387 */ /* 0x0001e80000100800 */
        /* <DEDUP_REMOVED lines=402> */
[C---:B------:R-:W-:Y:S01]  /*bad0*/  IMAD.SHL.U32 R0, R86.reuse, 0x40, RZ ;  /* 0x0000004056007824 */ /* 0x040fe200078e00ff */
        /* <DEDUP_REMOVED lines=444> */
[----:B------:R-:W-:Y:S04]  /*d6a0*/  STL [R1+0x13dc], R16 ;  /* 0x0013dc1001007387 */ /* 0x000fe80000100800 */
[----:B------:R1:W-:Y:S01]  /*d6b0*/  STL [R1+0x13d8], R17 ;  /* 0x0013d81101007387 */ /* 0x0003e20000100800 */
[----:B0-----:R-:W-:-:S05]  /*d6c0*/  IMAD.WIDE R4, R0, 0x2, R6 ;  /* 0x0000000200047825 */ /* 0x001fca00078e0206 */
[----:B------:R-:W-:Y:S01]  /*d6d0*/  STL [R1+0x13e4], R4 ;  /* 0x0013e40401007387 */ /* 0x000fe20000100800 */
[----:B-1----:R-:W-:-:S03]  /*d6e0*/  IMAD.WIDE R16, R86, 0x2, R6 ;  /* 0x0000000256107825 */ /* 0x002fc600078e0206 */
[----:B------:R0:W-:Y:S04]  /*d6f0*/  STL [R1+0x13e0], R5 ;  /* 0x0013e00501007387 */ /* 0x0001e80000100800 */
[----:B------:R1:W-:Y:S04]  /*d700*/  STL [R1+0x13ec], R14 ;  /* 0x0013ec0e01007387 */ /* 0x0003e80000100800 */
[----:B------:R-:W-:Y:S01]  /*d710*/  STL [R1+0x13e8], R15 ;  /* 0x0013e80f01007387 */ /* 0x000fe20000100800 */
[----:B0-----:R-:W-:-:S03]  /*d720*/  IMAD.WIDE R4, R86, 0x2, R8 ;  /* 0x0000000256047825 */ /* 0x001fc600078e0208 */
[----:B------:R-:W-:Y:S04]  /*d730*/  STL [R1+0x13f4], R16 ;  /* 0x0013f41001007387 */ /* 0x000fe80000100800 */
[----:B------:R-:W-:Y:S01]  /*d740*/  STL [R1+0x13f0], R17 ;  /* 0x0013f01101007387 */ /* 0x000fe20000100800 */
[C---:B-1----:R-:W-:Y:S02]  /*d750*/  LOP3.LUT R14, R2.reuse, 0x20, RZ, 0x3c, !PT ;  /* 0x00000020020e7812 */ /* 0x042fe400078e3cff */
[----:B------:R-:W-:Y:S01]  /*d760*/  LOP3.LUT R14, R2, 0x50, RZ, 0x3c, !PT ;  /* 0x00000050020e7812 */ /* 0x000fe200078e3cff */
[----:B------:R0:W-:Y:S01]  /*d770*/  STL [R1+0x13fc], R4 ;  /* 0x0013fc0401007387 */ /* 0x0001e20000100800 */
[----:B------:R-:W-:-:S03]  /*d780*/  LOP3.LUT R14, R3, 0x20, RZ, 0x3c, !PT ;  /* 0x00000020030e7812 */ /* 0x000fc600078e3cff */
[----:B------:R1:W-:Y:S04]  /*d790*/  STL [R1+0x13f8], R5 ;  /* 0x0013f80501007387 */ /* 0x0003e80000100800 */
[----:B------:R-:W-:Y:S04]  /*d7a0*/  STL [R1+0x73c], RZ ;  /* 0x00073cff01007387 */ /* 0x000fe80000100800 */
[----:B------:R-:W-:Y:S01]  /*d7b0*/  STL [R1+0x400], RZ ;  /* 0x000400ff01007387 */ /* 0x000fe20000100800 */
[----:B0-----:R-:W-:Y:S01]  /*d7c0*/  SHF.R.S32.HI R4, RZ, 0x7, R87 ;  /* 0x00000007ff047819 */ /* 0x001fe20000011457 */
[----:B-1----:R-:W-:Y:S01]  /*d7d0*/  IMAD.SHL.U32 R5, R86, 0x80, RZ ;  /* 0x0000008056057824 */ /* 0x002fe200078e00ff */
[----:B------:R-:W-:Y:S01]  /*d7e0*/  CS2R R86, SRZ ;  /* 0x0000000000567805 */ /* 0x000fe2000001ff00 */
[----:B------:R-:W-:Y:S03]  /*d7f0*/  STL [R1+0x404], RZ ;  /* 0x000404ff01007387 */ /* 0x000fe60000100800 */
[----:B------:R-:W-:Y:S01]  /*d800*/  SHF.R.S32.HI R0, RZ, 0x1f, R5 ;  /* 0x0000001fff007819 */ /* 0x000fe20000011405 */
[----:B------:R-:W-:Y:S03]  /*d810*/  STL [R1+0x408], RZ ;  /* 0x000408ff01007387 */ /* 0x000fe60000100800 */
[C---:B------:R-:W-:Y:S01]  /*d820*/  SHF.L.U64.HI R0, R5.reuse, 0x1, R0 ;  /* 0x0000000105007819 */ /* 0x040fe20000010200 */
[----:B------:R-:W-:Y:S01]  /*d830*/  STL [R1+0x40c], RZ ;  /* 0x00040cff01007387 */ /* 0x000fe20000100800 */
[----:B------:R-:W-:-:S03]  /*d840*/  IMAD.SHL.U32 R5, R5, 0x2, RZ ;  /* 0x0000000205057824 */ /* 0x000fc600078e00ff */
[----:B------:R-:W-:Y:S04]  /*d850*/  STL [R1+0x410], RZ ;  /* 0x000410ff01007387 */ /* 0x000fe80000100800 */
        /* <DEDUP_REMOVED lines=251> */
[----:B------:R-:W-:Y:S04]  /*e810*/  STL [R1], RZ ;  /* 0x000000ff01007387 */ /* 0x000fe80000100800 */
        /* <DEDUP_REMOVED lines=127> */
[----:B------:R0:W-:Y:S04]  /*f010*/  STL [R1+0x1464], R4 ;  /* 0x0014640401007387 */ /* 0x0001e80000100800 */
[----:B------:R1:W-:Y:S01]  /*f020*/  STL [R1+0x1440], R13 ;  /* 0x0014400d01007387 */ /* 0x0003e20000100800 */
[----:B0-----:R-:W-:-:S02]  /*f030*/  LOP3.LUT R4, R2, 0x10, RZ, 0x3c, !PT ;  /* 0x0000001002047812 */ /* 0x001fc400078e3cff */
[C---:B------:R-:W-:Y:S02]  /*f040*/  LOP3.LUT R4, R2.reuse, 0x40, RZ, 0x3c, !PT ;  /* 0x0000004002047812 */ /* 0x040fe400078e3cff */
[----:B------:R-:W-:Y:S02]  /*f050*/  LOP3.LUT R4, R2, 0x70, RZ, 0x3c, !PT ;  /* 0x0000007002047812 */ /* 0x000fe400078e3cff */
[----:B------:R-:W-:-:S05]  /*f060*/  LOP3.LUT R4, R3, 0x60, RZ, 0x3c, !PT ;  /* 0x0000006003047812 */ /* 0x000fca00078e3cff */
[----:B------:R1:W-:Y:S02]  /*f070*/  STL [R1+0x143c], R4 ;  /* 0x00143c0401007387 */ /* 0x0003e40000100800 */
.L_x_1:
[----:B------:R-:W2:Y:S01]  /*f080*/  LDL R14, [R1+0x73c] ;  /* 0x00073c00010e7983 */ /* 0x000ea20000100800 */
[----:B-1----:R-:W2:Y:S03]  /*f090*/  LDC R4, c[0x0][0x230] ;  /* 0x00008c00ff047b82 */ /* 0x002ea60000000800 */
[----:B-----5:R0:W-:Y:S04]  /*f0a0*/  STL [R1+0x17e0], R2 ;  /* 0x0017e00201007387 */ /* 0x0201e80000100800 */
[----:B------:R-:W-:Y:S04]  /*f0b0*/  STL [R1+0x176c], R3 ;  /* 0x00176c0301007387 */ /* 0x000fe80000100800 */
[----:B------:R-:W-:Y:S04]  /*f0c0*/  STL [R1+0x1768], R0 ;  /* 0x0017680001007387 */ /* 0x000fe80000100800 */
[----:B------:R-:W-:Y:S04]  /*f0d0*/  STL.64 [R1+0x16f0], R150 ;  /* 0x0016f09601007387 */ /* 0x000fe80000100a00 */
        /* <DEDUP_REMOVED lines=41> */
[----:B------:R-:W-:Y:S04]  /*f370*/  STL [R1+0x1770], R68 ;  /* 0x0017704401007387 */ /* 0x000fe80000100800 */
[----:B------:R-:W-:Y:S04]  /*f380*/  STL.64 [R1+0x15a0], R66 ;  /* 0x0015a04201007387 */ /* 0x000fe80000100a00 */
[----:B------:R-:W-:Y:S04]  /*f390*/  STL [R1+0x1778], R66 ;  /* 0x0017784201007387 */ /* 0x000fe80000100800 */
        /* <DEDUP_REMOVED lines=23> */
[----:B------:R-:W-:Y:S04]  /*f510*/  STL.64 [R1+0x1558], R48 ;  /* 0x0015583001007387 */ /* 0x000fe80000100a00 */
[----:B------:R-:W-:Y:S04]  /*f520*/  STL.64 [R1+0x1550], R46 ;  /* 0x0015502e01007387 */ /* 0x000fe80000100a00 */
[----:B------:R-:W-:Y:S01]  /*f530*/  STL.64 [R1+0x1548], R44 ;  /* 0x0015482c01007387 */ /* 0x000fe20000100a00 */
[----:B--2---:R-:W-:-:S03]  /*f540*/  IMAD R4, R14, -0x80, R4 ;  /* 0xffffff800e047824 */ /* 0x004fc600078e0204 */
[----:B------:R-:W-:Y:S04]  /*f550*/  STL.64 [R1+0x1540], R42 ;  /* 0x0015402a01007387 */ /* 0x000fe80000100a00 */
[----:B------:R-:W-:Y:S01]  /*f560*/  STL.64 [R1+0x1538], R40 ;  /* 0x0015382801007387 */ /* 0x000fe20000100a00 */
[----:B------:R-:W-:-:S03]  /*f570*/  ISETP.GT.AND P0, PT, R4, RZ, PT ;  /* 0x000000ff0400720c */ /* 0x000fc60003f04270 */
[----:B------:R-:W-:Y:S04]  /*f580*/  STL.64 [R1+0x1530], R38 ;  /* 0x0015302601007387 */ /* 0x000fe80000100a00 */
[----:B------:R-:W-:Y:S04]  /*f590*/  STL.64 [R1+0x1528], R36 ;  /* 0x0015282401007387 */ /* 0x000fe80000100a00 */
[----:B------:R-:W-:Y:S04]  /*f5a0*/  STL.64 [R1+0x1520], R34 ;  /* 0x0015202201007387 */ /* 0x000fe80000100a00 */
[----:B------:R-:W-:Y:S04]  /*f5b0*/  STL.64 [R1+0x1518], R32 ;  /* 0x0015182001007387 */ /* 0x000fe80000100a00 */
[----:B------:R-:W-:Y:S04]  /*f5c0*/  STL.64 [R1+0x1510], R30 ;  /* 0x0015101e01007387 */ /* 0x000fe80000100a00 */
[----:B------:R1:W-:Y:S01]  /*f5d0*/  STL.64 [R1+0x1508], R28 ;  /* 0x0015081c01007387 */ /* 0x0003e20000100a00 */
[----:B0-----:R-:W-:-:S03]  /*f5e0*/  PRMT R2, RZ, 0x7610, R2 ;  /* 0x00007610ff027816 */ /* 0x001fc60000000002 */
[----:B------:R-:W-:Y:S04]  /*f5f0*/  STL.64 [R1+0x1500], R26 ;  /* 0x0015001a01007387 */ /* 0x000fe80000100a00 */
[----:B------:R-:W-:Y:S01]  /*f600*/  STL.64 [R1+0x14f8], R24 ;  /* 0x0014f81801007387 */ /* 0x000fe20000100a00 */
[----:B-1----:R-:W-:-:S03]  /*f610*/  PRMT R29, RZ, 0x7610, R29 ;  /* 0x00007610ff1d7816 */ /* 0x002fc6000000001d */
[----:B------:R-:W-:Y:S04]  /*f620*/  STL [R1+0x1470], R12 ;  /* 0x0014700c01007387 */ /* 0x000fe80000100800 */
[----:B------:R-:W2:Y:S04]  /*f630*/  @P0 LDG.E.U16 R2, desc[UR18][R6.64] ;  /* 0x0000001206020981 */ /* 0x000ea8000c1e1500 */
[----:B------:R-:W3:Y:S04]  /*f640*/  @P0 LDG.E.U16 R29, desc[UR18][R8.64] ;  /* 0x00000012081d0981 */ /* 0x000ee8000c1e1500 */
[----:B------:R-:W-:Y:S04]  /*f650*/  STL [R1+0x146c], R11 ;  /* 0x00146c0b01007387 */ /* 0x000fe80000100800 */
[----:B------:R-:W-:Y:S04]  /*f660*/  STL [R1+0x1468], R10 ;  /* 0x0014680a01007387 */ /* 0x000fe80000100800 */
[----:B------:R-:W4:Y:S04]  /*f670*/  LDL R15, [R1+0x13f8] ;  /* 0x0013f800010f7983 */ /* 0x000f280000100800 */
[----:B------:R-:W4:Y:S01]  /*f680*/  LDL R14, [R1+0x13fc] ;  /* 0x0013fc00010e7983 */ /* 0x000f220000100800 */
[----:B------:R-:W-:-:S02]  /*f690*/  ISETP.GT.AND P1, PT, R4, 0x1, PT ;  /* 0x000000010400780c */ /* 0x000fc40003f24270 */
[----:B------:R-:W-:Y:S01]  /*f6a0*/  PRMT R53, RZ, 0x7610, R53 ;  /* 0x00007610ff357816 */ /* 0x000fe20000000035 */
[----:B---3--:R0:W-:Y:S04]  /*f6b0*/  STL [R1+0x7a8], R29 ;  /* 0x0007a81d01007387 */ /* 0x0081e80000100800 */
[----:B0-----:R-:W3:Y:S04]  /*f6c0*/  LDL R29, [R1+0x13ec] ;  /* 0x0013ec00011d7983 */ /* 0x001ee80000100800 */
[----:B------:R-:W-:Y:S04]  /*f6d0*/  STL [R1+0x17b8], R8 ;  /* 0x0017b80801007387 */ /* 0x000fe80000100800 */
[----:B------:R-:W-:Y:S04]  /*f6e0*/  STL [R1+0x17b4], R9 ;  /* 0x0017b40901007387 */ /* 0x000fe80000100800 */
[----:B--2---:R0:W-:Y:S04]  /*f6f0*/  STL [R1+0x7a4], R2 ;  /* 0x0007a40201007387 */ /* 0x0041e80000100800 */
[----:B----4-:R-:W2:Y:S04]  /*f700*/  @P1 LDG.E.U16 R53, desc[UR18][R14.64] ;  /* 0x000000120e351981 */ /* 0x010ea8000c1e1500 */
[----:B0-----:R-:W4:Y:S04]  /*f710*/  LDL R2, [R1+0x13e4] ;  /* 0x0013e40001027983 */ /* 0x001f280000100800 */
[----:B------:R-:W-:Y:S04]  /*f720*/  STL [R1+0x17c0], R6 ;  /* 0x0017c00601007387 */ /* 0x000fe80000100800 */
[----:B------:R-:W-:Y:S04]  /*f730*/  STL [R1+0x17bc], R7 ;  /* 0x0017bc0701007387 */ /* 0x000fe80000100800 */
[----:B------:R-:W3:Y:S04]  /*f740*/  LDL R14, [R1+0x13f0] ;  /* 0x0013f000010e7983 */ /* 0x000ee80000100800 */
[----:B------:R-:W3:Y:S01]  /*f750*/  LDL R15, [R1+0x13f4] ;  /* 0x0013f400010f7983 */ /* 0x000ee20000100800 */
[----:B------:R-:W-:-:S03]  /*f760*/  PRMT R54, RZ, 0x7610, R54 ;  /* 0x00007610ff367816 */ /* 0x000fc60000000036 */
[----:B--2---:R-:W-:Y:S01]  /*f770*/  STL [R1+0x17c4], R53 ;  /* 0x0017c43501007387 */ /* 0x004fe20000100800 */
[----:B---3--:R-:W-:-:S04]  /*f780*/  @P1 LOP3.LUT R15, R15, R14, RZ, 0x3c, !PT ;  /* 0x0000000e0f0f1212 */ /* 0x008fc800078e3cff */
[----:B------:R-:W-:-:S04]  /*f790*/  @P1 LOP3.LUT R14, R15, R14, RZ, 0x3c, !PT ;  /* 0x0000000e0f0e1212 */ /* 0x000fc800078e3cff */
[----:B------:R-:W-:-:S05]  /*f7a0*/  @P1 LOP3.LUT R15, R15, R14, RZ, 0x3c, !PT ;  /* 0x0000000e0f0f1212 */ /* 0x000fca00078e3cff */
[----:B------:R0:W2:Y:S04]  /*f7b0*/  @P1 LDG.E.U16 R54, desc[UR18][R14.64] ;  /* 0x000000120e361981 */ /* 0x0000a8000c1e1500 */
[----:B------:R-:W3:Y:S01]  /*f7c0*/  LDL R15, [R1+0x13e8] ;  /* 0x0013e800010f7983 */ /* 0x000ee20000100800 */
[----:B------:R-:W-:Y:S02]  /*f7d0*/  ISETP.GT.AND P2, PT, R4, 0x2, PT ;  /* 0x000000020400780c */ /* 0x000fe40003f44270 */
[----:B------:R-:W-:-:S11]  /*f7e0*/  PRMT R65, RZ, 0x7610, R65 ;  /* 0x00007610ff417816 */ /* 0x000fd60000000041 */
[----:B0-----:R-:W-:Y:S01]  /*f7f0*/  @P2 IMAD.MOV.U32 R14, RZ, RZ, R29 ;  /* 0x000000ffff0e2224 */ /* 0x001fe200078e001d */
[----:B--2---:R-:W-:Y:S01]  /*f800*/  STL [R1+0x17c8], R54 ;  /* 0x0017c83601007387 */ /* 0x004fe20000100800 */
[----:B------:R-:W-:-:S03]  /*f810*/  PRMT R66, RZ, 0x7610, R66 ;  /* 0x00007610ff427816 */ /* 0x000fc60000000042 */
[----:B------:R-:W2:Y:S04]  /*f820*/  LDL R29, [R1+0x13cc] ;  /* 0x0013cc00011d7983 */ /* 0x000ea80000100800 */
[----:B---3--:R4:W3:Y:S04]  /*f830*/  @P2 LDG.E.U16 R65, desc[UR18][R14.64] ;  /* 0x000000120e412981 */ /* 0x0088e8000c1e1500 */
[----:B------:R-:W2:Y:S01]  /*f840*/  LDL R15, [R1+0x13e0] ;  /* 0x0013e000010f7983 */ /* 0x000ea20000100800 */
[----:B----4-:R-:W-:Y:S01]  /*f850*/  @P2 IMAD.MOV.U32 R14, RZ, RZ, R2 ;  /* 0x000000ffff0e2224 */ /* 0x010fe200078e0002 */
[----:B------:R-:W-:-:S02]  /*f860*/  ISETP.GT.AND P0, PT, R4, 0x3, PT ;  /* 0x000000030400780c */ /* 0x000fc40003f04270 */
[----:B---3--:R-:W-:Y:S01]  /*f870*/  STL [R1+0x17cc], R65 ;  /* 0x0017cc4101007387 */ /* 0x008fe20000100800 */
[----:B------:R-:W-:-:S03]  /*f880*/  PRMT R142, RZ, 0x7610, R142 ;  /* 0x00007610ff8e7816 */ /* 0x000fc6000000008e */
[----:B------:R-:W3:Y:S04]  /*f890*/  LDL R2, [R1+0x13c4] ;  /* 0x0013c40001027983 */ /* 0x000ee80000100800 */
[----:B--2---:R-:W2:Y:S04]  /*f8a0*/  @P2 LDG.E.U16 R66, desc[UR18][R14.64] ;  /* 0x000000120e422981 */ /* 0x004ea8000c1e1500 */
[----:B------:R-:W4:Y:S04]  /*f8b0*/  LDL R14, [R1+0x13d8] ;  /* 0x0013d800010e7983 */ /* 0x000f280000100800 */
[----:B------:R-:W4:Y:S04]  /*f8c0*/  LDL R15, [R1+0x13dc] ;  /* 0x0013dc00010f7983 */ /* 0x000f280000100800 */
[----:B--2---:R-:W-:Y:S01]  /*f8d0*/  STL [R1+0x17d0], R66 ;  /* 0x0017d04201007387 */ /* 0x004fe20000100800 */
[----:B----4-:R-:W-:-:S04]  /*f8e0*/  @P0 LOP3.LUT R15, R15, R14, RZ, 0x3c, !PT ;  /* 0x0000000e0f0f0212 */ /* 0x010fc800078e3cff */
[----:B------:R-:W-:-:S04]  /*f8f0*/  @P0 LOP3.LUT R14, R15, R14, RZ, 0x3c, !PT ;  /* 0x0000000e0f0e0212 */ /* 0x000fc800078e3cff */
[----:B------:R-:W-:-:S05]  /*f900*/  @P0 LOP3.LUT R15, R15, R14, RZ, 0x3c, !PT ;  /* 0x0000000e0f0f0212 */ /* 0x000fca00078e3cff */
[----:B------:R-:W2:Y:S04]  /*f910*/  @P0 LDG.E.U16 R142, desc[UR18][R14.64] ;  /* 0x000000120e8e0981 */ /* 0x000ea8000c1e1500 */
[----:B------:R-:W4:Y:S04]  /*f920*/  LDL R14, [R1+0x13d0] ;  /* 0x0013d000010e7983 */ /* 0x000f280000100800 */
[----:B------:R-:W4:Y:S01]  /*f930*/  LDL R15, [R1+0x13d4] ;  /* 0x0013d400010f7983 */ /* 0x000f220000100800 */
[----:B------:R-:W-:Y:S02]  /*f940*/  PRMT R141, RZ, 0x7610, R141 ;  /* 0x00007610ff8d7816 */ /* 0x000fe4000000008d */
[----:B------:R-:W-:Y:S01]  /*f950*/  ISETP.GT.AND P1, PT, R4, 0x4, PT ;  /* 0x000000040400780c */ /* 0x000fe20003f24270 */
[----:B--2---:R-:W-:Y:S01]  /*f960*/  STL [R1+0x17d4], R142 ;  /* 0x0017d48e01007387 */ /* 0x004fe20000100800 */
[----:B----4-:R-:W-:-:S04]  /*f970*/  @P0 LOP3.LUT R15, R15, R14, RZ, 0x3c, !PT ;  /* 0x0000000e0f0f0212 */ /* 0x010fc800078e3cff */
[----:B------:R-:W-:-:S04]  /*f980*/  @P0 LOP3.LUT R14, R15, R14, RZ, 0x3c, !PT ;  /* 0x0000000e0f0e0212 */ /* 0x000fc800078e3cff */
[----:B------:R-:W-:-:S05]  /*f990*/  @P0 LOP3.LUT R15, R15, R14, RZ, 0x3c, !PT ;  /* 0x0000000e0f0f0212 */ /* 0x000fca00078e3cff */
[----:B------:R0:W2:Y:S04]  /*f9a0*/  @P0 LDG.E.U16 R141, desc[UR18][R14.64] ;  /* 0x000000120e8d0981 */ /* 0x0000a8000c1e1500 */
[----:B------:R-:W4:Y:S01]  /*f9b0*/  LDL R15, [R1+0x13c8] ;  /* 0x0013c800010f7983 */ /* 0x000f220000100800 */
[----:B------:R-:W-:Y:S01]  /*f9c0*/  PRMT R129, RZ, 0x7610, R129 ;  /* 0x00007610ff817816 */ /* 0x000fe20000000081 */
[----:B0-----:R-:W-:Y:S02]  /*f9d0*/  @P1 IMAD.MOV.U32 R14, RZ, RZ, R29 ;  /* 0x000000ffff0e1224 */ /* 0x001fe400078e001d */
[----:B--2---:R-:W-:Y:S01]  /*f9e0*/  STL [R1+0x17d8], R141 ;  /* 0x0017d88d01007387 */ /* 0x004fe20000100800 */
[----:B------:R-:W-:-:S03]  /*f9f0*/  PRMT R128, RZ, 0x7610, R128 ;  /* 0x00007610ff807816 */ /* 0x000fc60000000080 */
[----:B------:R-:W2:Y:S04]  /*fa00*/  LDL R29, [R1+0x13ac] ;  /* 0x0013ac00011d7983 */ /* 0x000ea80000100800 */
[----:B----4-:R3:W4:Y:S04]  /*fa10*/  @P1 LDG.E.U16 R129, desc[UR18][R14.64] ;  /* 0x000000120e811981 */ /* 0x010728000c1e1500 */
[----:B------:R-:W2:Y:S01]  /*fa20*/  LDL R15, [R1+0x13c0] ;  /* 0x0013c000010f7983 */ /* 0x000ea20000100800 */
[----:B---3--:R-:W-:Y:S01]  /*fa30*/  @P1 IMAD.MOV.U32 R14, RZ, RZ, R2 ;  /* 0x000000ffff0e1224 */ /* 0x008fe200078e0002 */
[----:B------:R-:W-:-:S02]  /*fa40*/  ISETP.GT.AND P2, PT, R4, 0x5, PT ;  /* 0x000000050400780c */ /* 0x000fc40003f44270 */
[----:B----4-:R0:W-:Y:S01]  /*fa50*/  STL [R1+0x17dc], R129 ;  /* 0x0017dc8101007387 */ /* 0x0101e20000100800 */
[----:B------:R-:W-:Y:S02]  /*fa60*/  PRMT R41, RZ, 0x7610, R41 ;  /* 0x00007610ff297816 */ /* 0x000fe40000000029 */
[----:B------:R-:W-:Y:S01]  /*fa70*/  PRMT R40, RZ, 0x7610, R40 ;  /* 0x00007610ff287816 */ /* 0x000fe20000000028 */
[----:B------:R-:W3:Y:S04]  /*fa80*/  LDL R2, [R1+0x139c] ;  /* 0x00139c0001027983 */ /* 0x000ee80000100800 */
[----:B--2---:R1:W2:Y:S04]  /*fa90*/  @P1 LDG.E.U16 R128, desc[UR18][R14.64] ;  /* 0x000000120e801981 */ /* 0x0042a8000c1e1500 */
[----:B------:R-:W1:Y:S04]  /*faa0*/  LDL R14, [R1+0x13b8] ;  /* 0x0013b800010e7983 */ /* 0x000e680000100800 */
[----:B------:R-:W1:Y:S02]  /*fab0*/  LDL R15, [R1+0x13bc] ;  /* 0x0013bc00010f7983 */ /* 0x000e640000100800 */
[----:B-1----:R-:W-:-:S04]  /*fac0*/  @P2 LOP3.LUT R15, R15, R14, RZ, 0x3c, !PT ;  /* 0x0000000e0f0f2212 */ /* 0x002fc800078e3cff */
[----:B------:R-:W-:-:S04]  /*fad0*/  @P2 LOP3.LUT R14, R15, R14, RZ, 0x3c, !PT ;  /* 0x0000000e0f0e2212 */ /* 0x000fc800078e3cff */
[----:B------:R-:W-:-:S05]  /*fae0*/  @P2 LOP3.LUT R15, R15, R14, RZ, 0x3c, !PT ;  /* 0x0000000e0f0f2212 */ /* 0x000fca00078e3cff */
[----:B------:R1:W4:Y:S04]  /*faf0*/  @P2 LDG.E.U16 R41, desc[UR18][R14.64] ;  /* 0x000000120e292981 */ /* 0x000328000c1e1500 */
[----:B------:R-:W1:Y:S04]  /*fb00*/  LDL R14, [R1+0x13b0] ;  /* 0x0013b000010e7983 */ /* 0x000e680000100800 */
[----:B------:R-:W1:Y:S01]  /*fb10*/  LDL R15, [R1+0x13b4] ;  /* 0x0013b400010f7983 */ /* 0x000e620000100800 */
[----:B------:R-:W-:Y:S02]  /*fb20*/  ISETP.GT.AND P0, PT, R4, 0x6, PT ;  /* 0x000000060400780c */ /* 0x000fe40003f04270 */
[----:B-1----:R-:W-:-:S04]  /*fb30*/  @P2 LOP3.LUT R15, R15, R14, RZ, 0x3c, !PT ;  /* 0x0000000e0f0f2212 */ /* 0x002fc800078e3cff */
[----:B------:R-:W-:-:S04]  /*fb40*/  @P2 LOP3.LUT R14, R15, R14, RZ, 0x3c, !PT ;  /* 0x0000000e0f0e2212 */ /* 0x000fc800078e3cff */
[----:B------:R-:W-:-:S05]  /*fb50*/  @P2 LOP3.LUT R15, R15, R14, RZ, 0x3c, !PT ;  /* 0x0000000e0f0f2212 */ /* 0x000fca00078e3cff */
[----:B------:R1:W4:Y:S04]  /*fb60*/  @P2 LDG.E.U16 R40, desc[UR18][R14.64] ;  /* 0x000000120e282981 */ /* 0x000328000c1e1500 */
[----:B------:R-:W3:Y:S01]  /*fb70*/  LDL R15, [R1+0x13a8] ;  /* 0x0013a800010f7983 */ /* 0x000ee20000100800 */
[----:B------:R-:W-:Y:S01]  /*fb80*/  PRMT R32, RZ, 0x7610, R32 ;  /* 0x00007610ff207816 */ /* 0x000fe20000000020 */
[----:B-1----:R-:W-:Y:S01]  /*fb90*/  @P0 IMAD.MOV.U32 R14, RZ, RZ, R29 ;  /* 0x000000ffff0e0224 */ /* 0x002fe200078e001d */
[----:B------:R-:W-:Y:S01]  /*fba0*/  PRMT R31, RZ, 0x7610, R31 ;  /* 0x00007610ff1f7816 */ /* 0x000fe2000000001f */
[----:B------:R-:W2:Y:S04]  /*fbb0*/  LDL R29, [R1+0x1384] ;  /* 0x00138400011d7983 */ /* 0x000ea80000100800 */
[----:B---3--:R1:W3:Y:S04]  /*fbc0*/  @P0 LDG.E.U16 R32, desc[UR18][R14.64] ;  /* 0x000000120e200981 */ /* 0x0082e8000c1e1500 */
[----:B------:R-:W1:Y:S04]  /*fbd0*/  LDL R14, [R1+0x13a0] ;  /* 0x0013a000010e7983 */ /* 0x000e680000100800 */
[----:B------:R-:W1:Y:S01]  /*fbe0*/  LDL R15, [R1+0x13a4] ;  /* 0x0013a400010f7983 */ /* 0x000e620000100800 */
[----:B------:R-:W-:-:S02]  /*fbf0*/  ISETP.GT.AND P1, PT, R4, 0x7, PT ;  /* 0x000000070400780c */ /* 0x000fc40003f24270 */
[----:B-1----:R-:W-:-:S04]  /*fc00*/  @P0 LOP3.LUT R15, R15, R14, RZ, 0x3c, !PT ;  /* 0x0000000e0f0f0212 */ /* 0x002fc800078e3cff */
[----:B------:R-:W-:-:S04]  /*fc10*/  @P0 LOP3.LUT R14, R15, R14, RZ, 0x3c, !PT ;  /* 0x0000000e0f0e0212 */ /* 0x000fc800078e3cff */
[----:B------:R-:W-:-:S05]  /*fc20*/  @P0 LOP3.LUT R15, R15, R14, RZ, 0x3c, !PT ;  /* 0x0000000e0f0f0212 */ /* 0x000fca00078e3cff */
[----:B------:R1:W3:Y:S04]  /*fc30*/  @P0 LDG.E.U16 R31, desc[UR18][R14.64] ;  /* 0x000000120e1f0981 */ /* 0x0002e8000c1e1500 */
[----:B------:R-:W4:Y:S01]  /*fc40*/  LDL R15, [R1+0x1398] ;  /* 0x00139800010f7983 */ /* 0x000f220000100800 */
[----:B------:R-:W-:Y:S01]  /*fc50*/  PRMT R100, RZ, 0x7610, R100 ;  /* 0x00007610ff647816 */ /* 0x000fe20000000064 */
[----:B-1----:R-:W-:Y:S01]  /*fc60*/  @P1 IMAD.MOV.U32 R14, RZ, RZ, R2 ;  /* 0x000000ffff0e1224 */ /* 0x002fe200078e0002 */
[----:B------:R-:W-:Y:S01]  /*fc70*/  PRMT R99, RZ, 0x7610, R99 ;  /* 0x00007610ff637816 */ /* 0x000fe20000000063 */
[----:B------:R-:W3:Y:S04]  /*fc80*/  LDL R2, [R1+0x1374] ;  /* 0x0013740001027983 */ /* 0x000ee80000100800 */
[----:B----4-:R1:W4:Y:S04]  /*fc90*/  @P1 LDG.E.U16 R100, desc[UR18][R14.64] ;  /* 0x000000120e641981 */ /* 0x010328000c1e1500 */
        /* <DEDUP_REMOVED lines=9> */
[----:B0-----:R-:W-:-:S11]  /*fd30*/  PRMT R129, RZ, 0x7610, R129 ;  /* 0x00007610ff817816 */ /* 0x001fd60000000081 */
[----:B-1----:R-:W-:-:S04]  /*fd40*/  @P2 LOP3.LUT R15, R15, R14, RZ, 0x3c, !PT ;  /* 0x0000000e0f0f2212 */ /* 0x002fc800078e3cff */
[----:B------:R-:W-:-:S04]  /*fd50*/  @P2 LOP3.LUT R14, R15, R14, RZ, 0x3c, !PT ;  /* 0x0000000e0f0e2212 */ /* 0x000fc800078e3cff */
[----:B------:R-:W-:-:S05]  /*fd60*/  @P2 LOP3.LUT R15, R15, R14, RZ, 0x3c, !PT ;  /* 0x0000000e0f0f2212 */ /* 0x000fca00078e3cff */
[----:B------:R2:W4:Y:S04]  /*fd70*/  @P2 LDG.E.U16 R129, desc[UR18][R14.64] ;  /* 0x000000120e812981 */ /* 0x000528000c1e1500 */
[----:B------:R-:W3:Y:S01]  /*fd80*/  LDL R15, [R1+0x1380] ;  /* 0x00138000010f7983 */ /* 0x000ee20000100800 */
[----:B------:R-:W-:Y:S01]  /*fd90*/  PRMT R141, RZ, 0x7610, R141 ;  /* 0x00007610ff8d7816 */ /* 0x000fe2000000008d */
[----:B--2---:R-:W-:Y:S01]  /*fda0*/  @P2 IMAD.MOV.U32 R14, RZ, RZ, R29 ;  /* 0x000000ffff0e2224 */ /* 0x004fe200078e001d */
[----:B------:R-:W-:Y:S01]  /*fdb0*/  ISETP.GT.AND P0, PT, R4, 0x9, PT ;  /* 0x000000090400780c */ /* 0x000fe20003f04270 */
[----:B------:R-:W2:Y:S04]  /*fdc0*/  LDL R29, [R1+0x135c] ;  /* 0x00135c00011d7983 */ /* 0x000ea80000100800 */
[----:B---3--:R0:W3:Y:S04]  /*fdd0*/  @P2 LDG.E.U16 R141, desc[UR18][R14.64] ;  /* 0x000000120e8d2981 */ /* 0x0080e8000c1e1500 */
[----:B------:R-:W0:Y:S04]  /*fde0*/  LDL R14, [R1+0x1378] ;  /* 0x00137800010e7983 */ /* 0x000e280000100800 */
[----:B------:R-:W0:Y:S01]  /*fdf0*/  LDL R15, [R1+0x137c] ;  /* 0x00137c00010f7983 */ /* 0x000e220000100800 */
[----:B------:R-:W-:-:S02]  /*fe00*/  PRMT R55, RZ, 0x7610, R55 ;  /* 0x00007610ff377816 */ /* 0x000fc40000000037 */
[----:B0-----:R-:W-:-:S04]  /*fe10*/  @P0 LOP3.LUT R15, R15, R14, RZ, 0x3c, !PT ;  /* 0x0000000e0f0f0212 */ /* 0x001fc800078e3cff */
[----:B------:R-:W-:-:S04]  /*fe20*/  @P0 LOP3.LUT R14, R15, R14, RZ, 0x3c, !PT ;  /* 0x0000000e0f0e0212 */ /* 0x000fc800078e3cff */
[----:B------:R-:W-:-:S05]  /*fe30*/  @P0 LOP3.LUT R15, R15, R14, RZ, 0x3c, !PT ;  /* 0x0000000e0f0f0212 */ /* 0x000fca00078e3cff */
[----:B------:R0:W3:Y:S04]  /*fe40*/  @P0 LDG.E.U16 R55, desc[UR18][R14.64] ;  /* 0x000000120e370981 */ /* 0x0000e8000c1e1500 */
[----:B------:R-:W4:Y:S01]  /*fe50*/  LDL R15, [R1+0x1370] ;  /* 0x00137000010f7983 */ /* 0x000f220000100800 */
[----:B------:R-:W-:Y:S01]  /*fe60*/  PRMT R56, RZ, 0x7610, R56 ;  /* 0x00007610ff387816 */ /* 0x000fe20000000038 */
[----:B0-----:R-:W-:Y:S01]  /*fe70*/  @P0 IMAD.MOV.U32 R14, RZ, RZ, R2 ;  /* 0x000000ffff0e0224 */ /* 0x001fe200078e0002 */
[----:B------:R-:W-:Y:S01]  /*fe80*/  ISETP.GT.AND P1, PT, R4, 0xa, PT ;  /* 0x0000000a0400780c */ /* 0x000fe20003f24270 */
[----:B------:R-:W3:Y:S04]  /*fe90*/  LDL R2, [R1+0x134c] ;  /* 0x00134c0001027983 */ /* 0x000ee80000100800 */
[----:B----4-:R0:W4:Y:S04]  /*fea0*/  @P0 LDG.E.U16 R56, desc[UR18][R14.64] ;  /* 0x000000120e380981 */ /* 0x010128000c1e1500 */
[----:B------:R-:W0:Y:S04]  /*feb0*/  LDL R14, [R1+0x1368] ;  /* 0x00136800010e7983 */ /* 0x000e280000100800 */
[----:B------:R-:W0:Y:S01]  /*fec0*/  LDL R15, [R1+0x136c] ;  /* 0x00136c00010f7983 */ /* 0x000e220000100800 */
[----:B------:R-:W-:-:S02]  /*fed0*/  PRMT R67, RZ, 0x7610, R67 ;  /* 0x00007610ff437816 */ /* 0x000fc40000000043 */
[----:B0-----:R-:W-:-:S04]  /*fee0*/  @P1 LOP3.LUT R15, R15, R14, RZ, 0x3c, !PT ;  /* 0x0000000e0f0f1212 */ /* 0x001fc800078e3cff */
[----:B------:R-:W-:-:S04]  /*fef0*/  @P1 LOP3.LUT R14, R15, R14, RZ, 0x3c, !PT ;  /* 0x0000000e0f0e1212 */ /* 0x000fc800078e3cff */
[----:B------:R-:W-:-:S05]  /*ff00*/  @P1 LOP3.LUT R15, R15, R14, RZ, 0x3c, !PT ;  /* 0x0000000e0f0f1212 */ /* 0x000fca00078e3cff */
[----:B------:R0:W4:Y:S04]  /*ff10*/  @P1 LDG.E.U16 R67, desc[UR18][R14.64] ;  /* 0x000000120e431981 */ /* 0x000128000c1e1500 */
[----:B------:R-:W0:Y:S04]  /*ff20*/  LDL R14, [R1+0x1360] ;  /* 0x00136000010e7983 */ /* 0x000e280000100800 */
[----:B------:R-:W0:Y:S01]  /*ff30*/  LDL R15, [R1+0x1364] ;  /* 0x00136400010f7983 */ /* 0x000e220000100800 */
[----:B------:R-:W-:Y:S02]  /*ff40*/  PRMT R68, RZ, 0x7610, R68 ;  /* 0x00007610ff447816 */ /* 0x000fe40000000044 */
[----:B------:R-:W-:-:S02]  /*ff50*/  ISETP.GT.AND P2, PT, R4, 0xb, PT ;  /* 0x0000000b0400780c */ /* 0x000fc40003f44270 */
[----:B0-----:R-:W-:-:S04]  /*ff60*/  @P1 LOP3.LUT R15, R15, R14, RZ, 0x3c, !PT ;  /* 0x0000000e0f0f1212 */ /* 0x001fc800078e3cff */
[----:B------:R-:W-:-:S04]  /*ff70*/  @P1 LOP3.LUT R14, R15, R14, RZ, 0x3c, !PT ;  /* 0x0000000e0f0e1212 */ /* 0x000fc800078e3cff */
[----:B------:R-:W-:-:S05]  /*ff80*/  @P1 LOP3.LUT R15, R15, R14, RZ, 0x3c, !PT ;  /* 0x0000000e0f0f1212 */ /* 0x000fca00078e3cff */
[----:B------:R2:W4:Y:S04]  /*ff90*/  @P1 LDG.E.U16 R68, desc[UR18][R14.64] ;  /* 0x000000120e441981 */ /* 0x000528000c1e1500 */
[----:B------:R-:W3:Y:S01]  /*ffa0*/  LDL R15, [R1+0x1358] ;  /* 0x00135800010f7983 */ /* 0x000ee20000100800 */
[----:B------:R-:W-:Y:S01]  /*ffb0*/  PRMT R140, RZ, 0x7610, R140 ;  /* 0x00007610ff8c7816 */ /* 0x000fe2000000008c */
[----:B--2---:R-:W-:Y:S01]  /*ffc0*/  @P2 IMAD.MOV.U32 R14, RZ, RZ, R29 ;  /* 0x000000ffff0e2224 */ /* 0x004fe200078e001d */
[----:B------:R-:W-:Y:S01]  /*ffd0*/  PRMT R139, RZ, 0x7610, R139 ;  /* 0x00007610ff8b7816 */ /* 0x000fe2000000008b */
[----:B------:R-:W2:Y:S04]  /*ffe0*/  LDL R29, [R1+0x1334] ;  /* 0x00133400011d7983 */ /* 0x000ea80000100800 */
[----:B---3--:R0:W3:Y:S04]  /*fff0*/  @P2 LDG.E.U16 R140, desc[UR18][R14.64] ;  /* 0x000000120e8c2981 */ /* 0x0080e8000c1e1500 */
[----:B------:R-:W0:Y:S04]  /*10000*/  LDL R14, [R1+0x1350] ;  /* 0x00135000010e7983 */ /* 0x000e280000100800 */
[----:B------:R-:W0:Y:S01]  /*10010*/  LDL R15, [R1+0x1354] ;  /* 0x00135400010f7983 */ /* 0x000e220000100800 */
[----:B------:R-:W-:-:S02]  /*10020*/  ISETP.GT.AND P0, PT, R4, 0xc, PT ;  /* 0x0000000c0400780c */ /* 0x000fc40003f04270 */
[----:B0-----:R-:W-:-:S04]  /*10030*/  @P2 LOP3.LUT R15, R15, R14, RZ, 0x3c, !PT ;  /* 0x0000000e0f0f2212 */ /* 0x001fc800078e3cff */
[----:B------:R-:W-:-:S04]  /*10040*/  @P2 LOP3.LUT R14, R15, R14, RZ, 0x3c, !PT ;  /* 0x0000000e0f0e2212 */ /* 0x000fc800078e3cff */
[----:B------:R-:W-:-:S05]  /*10050*/  @P2 LOP3.LUT R15, R15, R14, RZ, 0x3c, !PT ;  /* 0x0000000e0f0f2212 */ /* 0x000fca00078e3cff */
[----:B------:R0:W3:Y:S04]  /*10060*/  @P2 LDG.E.U16 R139, desc[UR18][R14.64] ;  /* 0x000000120e8b2981 */ /* 0x0000e8000c1e1500 */
[----:B------:R-:W4:Y:S01]  /*10070*/  LDL R15, [R1+0x1348] ;  /* 0x00134800010f7983 */ /* 0x000f220000100800 */
[----:B------:R-:W-:Y:S01]  /*10080*/  PRMT R127, RZ, 0x7610, R127 ;  /* 0x00007610ff7f7816 */ /* 0x000fe2000000007f */
[----:B0-----:R-:W-:Y:S01]  /*10090*/  @P0 IMAD.MOV.U32 R14, RZ, RZ, R2 ;  /* 0x000000ffff0e0224 */ /* 0x001fe200078e0002 */
[----:B------:R-:W-:Y:S01]  /*100a0*/  PRMT R103, RZ, 0x7610, R103 ;  /* 0x00007610ff677816 */ /* 0x000fe20000000067 */
[----:B------:R-:W3:Y:S04]  /*100b0*/  LDL R2, [R1+0x1324] ;  /* 0x0013240001027983 */ /* 0x000ee80000100800 */
[----:B----4-:R0:W4:Y:S04]  /*100c0*/  @P0 LDG.E.U16 R127, desc[UR18][R14.64] ;  /* 0x000000120e7f0981 */ /* 0x010128000c1e1500 */
[----:B------:R-:W0:Y:S04]  /*100d0*/  LDL R14, [R1+0x1340] ;  /* 0x00134000010e7983 */ /* 0x000e280000100800 */
[----:B------:R-:W0:Y:S02]  /*100e0*/  LDL R15, [R1+0x1344] ;  /* 0x00134400010f7983 */ /* 0x000e240000100800 */
[----:B0-----:R-:W-:-:S04]  /*100f0*/  @P0 LOP3.LUT R15, R15, R14, RZ, 0x3c, !PT ;  /* 0x0000000e0f0f0212 */ /* 0x001fc800078e3cff */
[----:B------:R-:W-:-:S04]  /*10100*/  @P0 LOP3.LUT R14, R15, R14, RZ, 0x3c, !PT ;  /* 0x0000000e0f0e0212 */ /* 0x000fc800078e3cff */
[----:B------:R-:W-:-:S05]  /*10110*/  @P0 LOP3.LUT R15, R15, R14, RZ, 0x3c, !PT ;  /* 0x0000000e0f0f0212 */ /* 0x000fca00078e3cff */
[----:B------:R0:W4:Y:S04]  /*10120*/  @P0 LDG.E.U16 R103, desc[UR18][R14.64] ;  /* 0x000000120e670981 */ /* 0x000128000c1e1500 */
[----:B------:R-:W0:Y:S04]  /*10130*/  LDL R14, [R1+0x1338] ;  /* 0x00133800010e7983 */ /* 0x000e280000100800 */
[----:B------:R-:W0:Y:S01]  /*10140*/  LDL R15, [R1+0x133c] ;  /* 0x00133c00010f7983 */ /* 0x000e220000100800 */
[----:B------:R-:W-:Y:S02]  /*10150*/  ISETP.GT.AND P1, PT, R4, 0xd, PT ;  /* 0x0000000d0400780c */ /* 0x000fe40003f24270 */
[----:B------:R-:W-:-:S11]  /*10160*/  PRMT R39, RZ, 0x7610, R39 ;  /* 0x00007610ff277816 */ /* 0x000fd60000000027 */
[----:B0-----:R-:W-:-:S04]  /*10170*/  @P1 LOP3.LUT R15, R15, R14, RZ, 0x3c, !PT ;  /* 0x0000000e0f0f1212 */ /* 0x001fc800078e3cff */
        /* <DEDUP_REMOVED lines=49> */
[----:B------:R0:W4:Y:S04]  /*10490*/  @P1 LDG.E.U16 R66, desc[UR18][R14.64] ;  /* 0x000000120e421981 */ /* 0x000128000c1e1500 */
[----:B------:R-:W2:Y:S01]  /*104a0*/  LDL R15, [R1+0x12f8] ;  /* 0x0012f800010f7983 */ /* 0x000ea20000100800 */
[----:B------:R-:W-:Y:S01]  /*104b0*/  PRMT R57, RZ, 0x7610, R57 ;  /* 0x00007610ff397816 */ /* 0x000fe20000000039 */
[----:B0-----:R-:W-:Y:S01]  /*104c0*/  @P2 IMAD.MOV.U32 R14, RZ, RZ, R2 ;  /* 0x000000ffff0e2224 */ /* 0x001fe200078e0002 */
[----:B------:R-:W-:Y:S01]  /*104d0*/  PRMT R58, RZ, 0x7610, R58 ;  /* 0x00007610ff3a7816 */ /* 0x000fe2000000003a */
[----:B------:R-:W3:Y:S04]  /*104e0*/  LDL R2, [R1+0x12d4] ;  /* 0x0012d40001027983 */ /* 0x000ee80000100800 */
[----:B--2---:R0:W2:Y:S04]  /*104f0*/  @P2 LDG.E.U16 R57, desc[UR18][R14.64] ;  /* 0x000000120e392981 */ /* 0x0040a8000c1e1500 */
[----:B------:R-:W0:Y:S04]  /*10500*/  LDL R14, [R1+0x12f0] ;  /* 0x0012f000010e7983 */ /* 0x000e280000100800 */
[----:B------:R-:W0:Y:S02]  /*10510*/  LDL R15, [R1+0x12f4] ;  /* 0x0012f400010f7983 */ /* 0x000e240000100800 */
[----:B0-----:R-:W-:-:S04]  /*10520*/  @P2 LOP3.LUT R15, R15, R14, RZ, 0x3c, !PT ;  /* 0x0000000e0f0f2212 */ /* 0x001fc800078e3cff */
[----:B------:R-:W-:-:S04]  /*10530*/  @P2 LOP3.LUT R14, R15, R14, RZ, 0x3c, !PT ;  /* 0x0000000e0f0e2212 */ /* 0x000fc800078e3cff */
[----:B------:R-:W-:-:S05]  /*10540*/  @P2 LOP3.LUT R15, R15, R14, RZ, 0x3c, !PT ;  /* 0x0000000e0f0f2212 */ /* 0x000fca00078e3cff */
[----:B------:R0:W2:Y:S04]  /*10550*/  @P2 LDG.E.U16 R58, desc[UR18][R14.64] ;  /* 0x000000120e3a2981 */ /* 0x0000a8000c1e1500 */
[----:B------:R-:W0:Y:S04]  /*10560*/  LDL R14, [R1+0x12e8] ;  /* 0x0012e800010e7983 */ /* 0x000e280000100800 */
[----:B------:R-:W0:Y:S01]  /*10570*/  LDL R15, [R1+0x12ec] ;  /* 0x0012ec00010f7983 */ /* 0x000e220000100800 */
[----:B------:R-:W-:Y:S02]  /*10580*/  ISETP.GT.AND P0, PT, R4, 0x12, PT ;  /* 0x000000120400780c */ /* 0x000fe40003f04270 */
[----:B------:R-:W-:-:S11]  /*10590*/  PRMT R3, RZ, 0x7610, R3 ;  /* 0x00007610ff037816 */ /* 0x000fd60000000003 */
[----:B0-----:R-:W-:-:S04]  /*105a0*/  @P0 LOP3.LUT R15, R15, R14, RZ, 0x3c, !PT ;  /* 0x0000000e0f0f0212 */ /* 0x001fc800078e3cff */
[----:B------:R-:W-:-:S04]  /*105b0*/  @P0 LOP3.LUT R14, R15, R14, RZ, 0x3c, !PT ;  /* 0x0000000e0f0e0212 */ /* 0x000fc800078e3cff */
[----:B------:R-:W-:-:S05]  /*105c0*/  @P0 LOP3.LUT R15, R15, R14, RZ, 0x3c, !PT ;  /* 0x0000000e0f0f0212 */ /* 0x000fca00078e3cff */
[----:B------:R0:W2:Y:S04]  /*105d0*/  @P0 LDG.E.U16 R3, desc[UR18][R14.64] ;  /* 0x000000120e030981 */ /* 0x0000a8000c1e1500 */
[----:B------:R-:W4:Y:S01]  /*105e0*/  LDL R15, [R1+0x12e0] ;  /* 0x0012e000010f7983 */ /* 0x000f220000100800 */
[----:B------:R-:W-:Y:S01]  /*105f0*/  PRMT R0, RZ, 0x7610, R0 ;  /* 0x00007610ff007816 */ /* 0x000fe20000000000 */
[----:B0-----:R-:W-:Y:S01]  /*10600*/  @P0 IMAD.MOV.U32 R14, RZ, RZ, R29 ;  /* 0x000000ffff0e0224 */ /* 0x001fe200078e001d */
[----:B------:R-:W-:Y:S01]  /*10610*/  ISETP.GT.AND P1, PT, R4, 0x13, PT ;  /* 0x000000130400780c */ /* 0x000fe20003f24270 */
[----:B------:R-:W2:Y:S04]  /*10620*/  LDL R29, [R1+0x12bc] ;  /* 0x0012bc00011d7983 */ /* 0x000ea80000100800 */
        /* <DEDUP_REMOVED lines=8> */
[----:B------:R-:W2:Y:S01]  /*106b0*/  LDL R15, [R1+0x12d0] ;  /* 0x0012d000010f7983 */ /* 0x000ea20000100800 */
[----:B------:R-:W-:Y:S01]  /*106c0*/  PRMT R137, RZ, 0x7610, R137 ;  /* 0x00007610ff897816 */ /* 0x000fe20000000089 */
[----:B---3--:R-:W-:Y:S01]  /*106d0*/  @P1 IMAD.MOV.U32 R14, RZ, RZ, R2 ;  /* 0x000000ffff0e1224 */ /* 0x008fe200078e0002 */
[----:B------:R-:W-:Y:S01]  /*106e0*/  ISETP.GT.AND P2, PT, R4, 0x14, PT ;  /* 0x000000140400780c */ /* 0x000fe20003f44270 */
[----:B------:R-:W3:Y:S04]  /*106f0*/  LDL R2, [R1+0x12ac] ;  /* 0x0012ac0001027983 */ /* 0x000ee80000100800 */
[----:B--2---:R0:W2:Y:S04]  /*10700*/  @P1 LDG.E.U16 R137, desc[UR18][R14.64] ;  /* 0x000000120e891981 */ /* 0x0040a8000c1e1500 */
[----:B------:R-:W0:Y:S04]  /*10710*/  LDL R14, [R1+0x12c8] ;  /* 0x0012c800010e7983 */ /* 0x000e280000100800 */
[----:B------:R-:W0:Y:S01]  /*10720*/  LDL R15, [R1+0x12cc] ;  /* 0x0012cc00010f7983 */ /* 0x000e220000100800 */
[----:B------:R-:W-:-:S02]  /*10730*/  PRMT R102, RZ, 0x7610, R102 ;  /* 0x00007610ff667816 */ /* 0x000fc40000000066 */
[----:B0-----:R-:W-:-:S04]  /*10740*/  @P2 LOP3.LUT R15, R15, R14, RZ, 0x3c, !PT ;  /* 0x0000000e0f0f2212 */ /* 0x001fc800078e3cff */
[----:B------:R-:W-:-:S04]  /*10750*/  @P2 LOP3.LUT R14, R15, R14, RZ, 0x3c, !PT ;  /* 0x0000000e0f0e2212 */ /* 0x000fc800078e3cff */
[----:B------:R-:W-:-:S05]  /*10760*/  @P2 LOP3.LUT R15, R15, R14, RZ, 0x3c, !PT ;  /* 0x0000000e0f0f2212 */ /* 0x000fca00078e3cff */
[----:B------:R0:W2:Y:S04]  /*10770*/  @P2 LDG.E.U16 R102, desc[UR18][R14.64] ;  /* 0x000000120e662981 */ /* 0x0000a8000c1e1500 */
[----:B------:R-:W0:Y:S04]  /*10780*/  LDL R14, [R1+0x12c0] ;  /* 0x0012c000010e7983 */ /* 0x000e280000100800 */
[----:B------:R-:W0:Y:S01]  /*10790*/  LDL R15, [R1+0x12c4] ;  /* 0x0012c400010f7983 */ /* 0x000e220000100800 */
[----:B------:R-:W-:Y:S02]  /*107a0*/  PRMT R51, RZ, 0x7610, R51 ;  /* 0x00007610ff337816 */ /* 0x000fe40000000033 */
[----:B------:R-:W-:-:S02]  /*107b0*/  ISETP.GT.AND P0, PT, R4, 0x15, PT ;  /* 0x000000150400780c */ /* 0x000fc40003f04270 */
[----:B0-----:R-:W-:-:S04]  /*107c0*/  @P2 LOP3.LUT R15, R15, R14, RZ, 0x3c, !PT ;  /* 0x0000000e0f0f2212 */ /* 0x001fc800078e3cff */
[----:B------:R-:W-:-:S04]  /*107d0*/  @P2 LOP3.LUT R14, R15, R14, RZ, 0x3c, !PT ;  /* 0x0000000e0f0e2212 */ /* 0x000fc800078e3cff */
[----:B------:R-:W-:-:S05]  /*107e0*/  @P2 LOP3.LUT R15, R15, R14, RZ, 0x3c, !PT ;  /* 0x0000000e0f0f2212 */ /* 0x000fca00078e3cff */
[----:B------:R0:W2:Y:S04]  /*107f0*/  @P2 LDG.E.U16 R51, desc[UR18][R14.64] ;  /* 0x000000120e332981 */ /* 0x0000a8000c1e1500 */
[----:B------:R-:W4:Y:S01]  /*10800*/  LDL R15, [R1+0x12b8] ;  /* 0x0012b800010f7983 */ /* 0x000f220000100800 */
[----:B------:R-:W-:Y:S01]  /*10810*/  PRMT R37, RZ, 0x7610, R37 ;  /* 0x00007610ff257816 */ /* 0x000fe20000000025 */
[----:B0-----:R-:W-:Y:S01]  /*10820*/  @P0 IMAD.MOV.U32 R14, RZ, RZ, R29 ;  /* 0x000000ffff0e0224 */ /* 0x001fe200078e001d */
[----:B------:R-:W-:Y:S01]  /*10830*/  PRMT R36, RZ, 0x7610, R36 ;  /* 0x00007610ff247816 */ /* 0x000fe20000000024 */
[----:B------:R-:W2:Y:S04]  /*10840*/  LDL R29, [R1+0x1294] ;  /* 0x00129400011d7983 */ /* 0x000ea80000100800 */
[----:B----4-:R0:W4:Y:S04]  /*10850*/  @P0 LDG.E.U16 R37, desc[UR18][R14.64] ;  /* 0x000000120e250981 */ /* 0x010128000c1e1500 */
        /* <DEDUP_REMOVED lines=9> */
[----:B---3--:R-:W-:Y:S01]  /*108f0*/  @P1 IMAD.MOV.U32 R14, RZ, RZ, R2 ;  /* 0x000000ffff0e1224 */ /* 0x008fe200078e0002 */
        /* <DEDUP_REMOVED lines=153> */
[----:B0-----:R-:W-:Y:S01]  /*11290*/  @P0 IMAD.MOV.U32 R14, RZ, RZ, R29 ;  /* 0x000000ffff0e0224 */ /* 0x001fe200078e001d */
        /* <DEDUP_REMOVED lines=681> */
[----:B------:R-:W4:Y:S01]  /*13d30*/  LDL R15, [R1+0xec0] ;  /* 0x000ec000010f7983 */ /* 0x000f220000100800 */
[----:B0-----:R-:W-:Y:S01]  /*13d40*/  @P0 IMAD.MOV.U32 R14, RZ, RZ, R2 ;  /* 0x000000ffff0e0224 */ /* 0x001fe200078e0002 */
[----:B------:R-:W-:-:S02]  /*13d50*/  ISETP.GT.AND P1, PT, R4, 0x55, PT ;  /* 0x000000550400780c */ /* 0x000fc40003f24270 */
        /* <DEDUP_REMOVED lines=11> */
[----:B------:R-:W-:Y:S02]  /*13e10*/  PRMT R203, RZ, 0x7610, R203 ;  /* 0x00007610ffcb7816 */ /* 0x000fe400000000cb */
        /* <DEDUP_REMOVED lines=16> */
[----:B------:R-:W2:Y:S01]  /*13f20*/  LDL R29, [R1+0xe7c] ;  /* 0x000e7c00011d7983 */ /* 0x000ea20000100800 */
[----:B------:R-:W-:-:S03]  /*13f30*/  PRMT R80, RZ, 0x7610, R80 ;  /* 0x00007610ff507816 */ /* 0x000fc60000000050 */
[----:B---3--:R0:W3:Y:S04]  /*13f40*/  @P0 LDG.E.U16 R113, desc[UR18][R14.64] ;  /* 0x000000120e710981 */ /* 0x0080e8000c1e1500 */
[----:B------:R-:W4:Y:S04]  /*13f50*/  LDL R15, [R1+0xe98] ;  /* 0x000e9800010f7983 */ /* 0x000f280000100800 */
[----:B0-----:R-:W-:Y:S01]  /*13f60*/  @P1 IMAD.MOV.U32 R14, RZ, RZ, R2 ;  /* 0x000000ffff0e1224 */ /* 0x001fe200078e0002 */
[----:B------:R-:W-:Y:S02]  /*13f70*/  PRMT R79, RZ, 0x7610, R79 ;  /* 0x00007610ff4f7816 */ /* 0x000fe4000000004f */
[----:B------:R-:W-:Y:S01]  /*13f80*/  ISETP.GT.AND P0, PT, R4, 0x58, PT ;  /* 0x000000580400780c */ /* 0x000fe20003f04270 */
        /* <DEDUP_REMOVED lines=199> */
[----:B------:R-:W-:Y:S02]  /*14c00*/  ISETP.GT.AND P1, PT, R4, 0x68, PT ;  /* 0x000000680400780c */ /* 0x000fe40003f24270 */
        /* <DEDUP_REMOVED lines=26> */
[----:B--2---:R-:W-:Y:S02]  /*14db0*/  @P2 IMAD.MOV.U32 R14, RZ, RZ, R29 ;  /* 0x000000ffff0e2224 */ /* 0x004fe400078e001d */
[----:B------:R-:W2:Y:S01]  /*14dc0*/  LDL.LU R29, [R1+0xd4c] ;  /* 0x000d4c00011d7983 */ /* 0x000ea20000300800 */
[----:B------:R-:W-:-:S03]  /*14dd0*/  ISETP.GT.AND P1, PT, R4, 0x6a, PT ;  /* 0x0000006a0400780c */ /* 0x000fc60003f24270 */
[----:B---3--:R0:W3:Y:S04]  /*14de0*/  @P2 LDG.E.U16 R175, desc[UR18][R14.64] ;  /* 0x000000120eaf2981 */ /* 0x0080e8000c1e1500 */
[----:B------:R-:W4:Y:S01]  /*14df0*/  LDL R15, [R1+0xd68] ;  /* 0x000d6800010f7983 */ /* 0x000f220000100800 */
[----:B------:R-:W-:-:S05]  /*14e00*/  PRMT R174, RZ, 0x7610, R174 ;  /* 0x00007610ffae7816 */ /* 0x000fca00000000ae */
        /* <DEDUP_REMOVED lines=29> */
[----:B------:R-:W-:-:S04]  /*14fe0*/  PRMT R169, RZ, 0x7610, R169 ;  /* 0x00007610ffa97816 */ /* 0x000fc800000000a9 */
[----:B---3--:R0:W2:Y:S04]  /*14ff0*/  @P1 LDG.E.U16 R170, desc[UR18][R14.64] ;  /* 0x000000120eaa1981 */ /* 0x0080a8000c1e1500 */
[----:B------:R-:W3:Y:S01]  /*15000*/  LDL R15, [R1+0xd40] ;  /* 0x000d4000010f7983 */ /* 0x000ee20000100800 */
[----:B0-----:R-:W-:Y:S01]  /*15010*/  @P1 IMAD.MOV.U32 R14, RZ, RZ, R2 ;  /* 0x000000ffff0e1224 */ /* 0x001fe200078e0002 */
[----:B------:R-:W-:Y:S02]  /*15020*/  ISETP.GT.AND P2, PT, R4, 0x70, PT ;  /* 0x000000700400780c */ /* 0x000fe40003f44270 */
[----:B------:R-:W-:Y:S01]  /*15030*/  PRMT R168, RZ, 0x7610, R168 ;  /* 0x00007610ffa87816 */ /* 0x000fe200000000a8 */
[----:B------:R-:W4:Y:S04]  /*15040*/  LDL R2, [R1+0xd3c] ;  /* 0x000d3c0001027983 */ /* 0x000f280000100800 */
[----:B---3--:R0:W3:Y:S04]  /*15050*/  @P1 LDG.E.U16 R169, desc[UR18][R14.64] ;  /* 0x000000120ea91981 */ /* 0x0080e8000c1e1500 */
        /* <DEDUP_REMOVED lines=8> */
[----:B------:R-:W-:Y:S02]  /*150e0*/  PRMT R167, RZ, 0x7610, R167 ;  /* 0x00007610ffa77816 */ /* 0x000fe400000000a7 */
[----:B0-----:R-:W-:-:S04]  /*150f0*/  @P2 LOP3.LUT R15, R15, R14, RZ, 0x3c, !PT ;  /* 0x0000000e0f0f2212 */ /* 0x001fc800078e3cff */
[----:B------:R-:W-:-:S04]  /*15100*/  @P2 LOP3.LUT R14, R15, R14, RZ, 0x3c, !PT ;  /* 0x0000000e0f0e2212 */ /* 0x000fc800078e3cff */
[----:B------:R-:W-:-:S05]  /*15110*/  @P2 LOP3.LUT R15, R15, R14, RZ, 0x3c, !PT ;  /* 0x0000000e0f0f2212 */ /* 0x000fca00078e3cff */
[----:B------:R0:W3:Y:S04]  /*15120*/  @P2 LDG.E.U16 R167, desc[UR18][R14.64] ;  /* 0x000000120ea72981 */ /* 0x0000e8000c1e1500 */
[----:B------:R-:W0:Y:S04]  /*15130*/  LDL R14, [R1+0xc88] ;  /* 0x000c8800010e7983 */ /* 0x000e280000100800 */
[----:B------:R-:W0:Y:S01]  /*15140*/  LDL R15, [R1+0xc8c] ;  /* 0x000c8c00010f7983 */ /* 0x000e220000100800 */
[----:B------:R-:W-:Y:S02]  /*15150*/  ISETP.GT.AND P3, PT, R4, 0x78, PT ;  /* 0x000000780400780c */ /* 0x000fe40003f64270 */
[----:B------:R-:W-:-:S11]  /*15160*/  PRMT R166, RZ, 0x7610, R166 ;  /* 0x00007610ffa67816 */ /* 0x000fd600000000a6 */
[----:B0-----:R-:W-:-:S04]  /*15170*/  @P3 LOP3.LUT R15, R15, R14, RZ, 0x3c, !PT ;  /* 0x0000000e0f0f3212 */ /* 0x001fc800078e3cff */
[----:B------:R-:W-:-:S04]  /*15180*/  @P3 LOP3.LUT R14, R15, R14, RZ, 0x3c, !PT ;  /* 0x0000000e0f0e3212 */ /* 0x000fc800078e3cff */
[----:B------:R-:W-:-:S05]  /*15190*/  @P3 LOP3.LUT R15, R15, R14, RZ, 0x3c, !PT ;  /* 0x0000000e0f0f3212 */ /* 0x000fca00078e3cff */
[----:B------:R0:W3:Y:S04]  /*151a0*/  @P3 LDG.E.U16 R166, desc[UR18][R14.64] ;  /* 0x000000120ea63981 */ /* 0x0000e8000c1e1500 */
[----:B------:R-:W0:Y:S04]  /*151b0*/  LDL R14, [R1+0xc80] ;  /* 0x000c8000010e7983 */ /* 0x000e280000100800 */
[----:B------:R-:W0:Y:S01]  /*151c0*/  LDL R15, [R1+0xc84] ;  /* 0x000c8400010f7983 */ /* 0x000e220000100800 */
[----:B------:R-:W-:Y:S02]  /*151d0*/  PRMT R165, RZ, 0x7610, R165 ;  /* 0x00007610ffa57816 */ /* 0x000fe400000000a5 */
[----:B------:R-:W-:-:S02]  /*151e0*/  ISETP.GT.AND P1, PT, R4, 0x6d, PT ;  /* 0x0000006d0400780c */ /* 0x000fc40003f24270 */
[----:B0-----:R-:W-:-:S04]  /*151f0*/  @P3 LOP3.LUT R15, R15, R14, RZ, 0x3c, !PT ;  /* 0x0000000e0f0f3212 */ /* 0x001fc800078e3cff */
[----:B------:R-:W-:-:S04]  /*15200*/  @P3 LOP3.LUT R14, R15, R14, RZ, 0x3c, !PT ;  /* 0x0000000e0f0e3212 */ /* 0x000fc800078e3cff */
[----:B------:R-:W-:-:S05]  /*15210*/  @P3 LOP3.LUT R15, R15, R14, RZ, 0x3c, !PT ;  /* 0x0000000e0f0f3212 */ /* 0x000fca00078e3cff */
[----:B------:R4:W3:Y:S04]  /*15220*/  @P3 LDG.E.U16 R165, desc[UR18][R14.64] ;  /* 0x000000120ea53981 */ /* 0x0008e8000c1e1500 */
[----:B------:R-:W2:Y:S01]  /*15230*/  LDL R15, [R1+0xd38] ;  /* 0x000d3800010f7983 */ /* 0x000ea20000100800 */
[----:B------:R-:W-:Y:S01]  /*15240*/  PRMT R164, RZ, 0x7610, R164 ;  /* 0x00007610ffa47816 */ /* 0x000fe200000000a4 */
[----:B----4-:R-:W-:Y:S01]  /*15250*/  @P1 IMAD.MOV.U32 R14, RZ, RZ, R2 ;  /* 0x000000ffff0e1224 */ /* 0x010fe200078e0002 */
[----:B------:R-:W-:Y:S01]  /*15260*/  ISETP.GT.AND P2, PT, R4, 0x71, PT ;  /* 0x000000710400780c */ /* 0x000fe20003f44270 */
[----:B------:R-:W4:Y:S04]  /*15270*/  LDL R2, [R1+0xcec] ;  /* 0x000cec0001027983 */ /* 0x000f280000100800 */
        /* <DEDUP_REMOVED lines=31> */
[----:B------:R-:W3:Y:S01]  /*15470*/  LDL R15, [R1+0xce8] ;  /* 0x000ce800010f7983 */ /* 0x000ee20000100800 */
[----:B------:R-:W-:Y:S01]  /*15480*/  PRMT R159, RZ, 0x7610, R159 ;  /* 0x00007610ff9f7816 */ /* 0x000fe2000000009f */
[----:B----4-:R-:W-:Y:S01]  /*15490*/  @P2 IMAD.MOV.U32 R14, RZ, RZ, R2 ;  /* 0x000000ffff0e2224 */ /* 0x010fe200078e0002 */
        /* <DEDUP_REMOVED lines=67> */
[----:B------:R-:W3:Y:S01]  /*158d0*/  LDL R15, [R1+0xcc0] ;  /* 0x000cc000010f7983 */ /* 0x000ee20000100800 */
[----:B------:R-:W-:Y:S01]  /*158e0*/  PRMT R21, RZ, 0x7610, R21 ;  /* 0x00007610ff157816 */ /* 0x000fe20000000015 */
[----:B----4-:R-:W-:Y:S01]  /*158f0*/  @P2 IMAD.MOV.U32 R14, RZ, RZ, R2 ;  /* 0x000000ffff0e2224 */ /* 0x010fe200078e0002 */
[----:B------:R-:W-:Y:S01]  /*15900*/  ISETP.GT.AND P3, PT, R4, 0x7c, PT ;  /* 0x0000007c0400780c */ /* 0x000fe20003f64270 */
[----:B------:R-:W4:Y:S04]  /*15910*/  LDL R2, [R1+0xc3c] ;  /* 0x000c3c0001027983 */ /* 0x000f280000100800 */
        /* <DEDUP_REMOVED lines=34> */
[----:B------:R-:W-:Y:S01]  /*15b40*/  PRMT R13, RZ, 0x7610, R13 ;  /* 0x00007610ff0d7816 */ /* 0x000fe2000000000d */
[----:B------:R-:W4:Y:S04]  /*15b50*/  LDL R2, [R1+0xd2c] ;  /* 0x000d2c0001027983 */ /* 0x000f280000100800 */
        /* <DEDUP_REMOVED lines=103> */
[----:B----4-:R-:W-:Y:S02]  /*161d0*/  @P1 IMAD.MOV.U32 R14, RZ, RZ, R2 ;  /* 0x000000ffff0e1224 */ /* 0x010fe400078e0002 */
[----:B------:R-:W0:Y:S03]  /*161e0*/  S2R R2, SR_TID.X ;  /* 0x0000000000027919 */ /* 0x000e260000002100 */
[----:B---3--:R1:W3:Y:S04]  /*161f0*/  @P1 LDG.E.U16 R70, desc[UR18][R14.64] ;  /* 0x000000120e461981 */ /* 0x0082e8000c1e1500 */
[----:B------:R-:W1:Y:S04]  /*16200*/  LDL R14, [R1+0xc10] ;  /* 0x000c1000010e7983 */ /* 0x000e680000100800 */
[----:B------:R-:W1:Y:S01]  /*16210*/  LDL R15, [R1+0xc14] ;  /* 0x000c1400010f7983 */ /* 0x000e620000100800 */
[----:B------:R-:W-:-:S02]  /*16220*/  PRMT R69, RZ, 0x7610, R69 ;  /* 0x00007610ff457816 */ /* 0x000fc40000000045 */
[----:B0-----:R-:W-:-:S04]  /*16230*/  LOP3.LUT R2, R2, 0x7f, RZ, 0xc0, !PT ;  /* 0x0000007f02027812 */ /* 0x001fc800078ec0ff */
[----:B------:R-:W-:Y:S02]  /*16240*/  ISETP.GE.AND P0, PT, R2, R4, PT ;  /* 0x000000040200720c */ /* 0x000fe40003f06270 */
[----:B-1----:R-:W-:-:S04]  /*16250*/  @P1 LOP3.LUT R15, R15, R14, RZ, 0x3c, !PT ;  /* 0x0000000e0f0f1212 */ /* 0x002fc800078e3cff */
[----:B------:R-:W-:-:S04]  /*16260*/  @P1 LOP3.LUT R14, R15, R14, RZ, 0x3c, !PT ;  /* 0x0000000e0f0e1212 */ /* 0x000fc800078e3cff */
[----:B------:R-:W-:-:S05]  /*16270*/  @P1 LOP3.LUT R15, R15, R14, RZ, 0x3c, !PT ;  /* 0x0000000e0f0f1212 */ /* 0x000fca00078e3cff */
[----:B------:R0:W4:Y:S04]  /*16280*/  @P1 LDG.E.U16 R69, desc[UR18][R14.64] ;  /* 0x000000120e451981 */ /* 0x000128000c1e1500 */
[----:B------:R-:W2:Y:S04]  /*16290*/  LDL.LU R14, [R1+0x7a8] ;  /* 0x0007a800010e7983 */ /* 0x000ea80000300800 */
[----:B------:R-:W3:Y:S04]  /*162a0*/  LDL.LU R15, [R1+0x7a4] ;  /* 0x0007a400010f7983 */ /* 0x000ee80000300800 */
[----:B------:R-:W4:Y:S01]  /*162b0*/  LDL.LU R2, [R1+0x17e0] ;  /* 0x0017e00001027983 */ /* 0x000f220000300800 */
[----:B------:R-:W-:Y:S06]  /*162c0*/  BAR.SYNC.DEFER_BLOCKING 0x0 ;  /* 0x0000000000007b1d */ /* 0x000fec0000010000 */
[----:B----4-:R1:W-:Y:S04]  /*162d0*/  STS.U16 [R2+UR16+0x400], R129 ;  /* 0x0004008102007988 */ /* 0x0103e80008000410 */
[----:B------:R4:W-:Y:S04]  /*162e0*/  STS.U16 [R2+UR16+0x10400], R141 ;  /* 0x0104008d02007988 */ /* 0x0009e80008000410 */
[----:B------:R0:W-:Y:S04]  /*162f0*/  STS.U16 [R2+UR16+0x800], R142 ;  /* 0x0008008e02007988 */ /* 0x0001e80008000410 */
[----:B-1----:R-:W2:Y:S04]  /*16300*/  LDL.LU R129, [R1+0x17dc] ;  /* 0x0017dc0001817983 */ /* 0x002ea80000300800 */
[----:B----4-:R-:W4:Y:S04]  /*16310*/  LDL.LU R141, [R1+0x17d8] ;  /* 0x0017d800018d7983 */ /* 0x010f280000300800 */
[----:B0-----:R-:W4:Y:S04]  /*16320*/  LDL.LU R142, [R1+0x17d4] ;  /* 0x0017d400018e7983 */ /* 0x001f280000300800 */
[----:B------:R0:W-:Y:S04]  /*16330*/  STS.U16 [R2+UR16+0x10800], R66 ;  /* 0x0108004202007988 */ /* 0x0001e80008000410 */
[----:B------:R1:W-:Y:S04]  /*16340*/  STS.U16 [R2+UR16+0xc00], R65 ;  /* 0x000c004102007988 */ /* 0x0003e80008000410 */
[----:B------:R3:W-:Y:S04]  /*16350*/  STS.U16 [R2+UR16+0x10c00], R54 ;  /* 0x010c003602007988 */ /* 0x0007e80008000410 */
[----:B0-----:R-:W4:Y:S04]  /*16360*/  LDL.LU R66, [R1+0x17d0] ;  /* 0x0017d00001427983 */ /* 0x001f280000300800 */
[----:B-1----:R-:W4:Y:S04]  /*16370*/  LDL.LU R65, [R1+0x17cc] ;  /* 0x0017cc0001417983 */ /* 0x002f280000300800 */
[----:B---3--:R-:W3:Y:S04]  /*16380*/  LDL.LU R54, [R1+0x17c8] ;  /* 0x0017c80001367983 */ /* 0x008ee80000300800 */
[----:B------:R0:W-:Y:S04]  /*16390*/  STS.U16 [R2+UR16+0x1000], R53 ;  /* 0x0010003502007988 */ /* 0x0001e80008000410 */
[----:B0-----:R-:W4:Y:S04]  /*163a0*/  LDL.LU R53, [R1+0x17c4] ;  /* 0x0017c40001357983 */ /* 0x001f280000300800 */
[----:B------:R0:W-:Y:S04]  /*163b0*/  STS.U16 [R2+UR16+0x10000], R15 ;  /* 0x0100000f02007988 */ /* 0x0001e80008000410 */
[----:B--2---:R-:W-:Y:S01]  /*163c0*/  STS.U16 [R2+UR16], R14 ;  /* 0x0000000e02007988 */ /* 0x004fe20008000410 */
[----:B0-----:R-:W-:-:S03]  /*163d0*/  LOP3.LUT R15, R2, 0x10, RZ, 0x3c, !PT ;  /* 0x00000010020f7812 */ /* 0x001fc600078e3cff */
[----:B------:R0:W-:Y:S04]  /*163e0*/  STS.U16 [R2+UR16+0x11000], R6 ;  /* 0x0110000602007988 */ /* 0x0001e80008000410 */
[----:B------:R1:W-:Y:S04]  /*163f0*/  STS.U16 [R2+UR16+0x1400], R7 ;  /* 0x0014000702007988 */ /* 0x0003e80008000410 */
[----:B------:R2:W-:Y:S04]  /*16400*/  STS.U16 [R2+UR16+0x11400], R8 ;  /* 0x0114000802007988 */ /* 0x0005e80008000410 */
[----:B------:R2:W-:Y:S04]  /*16410*/  STS.U16 [R2+UR16+0x1800], R9 ;  /* 0x0018000902007988 */ /* 0x0005e80008000410 */
[----:B------:R2:W-:Y:S04]  /*16420*/  STS.U16 [R2+UR16+0x11800], R52 ;  /* 0x0118003402007988 */ /* 0x0005e80008000410 */
[----:B------:R-:W-:Y:S04]  /*16430*/  STS.U16 [R2+UR16+0x1c00], R250 ;  /* 0x001c00fa02007988 */ /* 0x000fe80008000410 */
        /* <DEDUP_REMOVED lines=17> */
[----:B0-----:R-:W3:Y:S04]  /*16550*/  LDL.LU R6, [R1+0x17c0] ;  /* 0x0017c00001067983 */ /* 0x001ee80000300800 */
[----:B-1----:R-:W3:Y:S04]  /*16560*/  LDL.LU R7, [R1+0x17bc] ;  /* 0x0017bc0001077983 */ /* 0x002ee80000300800 */
[----:B--2---:R-:W2:Y:S04]  /*16570*/  LDL.LU R8, [R1+0x17b8] ;  /* 0x0017b80001087983 */ /* 0x004ea80000300800 */
[----:B------:R-:W2:Y:S04]  /*16580*/  LDL.LU R9, [R1+0x17b4] ;  /* 0x0017b40001097983 */ /* 0x000ea80000300800 */
[----:B------:R-:W2:Y:S04]  /*16590*/  LDL.LU R52, [R1+0x17b0] ;  /* 0x0017b00001347983 */ /* 0x000ea80000300800 */
[----:B------:R-:W-:Y:S04]  /*165a0*/  STL [R1+0x1474], R2 ;  /* 0x0014740201007387 */ /* 0x000fe80000100800 */
[----:B----4-:R0:W-:Y:S04]  /*165b0*/  STS.U16 [R15+UR16+0x80], R53 ;  /* 0x000080350f007988 */ /* 0x0101e80008000410 */
[----:B---3--:R-:W-:Y:S04]  /*165c0*/  STS.U16 [R15+UR16+0x10080], R54 ;  /* 0x010080360f007988 */ /* 0x008fe80008000410 */
        /* <DEDUP_REMOVED lines=10> */
[----:B------:R1:W-:Y:S04]  /*16670*/  STS.U16 [R15+UR16+0x1880], R151 ;  /* 0x001880970f007988 */ /* 0x0003e80008000410 */
[----:B0-----:R-:W3:Y:S01]  /*16680*/  LDL.LU R53, [R1+0x17ac] ;  /* 0x0017ac0001357983 */ /* 0x001ee20000300800 */
[----:B-1----:R-:W0:Y:S03]  /*16690*/  S2R R151, SR_TID.X ;  /* 0x0000000000977919 */ /* 0x002e260000002100 */
[----:B------:R0:W-:Y:S04]  /*166a0*/  STS.U16 [R15+UR16+0x11880], R143 ;  /* 0x0118808f0f007988 */ /* 0x0001e80008000410 */
[----:B------:R-:W-:Y:S04]  /*166b0*/  STS.U16 [R15+UR16+0x1c80], R248 ;  /* 0x001c80f80f007988 */ /* 0x000fe80008000410 */
[----:B------:R-:W-:Y:S04]  /*166c0*/  STS.U16 [R15+UR16+0x11c80], R247 ;  /* 0x011c80f70f007988 */ /* 0x000fe80008000410 */
[----:B------:R-:W-:Y:S04]  /*166d0*/  STS.U16 [R15+UR16+0x2080], R236 ;  /* 0x002080ec0f007988 */ /* 0x000fe80008000410 */
[----:B------:R-:W-:Y:S04]  /*166e0*/  STS.U16 [R15+UR16+0x12080], R235 ;  /* 0x012080eb0f007988 */ /* 0x000fe80008000410 */
[----:B------:R-:W-:Y:S04]  /*166f0*/  STS.U16 [R15+UR16+0x2480], R224 ;  /* 0x002480e00f007988 */ /* 0x000fe80008000410 */
[----:B------:R-:W-:Y:S01]  /*16700*/  STS.U16 [R15+UR16+0x12480], R223 ;  /* 0x012480df0f007988 */ /* 0x000fe20008000410 */
[----:B0-----:R-:W-:-:S03]  /*16710*/  IMAD.SHL.U32 R143, R151, 0x2, RZ ;  /* 0x00000002978f7824 */ /* 0x001fc600078e00ff */
[----:B------:R-:W4:Y:S01]  /*16720*/  LDL.LU R54, [R1+0x17a8] ;  /* 0x0017a80001367983 */ /* 0x000f220000300800 */
[----:B------:R-:W-:-:S03]  /*16730*/  IMAD.SHL.U32 R14, R151, 0x100, RZ ;  /* 0x00000100970e7824 */ /* 0x000fc600078e00ff */
[----:B------:R-:W-:Y:S02]  /*16740*/  STS.U16 [R15+UR16+0x2880], R212 ;  /* 0x002880d40f007988 */ /* 0x000fe40008000410 */
[----:B------:R-:W-:Y:S02]  /*16750*/  LOP3.LUT R14, R14, 0xc07e, R143, 0xc8, !PT ;  /* 0x0000c07e0e0e7812 */ /* 0x000fe400078ec88f */
[----:B------:R-:W-:Y:S04]  /*16760*/  STS.U16 [R15+UR16+0x12880], R211 ;  /* 0x012880d30f007988 */ /* 0x000fe80008000410 */
[----:B------:R-:W-:Y:S04]  /*16770*/  STS.U16 [R15+UR16+0x2c80], R200 ;  /* 0x002c80c80f007988 */ /* 0x000fe80008000410 */
[----:B------:R-:W-:Y:S01]  /*16780*/  STS.U16 [R15+UR16+0x12c80], R199 ;  /* 0x012c80c70f007988 */ /* 0x000fe20008000410 */
[----:B------:R-:W-:-:S03]  /*16790*/  LOP3.LUT R14, R14, 0x20, RZ, 0x3c, !PT ;  /* 0x000000200e0e7812 */ /* 0x000fc600078e3cff */
        /* <DEDUP_REMOVED lines=16> */
[----:B------:R-:W-:Y:S01]  /*168a0*/  STS.U16 [R14+UR16+0x1100], R149 ;  /* 0x001100950e007988 */ /* 0x000fe20008000410 */
[----:B0-----:R-:W-:-:S02]  /*168b0*/  IMAD.SHL.U32 R15, R151, 0x2, RZ ;  /* 0x00000002970f7824 */ /* 0x001fc400078e00ff */
[----:B------:R-:W-:Y:S01]  /*168c0*/  IMAD.SHL.U32 R2, R151, 0x100, RZ ;  /* 0x0000010097027824 */ /* 0x000fe200078e00ff */
[----:B------:R-:W-:Y:S04]  /*168d0*/  STS.U16 [R14+UR16+0x11100], R148 ;  /* 0x011100940e007988 */ /* 0x000fe80008000410 */
[----:B------:R-:W4:Y:S01]  /*168e0*/  LDL.LU R55, [R1+0x17a4] ;  /* 0x0017a40001377983 */ /* 0x000f220000300800 */
[----:B--2---:R-:W-:Y:S01]  /*168f0*/  PRMT R52, RZ, 0x7610, R52 ;  /* 0x00007610ff347816 */ /* 0x004fe20000000034 */
[----:B------:R-:W-:Y:S01]  /*16900*/  USHF.L.U32 UR4, UR40, 0x8, URZ ;  /* 0x0000000828047899 */ /* 0x000fe2000800063f */
[----:B------:R-:W-:Y:S01]  /*16910*/  PRMT R250, RZ, 0x7610, R250 ;  /* 0x00007610fffa7816 */ /* 0x000fe200000000fa */
[----:B------:R-:W-:Y:S01]  /*16920*/  STS.U16 [R14+UR16+0x1500], R147 ;  /* 0x001500930e007988 */ /* 0x000fe20008000410 */
[----:B------:R-:W-:Y:S01]  /*16930*/  PRMT R249, RZ, 0x7610, R249 ;  /* 0x00007610fff97816 */ /* 0x000fe200000000f9 */
[----:B------:R-:W-:Y:S01]  /*16940*/  UMOV UR9, 0x40000040 ;  /* 0x4000004000097882 */ /* 0x000fe20000000000 */
[----:B---3--:R-:W-:Y:S01]  /*16950*/  PRMT R53, RZ, 0x7610, R53 ;  /* 0x00007610ff357816 */ /* 0x008fe20000000035 */
[----:B------:R-:W-:Y:S01]  /*16960*/  STS.U16 [R14+UR16+0x11500], R146 ;  /* 0x011500920e007988 */ /* 0x000fe20008000410 */
[----:B----4-:R-:W-:-:S03]  /*16970*/  PRMT R54, RZ, 0x7610, R54 ;  /* 0x00007610ff367816 */ /* 0x010fc60000000036 */
[----:B------:R-:W-:Y:S01]  /*16980*/  STS.U16 [R14+UR16+0x1900], R145 ;  /* 0x001900910e007988 */ /* 0x000fe20008000410 */
[----:B------:R-:W-:Y:S01]  /*16990*/  PRMT R248, RZ, 0x7610, R248 ;  /* 0x00007610fff87816 */ /* 0x000fe200000000f8 */
[----:B------:R-:W-:Y:S01]  /*169a0*/  UMOV UR46, UR6 ;  /* 0x00000006002e7c82 */ /* 0x000fe20008000000 */
[----:B------:R-:W-:Y:S01]  /*169b0*/  PRMT R247, RZ, 0x7610, R247 ;  /* 0x00007610fff77816 */ /* 0x000fe200000000f7 */
[----:B------:R-:W-:Y:S01]  /*169c0*/  STS.U16 [R14+UR16+0x11900], R144 ;  /* 0x011900900e007988 */ /* 0x000fe20008000410 */
[----:B------:R-:W-:Y:S01]  /*169d0*/  PRMT R238, RZ, 0x7610, R238 ;  /* 0x00007610ffee7816 */ /* 0x000fe200000000ee */
[----:B------:R-:W-:Y:S01]  /*169e0*/  UMOV UR47, UR7 ;  /* 0x00000007002f7c82 */ /* 0x000fe20008000000 */
[----:B------:R-:W-:Y:S01]  /*169f0*/  PRMT R237, RZ, 0x7610, R237 ;  /* 0x00007610ffed7816 */ /* 0x000fe200000000ed */
[----:B------:R-:W-:Y:S01]  /*16a00*/  STS.U16 [R14+UR16+0x1d00], R246 ;  /* 0x001d00f60e007988 */ /* 0x000fe20008000410 */
[----:B------:R-:W-:Y:S01]  /*16a10*/  PRMT R236, RZ, 0x7610, R236 ;  /* 0x00007610ffec7816 */ /* 0x000fe200000000ec */
[----:B-1----:R-:W0:Y:S02]  /*16a20*/  LDC R5, c[0x0][0x238] ;  /* 0x00008e00ff057b82 */ /* 0x002e240000000800 */
[----:B------:R-:W-:Y:S04]  /*16a30*/  STS.U16 [R14+UR16+0x11d00], R245 ;  /* 0x011d00f50e007988 */ /* 0x000fe80008000410 */
[----:B------:R-:W-:Y:S04]  /*16a40*/  STS.U16 [R14+UR16+0x2100], R234 ;  /* 0x002100ea0e007988 */ /* 0x000fe80008000410 */
[----:B------:R-:W-:Y:S04]  /*16a50*/  STS.U16 [R14+UR16+0x12100], R233 ;  /* 0x012100e90e007988 */ /* 0x000fe80008000410 */
[----:B------:R-:W-:Y:S04]  /*16a60*/  STS.U16 [R14+UR16+0x2500], R222 ;  /* 0x002500de0e007988 */ /* 0x000fe80008000410 */
[----:B------:R-:W-:Y:S01]  /*16a70*/  STS.U16 [R14+UR16+0x12500], R221 ;  /* 0x012500dd0e007988 */ /* 0x000fe20008000410 */
[----:B------:R-:W-:-:S03]  /*16a80*/  LOP3.LUT R2, R2, 0xc07e, R15, 0xc8, !PT ;  /* 0x0000c07e02027812 */ /* 0x000fc600078ec80f */
[----:B------:R-:W-:Y:S04]  /*16a90*/  STS.U16 [R14+UR16+0x2900], R210 ;  /* 0x002900d20e007988 */ /* 0x000fe80008000410 */
        /* <DEDUP_REMOVED lines=26> */
[----:B------:R-:W-:Y:S01]  /*16c40*/  STS.U16 [R2+UR16+0x1d80], R244 ;  /* 0x001d80f402007988 */ /* 0x000fe20008000410 */
[----:B-1----:R-:W-:-:S03]  /*16c50*/  IMAD.SHL.U32 R14, R151, 0x100, RZ ;  /* 0x00000100970e7824 */ /* 0x002fc600078e00ff */
[----:B------:R-:W-:Y:S01]  /*16c60*/  STS.U16 [R2+UR16+0x11d80], R243 ;  /* 0x011d80f302007988 */ /* 0x000fe20008000410 */
[----:B--2---:R-:W-:-:S03]  /*16c70*/  IMAD.SHL.U32 R42, R151, 0x2, RZ ;  /* 0x00000002972a7824 */ /* 0x004fc600078e00ff */
        /* <DEDUP_REMOVED lines=32> */
[----:B------:R-:W-:Y:S01]  /*16e80*/  STS.U16 [R14+UR16+0x1e00], R242 ;  /* 0x001e00f20e007988 */ /* 0x000fe20008000410 */
[----:B-1----:R-:W-:-:S03]  /*16e90*/  IMAD.SHL.U32 R2, R151, 0x100, RZ ;  /* 0x0000010097027824 */ /* 0x002fc600078e00ff */
        /* <DEDUP_REMOVED lines=15> */
[----:B------:R-:W2:Y:S04]  /*16f90*/  LDL.LU R56, [R1+0x17a0] ;  /* 0x0017a00001387983 */ /* 0x000ea80000300800 */
[----:B------:R-:W-:Y:S04]  /*16fa0*/  STS.U16 [R14+UR16+0x3a00], R22 ;  /* 0x003a00160e007988 */ /* 0x000fe80008000410 */
[----:B------:R-:W3:Y:S04]  /*16fb0*/  LDL.LU R57, [R1+0x179c] ;  /* 0x00179c0001397983 */ /* 0x000ee80000300800 */
[----:B------:R-:W-:Y:S04]  /*16fc0*/  STS.U16 [R14+UR16+0x13a00], R21 ;  /* 0x013a00150e007988 */ /* 0x000fe80008000410 */
[----:B------:R-:W4:Y:S04]  /*16fd0*/  LDL.LU R58, [R1+0x1798] ;  /* 0x00179800013a7983 */ /* 0x000f280000300800 */
[----:B------:R-:W-:Y:S04]  /*16fe0*/  STS.U16 [R14+UR16+0x3e00], R20 ;  /* 0x003e00140e007988 */ /* 0x000fe80008000410 */
[----:B------:R-:W2:Y:S04]  /*16ff0*/  LDL.LU R59, [R1+0x1794] ;  /* 0x00179400013b7983 */ /* 0x000ea80000300800 */
[----:B------:R1:W-:Y:S04]  /*17000*/  STS.U16 [R14+UR16+0x13e00], R19 ;  /* 0x013e00130e007988 */ /* 0x0003e80008000410 */
[----:B------:R-:W3:Y:S04]  /*17010*/  LDL.LU R60, [R1+0x1790] ;  /* 0x00179000013c7983 */ /* 0x000ee80000300800 */
[----:B------:R-:W-:Y:S04]  /*17020*/  STS.U16 [R2+UR16+0x280], R41 ;  /* 0x0002802902007988 */ /* 0x000fe80008000410 */
[----:B------:R-:W4:Y:S04]  /*17030*/  LDL.LU R61, [R1+0x178c] ;  /* 0x00178c00013d7983 */ /* 0x000f280000300800 */
        /* <DEDUP_REMOVED lines=13> */
[----:B------:R-:W3:Y:S04]  /*17110*/  LDL.LU R68, [R1+0x1770] ;  /* 0x0017700001447983 */ /* 0x000ee80000300800 */
[----:B------:R-:W-:Y:S04]  /*17120*/  STS.U16 [R2+UR16+0x1280], R33 ;  /* 0x0012802102007988 */ /* 0x000fe80008000410 */
[----:B------:R-:W4:Y:S04]  /*17130*/  LDL.LU R3, [R1+0x176c] ;  /* 0x00176c0001037983 */ /* 0x000f280000300800 */
[----:B------:R-:W-:Y:S04]  /*17140*/  STS.U16 [R2+UR16+0x11280], R26 ;  /* 0x0112801a02007988 */ /* 0x000fe80008000410 */
[----:B------:R-:W4:Y:S04]  /*17150*/  LDL.LU R0, [R1+0x1768] ;  /* 0x0017680001007983 */ /* 0x000f280000300800 */
[----:B------:R-:W-:Y:S04]  /*17160*/  STS.U16 [R2+UR16+0x1680], R24 ;  /* 0x0016801802007988 */ /* 0x000fe80008000410 */
[----:B------:R0:W-:Y:S04]  /*17170*/  STS.U16 [R2+UR16+0x11680], R10 ;  /* 0x0116800a02007988 */ /* 0x0001e80008000410 */
[----:B-1----:R-:W4:Y:S04]  /*17180*/  LDL R14, [R1+0x848] ;  /* 0x00084800010e7983 */ /* 0x002f280000100800 */
[----:B------:R-:W-:Y:S04]  /*17190*/  STS.U16 [R2+UR16+0x1a80], R252 ;  /* 0x001a80fc02007988 */ /* 0x000fe80008000410 */
[----:B0-----:R-:W4:Y:S04]  /*171a0*/  LDL.LU R10, [R1+0x844] ;  /* 0x00084400010a7983 */ /* 0x001f280000300800 */
[----:B------:R-:W-:Y:S04]  /*171b0*/  STS.U16 [R2+UR16+0x11a80], R251 ;  /* 0x011a80fb02007988 */ /* 0x000fe80008000410 */
[----:B------:R-:W-:Y:S01]  /*171c0*/  STS.U16 [R2+UR16+0x1e80], R240 ;  /* 0x001e80f002007988 */ /* 0x000fe20008000410 */
[----:B------:R-:W-:-:S03]  /*171d0*/  IMAD.SHL.U32 R103, R151, 0x2, RZ ;  /* 0x0000000297677824 */ /* 0x000fc600078e00ff */
[----:B------:R-:W-:Y:S01]  /*171e0*/  STS.U16 [R2+UR16+0x11e80], R239 ;  /* 0x011e80ef02007988 */ /* 0x000fe20008000410 */
[----:B------:R-:W-:-:S03]  /*171f0*/  IMAD.SHL.U32 R102, R151, 0x100, RZ ;  /* 0x0000010097667824 */ /* 0x000fc600078e00ff */
[----:B------:R-:W-:Y:S04]  /*17200*/  STS.U16 [R2+UR16+0x2280], R228 ;  /* 0x002280e402007988 */ /* 0x000fe80008000410 */
[----:B------:R-:W-:Y:S04]  /*17210*/  STS.U16 [R2+UR16+0x12280], R227 ;  /* 0x012280e302007988 */ /* 0x000fe80008000410 */
[----:B------:R-:W4:Y:S04]  /*17220*/  LDL R26, [R1+0x142c] ;  /* 0x00142c00011a7983 */ /* 0x000f280000100800 */
[----:B------:R-:W4:Y:S04]  /*17230*/  LDL R24, [R1+0x1430] ;  /* 0x0014300001187983 */ /* 0x000f280000100800 */
        /* <DEDUP_REMOVED lines=14> */
[----:B------:R-:W4:Y:S04]  /*17320*/  LDL R35, [R1+0x1408] ;  /* 0x0014080001237983 */ /* 0x000f280000100800 */
[----:B------:R-:W-:Y:S04]  /*17330*/  STS.U16 [R2+UR16+0x3e80], R16 ;  /* 0x003e801002007988 */ /* 0x000fe80008000410 */
[----:B------:R-:W-:Y:S04]  /*17340*/  STS.U16 [R2+UR16+0x13e80], R13 ;  /* 0x013e800d02007988 */ /* 0x000fe80008000410 */
[----:B------:R0:W-:Y:S04]  /*17350*/  STS.U16 [R102+UR16+0x300], R32 ;  /* 0x0003002066007988 */ /* 0x0001e80008000410 */
[----:B------:R-:W4:Y:S04]  /*17360*/  LDL R34, [R1+0xbfc] ;  /* 0x000bfc0001227983 */ /* 0x000f280000100800 */
[----:B------:R-:W4:Y:S04]  /*17370*/  LDL R33, [R1+0xc00] ;  /* 0x000c000001217983 */ /* 0x000f280000100800 */
[----:B0-----:R-:W4:Y:S04]  /*17380*/  LDL R32, [R1+0x1420] ;  /* 0x0014200001207983 */ /* 0x001f280000100800 */
[----:B------:R0:W-:Y:S04]  /*17390*/  STS.U16 [R102+UR16+0x10300], R31 ;  /* 0x0103001f66007988 */ /* 0x0001e80008000410 */
[----:B------:R1:W-:Y:S04]  /*173a0*/  STS.U16 [R102+UR16+0x700], R30 ;  /* 0x0007001e66007988 */ /* 0x0003e80008000410 */
[----:B0-----:R-:W4:Y:S04]  /*173b0*/  LDL R31, [R1+0xbdc] ;  /* 0x000bdc00011f7983 */ /* 0x001f280000100800 */
[----:B-1----:R-:W4:Y:S04]  /*173c0*/  LDL R30, [R1+0xbe0] ;  /* 0x000be000011e7983 */ /* 0x002f280000100800 */
[----:B------:R0:W-:Y:S04]  /*173d0*/  STS.U16 [R102+UR16+0x10700], R28 ;  /* 0x0107001c66007988 */ /* 0x0001e80008000410 */
[----:B------:R-:W-:Y:S04]  /*173e0*/  STS.U16 [R102+UR16+0xb00], R27 ;  /* 0x000b001b66007988 */ /* 0x000fe80008000410 */
[----:B------:R1:W-:Y:S04]  /*173f0*/  STS.U16 [R102+UR16+0x10b00], R25 ;  /* 0x010b001966007988 */ /* 0x0003e80008000410 */
[----:B0-----:R-:W4:Y:S04]  /*17400*/  LDL R28, [R1+0xbbc] ;  /* 0x000bbc00011c7983 */ /* 0x001f280000100800 */
[----:B-1----:R-:W4:Y:S04]  /*17410*/  LDL R25, [R1+0xbc0] ;  /* 0x000bc00001197983 */ /* 0x002f280000100800 */
[----:B------:R0:W-:Y:S04]  /*17420*/  STS.U16 [R102+UR16+0xf00], R12 ;  /* 0x000f000c66007988 */ /* 0x0001e80008000410 */
[----:B------:R-:W4:Y:S04]  /*17430*/  LDL.LU R2, [R1+0x85c] ;  /* 0x00085c0001027983 */ /* 0x000f280000300800 */
[----:B------:R1:W-:Y:S04]  /*17440*/  STS.U16 [R102+UR16+0x10f00], R11 ;  /* 0x010f000b66007988 */ /* 0x0003e80008000410 */
[----:B0-----:R-:W4:Y:S04]  /*17450*/  LDL.LU R12, [R1+0x854] ;  /* 0x00085400010c7983 */ /* 0x001f280000300800 */
[----:B-1----:R-:W4:Y:S04]  /*17460*/  LDL.LU R11, [R1+0x84c] ;  /* 0x00084c00010b7983 */ /* 0x002f280000300800 */
[----:B------:R-:W4:Y:S04]  /*17470*/  LDL R38, [R1+0xb9c] ;  /* 0x000b9c0001267983 */ /* 0x000f280000100800 */
[----:B------:R-:W4:Y:S04]  /*17480*/  LDL R37, [R1+0xba0] ;  /* 0x000ba00001257983 */ /* 0x000f280000100800 */
[----:B------:R-:W4:Y:S04]  /*17490*/  LDL R27, [R1+0xb80] ;  /* 0x000b8000011b7983 */ /* 0x000f280000100800 */
[----:B------:R-:W4:Y:S01]  /*174a0*/  LDL R36, [R1+0xb7c] ;  /* 0x000b7c0001247983 */ /* 0x000f220000100800 */
[----:B--2---:R-:W-:-:S02]  /*174b0*/  PRMT R65, RZ, 0x7610, R65 ;  /* 0x00007610ff417816 */ /* 0x004fc40000000041 */
[----:B---3--:R-:W-:Y:S02]  /*174c0*/  PRMT R68, RZ, 0x7610, R68 ;  /* 0x00007610ff447816 */ /* 0x008fe40000000044 */
[----:B----4-:R-:W-:Y:S02]  /*174d0*/  PRMT R67, RZ, 0x7610, R67 ;  /* 0x00007610ff437816 */ /* 0x010fe40000000043 */
[----:B------:R-:W-:Y:S01]  /*174e0*/  PRMT R66, RZ, 0x7610, R66 ;  /* 0x00007610ff427816 */ /* 0x000fe20000000042 */
[----:B------:R-:W-:Y:S01]  /*174f0*/  @!P0 IMAD.MOV.U32 R15, RZ, RZ, R10 ;  /* 0x000000ffff0f8224 */ /* 0x000fe200078e000a */
[----:B------:R0:W-:Y:S04]  /*17500*/  STL [R1+0x1478], R10 ;  /* 0x0014780a01007387 */ /* 0x0001e80000100800 */
[----:B------:R1:W2:Y:S04]  /*17510*/  @!P0 LDG.E.U16 R52, desc[UR18][R14.64] ;  /* 0x000000120e348981 */ /* 0x0002a8000c1e1500 */
[----:B0-----:R-:W3:Y:S01]  /*17520*/  LDL.LU R10, [R1+0x86c] ;  /* 0x00086c00010a7983 */ /* 0x001ee20000300800 */
[----:B------:R-:W-:-:S02]  /*17530*/  PRMT R64, RZ, 0x7610, R64 ;  /* 0x00007610ff407816 */ /* 0x000fc40000000040 */
[----:B------:R-:W-:Y:S01]  /*17540*/  PRMT R63, RZ, 0x7610, R63 ;  /* 0x00007610ff3f7816 */ /* 0x000fe2000000003f */
[----:B------:R-:W4:Y:S01]  /*17550*/  LDL R40, [R1+0x9dc] ;  /* 0x0009dc0001287983 */ /* 0x000f220000100800 */
[----:B------:R-:W-:Y:S02]  /*17560*/  PRMT R62, RZ, 0x7610, R62 ;  /* 0x00007610ff3e7816 */ /* 0x000fe4000000003e */
[----:B------:R-:W-:Y:S01]  /*17570*/  PRMT R61, RZ, 0x7610, R61 ;  /* 0x00007610ff3d7816 */ /* 0x000fe2000000003d */
[----:B------:R-:W2:Y:S01]  /*17580*/  LDL R39, [R1+0x9e0] ;  /* 0x0009e00001277983 */ /* 0x000ea20000100800 */
[----:B-1----:R-:W-:-:S03]  /*17590*/  @!P0 IMAD.MOV.U32 R15, RZ, RZ, R26 ;  /* 0x000000ffff0f8224 */ /* 0x002fc600078e001a */
[----:B------:R-:W3:Y:S01]  /*175a0*/  LDL R26, [R1+0xb5c] ;  /* 0x000b5c00011a7983 */ /* 0x000ee20000100800 */
[----:B------:R-:W-:-:S03]  /*175b0*/  @!P0 IMAD.MOV.U32 R14, RZ, RZ, R24 ;  /* 0x000000ffff0e8224 */ /* 0x000fc600078e0018 */
[----:B------:R-:W4:Y:S04]  /*175c0*/  LDL R24, [R1+0xb60] ;  /* 0x000b600001187983 */ /* 0x000f280000100800 */
[----:B------:R0:W2:Y:S02]  /*175d0*/  @!P0 LDG.E.U16 R68, desc[UR18][R14.64] ;  /* 0x000000120e448981 */ /* 0x0000a4000c1e1500 */
[----:B0-----:R-:W-:Y:S02]  /*175e0*/  @!P0 IMAD.MOV.U32 R15, RZ, RZ, R35 ;  /* 0x000000ffff0f8224 */ /* 0x001fe400078e0023 */
[----:B------:R-:W2:Y:S01]  /*175f0*/  LDL R35, [R1+0xb3c] ;  /* 0x000b3c0001237983 */ /* 0x000ea20000100800 */
[----:B------:R-:W-:-:S03]  /*17600*/  @!P0 IMAD.MOV.U32 R14, RZ, RZ, R32 ;  /* 0x000000ffff0e8224 */ /* 0x000fc600078e0020 */
[----:B------:R-:W2:Y:S04]  /*17610*/  LDL R32, [R1+0xb40] ;  /* 0x000b400001207983 */ /* 0x000ea80000100800 */
[----:B------:R0:W2:Y:S02]  /*17620*/  @!P0 LDG.E.U16 R67, desc[UR18][R14.64] ;  /* 0x000000120e438981 */ /* 0x0000a4000c1e1500 */
[----:B0-----:R-:W-:Y:S02]  /*17630*/  @!P0 IMAD.MOV.U32 R14, RZ, RZ, R33 ;  /* 0x000000ffff0e8224 */ /* 0x001fe400078e0021 */
[----:B------:R-:W-:Y:S01]  /*17640*/  @!P0 IMAD.MOV.U32 R15, RZ, RZ, R34 ;  /* 0x000000ffff0f8224 */ /* 0x000fe200078e0022 */
[----:B------:R-:W2:Y:S04]  /*17650*/  LDL R33, [R1+0xb20] ;  /* 0x000b200001217983 */ /* 0x000ea80000100800 */
[----:B------:R-:W2:Y:S04]  /*17660*/  LDL R34, [R1+0xb1c] ;  /* 0x000b1c0001227983 */ /* 0x000ea80000100800 */
[----:B------:R0:W2:Y:S02]  /*17670*/  @!P0 LDG.E.U16 R66, desc[UR18][R14.64] ;  /* 0x000000120e428981 */ /* 0x0000a4000c1e1500 */
[----:B0-----:R-:W-:-:S02]  /*17680*/  @!P0 IMAD.MOV.U32 R14, RZ, RZ, R30 ;  /* 0x000000ffff0e8224 */ /* 0x001fc400078e001e */
[----:B------:R-:W-:Y:S01]  /*17690*/  @!P0 IMAD.MOV.U32 R15, RZ, RZ, R31 ;  /* 0x000000ffff0f8224 */ /* 0x000fe200078e001f */
[----:B------:R-:W2:Y:S04]  /*176a0*/  LDL R30, [R1+0xb00] ;  /* 0x000b0000011e7983 */ /* 0x000ea80000100800 */
[----:B------:R-:W2:Y:S04]  /*176b0*/  LDL R31, [R1+0xafc] ;  /* 0x000afc00011f7983 */ /* 0x000ea80000100800 */
[----:B------:R0:W2:Y:S02]  /*176c0*/  @!P0 LDG.E.U16 R65, desc[UR18][R14.64] ;  /* 0x000000120e418981 */ /* 0x0000a4000c1e1500 */
[----:B0-----:R-:W-:-:S02]  /*176d0*/  @!P0 IMAD.MOV.U32 R14, RZ, RZ, R25 ;  /* 0x000000ffff0e8224 */ /* 0x001fc400078e0019 */
        /* <DEDUP_REMOVED lines=13> */
[----:B------:R3:W2:Y:S01]  /*177b0*/  @!P0 LDG.E.U16 R62, desc[UR18][R14.64] ;  /* 0x000000120e3e8981 */ /* 0x0006a2000c1e1500 */
[----:B------:R-:W-:Y:S02]  /*177c0*/  PRMT R60, RZ, 0x7610, R60 ;  /* 0x00007610ff3c7816 */ /* 0x000fe4000000003c */
[----:B------:R-:W-:Y:S02]  /*177d0*/  PRMT R59, RZ, 0x7610, R59 ;  /* 0x00007610ff3b7816 */ /* 0x000fe4000000003b */
[----:B------:R-:W-:Y:S02]  /*177e0*/  PRMT R58, RZ, 0x7610, R58 ;  /* 0x00007610ff3a7816 */ /* 0x000fe4000000003a */
[----:B------:R-:W-:-:S02]  /*177f0*/  PRMT R57, RZ, 0x7610, R57 ;  /* 0x00007610ff397816 */ /* 0x000fc40000000039 */
[----:B------:R-:W-:Y:S01]  /*17800*/  PRMT R56, RZ, 0x7610, R56 ;  /* 0x00007610ff387816 */ /* 0x000fe20000000038 */
[----:B---3--:R-:W-:Y:S02]  /*17810*/  @!P0 IMAD.MOV.U32 R15, RZ, RZ, R26 ;  /* 0x000000ffff0f8224 */ /* 0x008fe400078e001a */
[----:B------:R-:W3:Y:S01]  /*17820*/  LDL R26, [R1+0xa7c] ;  /* 0x000a7c00011a7983 */ /* 0x000ee20000100800 */
[----:B----4-:R-:W-:-:S03]  /*17830*/  @!P0 IMAD.MOV.U32 R14, RZ, RZ, R24 ;  /* 0x000000ffff0e8224 */ /* 0x010fc600078e0018 */
[----:B------:R-:W4:Y:S04]  /*17840*/  LDL R24, [R1+0xa80] ;  /* 0x000a800001187983 */ /* 0x000f280000100800 */
[----:B------:R2:W4:Y:S02]  /*17850*/  @!P0 LDG.E.U16 R61, desc[UR18][R14.64] ;  /* 0x000000120e3d8981 */ /* 0x000524000c1e1500 */
[----:B--2---:R-:W-:Y:S02]  /*17860*/  @!P0 IMAD.MOV.U32 R15, RZ, RZ, R35 ;  /* 0x000000ffff0f8224 */ /* 0x004fe400078e0023 */
[----:B------:R-:W2:Y:S01]  /*17870*/  LDL R35, [R1+0xa5c] ;  /* 0x000a5c0001237983 */ /* 0x000ea20000100800 */
[----:B------:R-:W-:-:S03]  /*17880*/  @!P0 IMAD.MOV.U32 R14, RZ, RZ, R32 ;  /* 0x000000ffff0e8224 */ /* 0x000fc600078e0020 */
[----:B------:R-:W2:Y:S04]  /*17890*/  LDL R32, [R1+0xa60] ;  /* 0x000a600001207983 */ /* 0x000ea80000100800 */
[----:B------:R0:W2:Y:S02]  /*178a0*/  @!P0 LDG.E.U16 R60, desc[UR18][R14.64] ;  /* 0x000000120e3c8981 */ /* 0x0000a4000c1e1500 */
[----:B0-----:R-:W-:Y:S02]  /*178b0*/  @!P0 IMAD.MOV.U32 R14, RZ, RZ, R33 ;  /* 0x000000ffff0e8224 */ /* 0x001fe400078e0021 */
        /* <DEDUP_REMOVED lines=14> */
[----:B0-----:R-:W-:Y:S01]  /*179a0*/  @!P0 IMAD.MOV.U32 R14, RZ, RZ, R37 ;  /* 0x000000ffff0e8224 */ /* 0x001fe200078e0025 */
[----:B------:R-:W-:Y:S01]  /*179b0*/  PRMT R55, RZ, 0x7610, R55 ;  /* 0x00007610ff377816 */ /* 0x000fe20000000037 */
        /* <DEDUP_REMOVED lines=8> */
[----:B------:R3:W2:Y:S01]  /*17a40*/  @!P0 LDG.E.U16 R55, desc[UR18][R14.64] ;  /* 0x000000120e378981 */ /* 0x0006a2000c1e1500 */
[----:B------:R-:W-:Y:S02]  /*17a50*/  PRMT R252, RZ, 0x7610, R252 ;  /* 0x00007610fffc7816 */ /* 0x000fe400000000fc */
        /* <DEDUP_REMOVED lines=27> */
[----:B------:R-:W-:-:S05]  /*17c10*/  @!P0 IMAD.MOV.U32 R15, RZ, RZ, R40 ;  /* 0x000000ffff0f8224 */ /* 0x000fca00078e0028 */
[----:B------:R0:W2:Y:S02]  /*17c20*/  @!P0 LDG.E.U16 R249, desc[UR18][R14.64] ;  /* 0x000000120ef98981 */ /* 0x0000a4000c1e1500 */
[----:B0-----:R-:W-:Y:S02]  /*17c30*/  @!P0 IMAD.MOV.U32 R14, RZ, RZ, R27 ;  /* 0x000000ffff0e8224 */ /* 0x001fe400078e001b */
[----:B------:R-:W2:Y:S01]  /*17c40*/  LDL R27, [R1+0x8e0] ;  /* 0x0008e000011b7983 */ /* 0x000ea20000100800 */
[----:B------:R-:W-:-:S05]  /*17c50*/  @!P0 IMAD.MOV.U32 R15, RZ, RZ, R38 ;  /* 0x000000ffff0f8224 */ /* 0x000fca00078e0026 */
[----:B------:R3:W2:Y:S01]  /*17c60*/  @!P0 LDG.E.U16 R248, desc[UR18][R14.64] ;  /* 0x000000120ef88981 */ /* 0x0006a2000c1e1500 */
[----:B------:R-:W-:Y:S02]  /*17c70*/  PRMT R246, RZ, 0x7610, R246 ;  /* 0x00007610fff67816 */ /* 0x000fe400000000f6 */
[----:B------:R-:W-:Y:S02]  /*17c80*/  PRMT R245, RZ, 0x7610, R245 ;  /* 0x00007610fff57816 */ /* 0x000fe400000000f5 */
[----:B------:R-:W-:Y:S02]  /*17c90*/  PRMT R244, RZ, 0x7610, R244 ;  /* 0x00007610fff47816 */ /* 0x000fe400000000f4 */
[----:B------:R-:W-:Y:S02]  /*17ca0*/  PRMT R243, RZ, 0x7610, R243 ;  /* 0x00007610fff37816 */ /* 0x000fe400000000f3 */
[----:B------:R-:W-:Y:S01]  /*17cb0*/  PRMT R242, RZ, 0x7610, R242 ;  /* 0x00007610fff27816 */ /* 0x000fe200000000f2 */
[----:B---3--:R-:W-:-:S02]  /*17cc0*/  @!P0 IMAD.MOV.U32 R15, RZ, RZ, R26 ;  /* 0x000000ffff0f8224 */ /* 0x008fc400078e001a */
[----:B------:R-:W3:Y:S01]  /*17cd0*/  LDL R26, [R1+0x8c0] ;  /* 0x0008c000011a7983 */ /* 0x000ee20000100800 */
[----:B----4-:R-:W-:-:S03]  /*17ce0*/  @!P0 IMAD.MOV.U32 R14, RZ, RZ, R24 ;  /* 0x000000ffff0e8224 */ /* 0x010fc600078e0018 */
[----:B------:R-:W4:Y:S04]  /*17cf0*/  LDL.LU R24, [R1+0x8dc] ;  /* 0x0008dc0001187983 */ /* 0x000f280000300800 */
[----:B------:R0:W3:Y:S02]  /*17d00*/  @!P0 LDG.E.U16 R247, desc[UR18][R14.64] ;  /* 0x000000120ef78981 */ /* 0x0000e4000c1e1500 */
[----:B0-----:R-:W-:Y:S02]  /*17d10*/  @!P0 IMAD.MOV.U32 R14, RZ, RZ, R36 ;  /* 0x000000ffff0e8224 */ /* 0x001fe400078e0024 */
[----:B------:R-:W-:-:S05]  /*17d20*/  @!P0 IMAD.MOV.U32 R15, RZ, RZ, R37 ;  /* 0x000000ffff0f8224 */ /* 0x000fca00078e0025 */
[----:B------:R2:W3:Y:S02]  /*17d30*/  @!P0 LDG.E.U16 R246, desc[UR18][R14.64] ;  /* 0x000000120ef68981 */ /* 0x0004e4000c1e1500 */
[----:B--2---:R-:W-:Y:S02]  /*17d40*/  @!P0 IMAD.MOV.U32 R15, RZ, RZ, R35 ;  /* 0x000000ffff0f8224 */ /* 0x004fe400078e0023 */
[----:B------:R-:W2:Y:S01]  /*17d50*/  LDL.LU R35, [R1+0x8bc] ;  /* 0x0008bc0001237983 */ /* 0x000ea20000300800 */
[----:B------:R-:W-:-:S03]  /*17d60*/  @!P0 IMAD.MOV.U32 R14, RZ, RZ, R32 ;  /* 0x000000ffff0e8224 */ /* 0x000fc600078e0020 */
[----:B------:R-:W2:Y:S04]  /*17d70*/  LDL.LU R32, [R1+0x8a0] ;  /* 0x0008a00001207983 */ /* 0x000ea80000300800 */
[----:B------:R-:W2:Y:S04]  /*17d80*/  LDL.LU R49, [R1+0x87c] ;  /* 0x00087c0001317983 */ /* 0x000ea80000300800 */
[----:B------:R-:W2:Y:S04]  /*17d90*/  LDL.LU R43, [R1+0x89c] ;  /* 0x00089c00012b7983 */ /* 0x000ea80000300800 */
[----:B------:R0:W2:Y:S04]  /*17da0*/  @!P0 LDG.E.U16 R245, desc[UR18][R14.64] ;  /* 0x000000120ef58981 */ /* 0x0000a8000c1e1500 */
[----:B------:R-:W2:Y:S04]  /*17db0*/  LDL.LU R40, [R1+0x880] ;  /* 0x0008800001287983 */ /* 0x000ea80000300800 */
[----:B------:R-:W2:Y:S01]  /*17dc0*/  LDL.LU R50, [R1+0x860] ;  /* 0x0008600001327983 */ /* 0x000ea20000300800 */
[----:B0-----:R-:W-:-:S02]  /*17dd0*/  @!P0 IMAD.MOV.U32 R14, RZ, RZ, R33 ;  /* 0x000000ffff0e8224 */ /* 0x001fc400078e0021 */
[----:B------:R-:W-:Y:S01]  /*17de0*/  @!P0 IMAD.MOV.U32 R15, RZ, RZ, R34 ;  /* 0x000000ffff0f8224 */ /* 0x000fe200078e0022 */
[----:B------:R-:W2:Y:S04]  /*17df0*/  LDL R37, [R1+0xc0c] ;  /* 0x000c0c0001257983 */ /* 0x000ea80000100800 */
[----:B------:R0:W2:Y:S04]  /*17e00*/  @!P0 LDG.E.U16 R244, desc[UR18][R14.64] ;  /* 0x000000120ef48981 */ /* 0x0000a8000c1e1500 */
[----:B------:R-:W2:Y:S04]  /*17e10*/  LDL R36, [R1+0x1404] ;  /* 0x0014040001247983 */ /* 0x000ea80000100800 */
[----:B------:R-:W2:Y:S01]  /*17e20*/  LDL R34, [R1+0x141c] ;  /* 0x00141c0001227983 */ /* 0x000ea20000100800 */
[----:B0-----:R-:W-:-:S02]  /*17e30*/  @!P0 IMAD.MOV.U32 R14, RZ, RZ, R30 ;  /* 0x000000ffff0e8224 */ /* 0x001fc400078e001e */
[----:B------:R-:W-:Y:S01]  /*17e40*/  @!P0 IMAD.MOV.U32 R15, RZ, RZ, R31 ;  /* 0x000000ffff0f8224 */ /* 0x000fe200078e001f */
[----:B------:R-:W2:Y:S04]  /*17e50*/  LDL R42, [R1+0xbf4] ;  /* 0x000bf400012a7983 */ /* 0x000ea80000100800 */
[----:B------:R0:W2:Y:S04]  /*17e60*/  @!P0 LDG.E.U16 R243, desc[UR18][R14.64] ;  /* 0x000000120ef38981 */ /* 0x0000a8000c1e1500 */
[----:B------:R-:W2:Y:S04]  /*17e70*/  LDL R33, [R1+0xbf8] ;  /* 0x000bf80001217983 */ /* 0x000ea80000100800 */
[----:B------:R-:W2:Y:S01]  /*17e80*/  LDL R31, [R1+0xbd4] ;  /* 0x000bd400011f7983 */ /* 0x000ea20000100800 */
[----:B0-----:R-:W-:-:S03]  /*17e90*/  @!P0 IMAD.MOV.U32 R14, RZ, RZ, R25 ;  /* 0x000000ffff0e8224 */ /* 0x001fc600078e0019 */
[----:B------:R-:W2:Y:S01]  /*17ea0*/  LDL R25, [R1+0x1414] ;  /* 0x0014140001197983 */ /* 0x000ea20000100800 */
[----:B------:R-:W-:-:S03]  /*17eb0*/  @!P0 IMAD.MOV.U32 R15, RZ, RZ, R28 ;  /* 0x000000ffff0f8224 */ /* 0x000fc600078e001c */
[----:B------:R-:W2:Y:S04]  /*17ec0*/  LDL R30, [R1+0xbd8] ;  /* 0x000bd800011e7983 */ /* 0x000ea80000100800 */
[----:B------:R0:W2:Y:S01]  /*17ed0*/  @!P0 LDG.E.U16 R242, desc[UR18][R14.64] ;  /* 0x000000120ef28981 */ /* 0x0000a2000c1e1500 */
[----:B------:R-:W-:Y:S02]  /*17ee0*/  PRMT R241, RZ, 0x7610, R241 ;  /* 0x00007610fff17816 */ /* 0x000fe400000000f1 */
[----:B------:R-:W-:Y:S01]  /*17ef0*/  PRMT R240, RZ, 0x7610, R240 ;  /* 0x00007610fff07816 */ /* 0x000fe200000000f0 */
[----:B------:R-:W2:Y:S01]  /*17f00*/  LDL R28, [R1+0xbb4] ;  /* 0x000bb400011c7983 */ /* 0x000ea20000100800 */
[----:B------:R-:W-:-:S03]  /*17f10*/  PRMT R239, RZ, 0x7610, R239 ;  /* 0x00007610ffef7816 */ /* 0x000fc600000000ef */
[----:B------:R-:W2:Y:S04]  /*17f20*/  LDL R41, [R1+0xb94] ;  /* 0x000b940001297983 */ /* 0x000ea80000100800 */
[----:B------:R-:W2:Y:S04]  /*17f30*/  LDL R39, [R1+0xb98] ;  /* 0x000b980001277983 */ /* 0x000ea80000100800 */
[----:B------:R-:W2:Y:S01]  /*17f40*/  LDL R38, [R1+0xb74] ;  /* 0x000b740001267983 */ /* 0x000ea20000100800 */
[----:B0-----:R-:W-:-:S03]  /*17f50*/  @!P0 IMAD.MOV.U32 R14, RZ, RZ, R27 ;  /* 0x000000ffff0e8224 */ /* 0x001fc600078e001b */
[----:B------:R-:W2:Y:S01]  /*17f60*/  LDL R27, [R1+0xbb8] ;  /* 0x000bb800011b7983 */ /* 0x000ea20000100800 */
[----:B------:R-:W-:Y:S02]  /*17f70*/  PRMT R235, RZ, 0x7610, R235 ;  /* 0x00007610ffeb7816 */ /* 0x000fe400000000eb */
[----:B------:R-:W-:Y:S02]  /*17f80*/  PRMT R234, RZ, 0x7610, R234 ;  /* 0x00007610ffea7816 */ /* 0x000fe400000000ea */
[----:B------:R-:W-:Y:S01]  /*17f90*/  PRMT R233, RZ, 0x7610, R233 ;  /* 0x00007610ffe97816 */ /* 0x000fe200000000e9 */
[----:B----4-:R-:W-:-:S05]  /*17fa0*/  @!P0 IMAD.MOV.U32 R15, RZ, RZ, R24 ;  /* 0x000000ffff0f8224 */ /* 0x010fca00078e0018 */
[----:B------:R3:W4:Y:S02]  /*17fb0*/  @!P0 LDG.E.U16 R241, desc[UR18][R14.64] ;  /* 0x000000120ef18981 */ /* 0x000724000c1e1500 */
[----:B---3--:R-:W-:Y:S02]  /*17fc0*/  @!P0 IMAD.MOV.U32 R14, RZ, RZ, R26 ;  /* 0x000000ffff0e8224 */ /* 0x008fe400078e001a */
[----:B------:R-:W3:Y:S04]  /*17fd0*/  LDL R26, [R1+0xb78] ;  /* 0x000b7800011a7983 */ /* 0x000ee80000100800 */
[----:B------:R0:W-:Y:S01]  /*17fe0*/  STL [R1+0x147c], R2 ;  /* 0x00147c0201007387 */ /* 0x0001e20000100800 */
[----:B------:R-:W-:Y:S02]  /*17ff0*/  PRMT R232, RZ, 0x7610, R232 ;  /* 0x00007610ffe87816 */ /* 0x000fe400000000e8 */
[----:B------:R-:W-:Y:S01]  /*18000*/  PRMT R231, RZ, 0x7610, R231 ;  /* 0x00007610ffe77816 */ /* 0x000fe200000000e7 */
[----:B------:R-:W4:Y:S01]  /*18010*/  LDL R44, [R1+0x9d4] ;  /* 0x0009d400012c7983 */ /* 0x000f220000100800 */
[----:B--2---:R-:W-:-:S05]  /*18020*/  @!P0 IMAD.MOV.U32 R15, RZ, RZ, R35 ;  /* 0x000000ffff0f8224 */ /* 0x004fca00078e0023 */
[----:B------:R1:W2:Y:S02]  /*18030*/  @!P0 LDG.E.U16 R240, desc[UR18][R14.64] ;  /* 0x000000120ef08981 */ /* 0x0002a4000c1e1500 */
[----:B-1----:R-:W-:Y:S02]  /*18040*/  @!P0 IMAD.MOV.U32 R14, RZ, RZ, R32 ;  /* 0x000000ffff0e8224 */ /* 0x002fe400078e0020 */
[----:B------:R-:W-:-:S05]  /*18050*/  @!P0 IMAD.MOV.U32 R15, RZ, RZ, R43 ;  /* 0x000000ffff0f8224 */ /* 0x000fca00078e002b */
[----:B------:R1:W2:Y:S02]  /*18060*/  @!P0 LDG.E.U16 R239, desc[UR18][R14.64] ;  /* 0x000000120eef8981 */ /* 0x0002a4000c1e1500 */
[----:B-1----:R-:W-:Y:S02]  /*18070*/  @!P0 IMAD.MOV.U32 R14, RZ, RZ, R40 ;  /* 0x000000ffff0e8224 */ /* 0x002fe400078e0028 */
[----:B------:R-:W-:-:S05]  /*18080*/  @!P0 IMAD.MOV.U32 R15, RZ, RZ, R49 ;  /* 0x000000ffff0f8224 */ /* 0x000fca00078e0031 */
[----:B------:R1:W2:Y:S02]  /*18090*/  @!P0 LDG.E.U16 R238, desc[UR18][R14.64] ;  /* 0x000000120eee8981 */ /* 0x0002a4000c1e1500 */
[----:B-1----:R-:W-:Y:S02]  /*180a0*/  @!P0 IMAD.MOV.U32 R14, RZ, RZ, R50 ;  /* 0x000000ffff0e8224 */ /* 0x002fe400078e0032 */
[----:B------:R-:W-:Y:S02]  /*180b0*/  @!P0 IMAD.MOV.U32 R15, RZ, RZ, R2 ;  /* 0x000000ffff0f8224 */ /* 0x000fe400078e0002 */
[----:B0-----:R-:W4:Y:S04]  /*180c0*/  LDL R2, [R1+0xb18] ;  /* 0x000b180001027983 */ /* 0x001f280000100800 */
[----:B------:R0:W2:Y:S02]  /*180d0*/  @!P0 LDG.E.U16 R237, desc[UR18][R14.64] ;  /* 0x000000120eed8981 */ /* 0x0000a4000c1e1500 */
[----:B0-----:R-:W-:-:S02]  /*180e0*/  @!P0 IMAD.MOV.U32 R14, RZ, RZ, R25 ;  /* 0x000000ffff0e8224 */ /* 0x001fc400078e0019 */
[----:B------:R-:W-:Y:S01]  /*180f0*/  @!P0 IMAD.MOV.U32 R15, RZ, RZ, R37 ;  /* 0x000000ffff0f8224 */ /* 0x000fe200078e0025 */
[----:B------:R-:W4:Y:S04]  /*18100*/  LDL R25, [R1+0xb58] ;  /* 0x000b580001197983 */ /* 0x000f280000100800 */
        /* <DEDUP_REMOVED lines=8> */
[----:B------:R-:W-:Y:S01]  /*18190*/  @!P0 IMAD.MOV.U32 R15, RZ, RZ, R42 ;  /* 0x000000ffff0f8224 */ /* 0x000fe200078e002a */
[----:B------:R-:W2:Y:S04]  /*181a0*/  LDL R33, [R1+0xb14] ;  /* 0x000b140001217983 */ /* 0x000ea80000100800 */
[----:B------:R0:W2:Y:S01]  /*181b0*/  @!P0 LDG.E.U16 R234, desc[UR18][R14.64] ;  /* 0x000000120eea8981 */ /* 0x0000a2000c1e1500 */
[----:B------:R-:W-:Y:S02]  /*181c0*/  PRMT R230, RZ, 0x7610, R230 ;  /* 0x00007610ffe67816 */ /* 0x000fe400000000e6 */
[----:B------:R-:W-:Y:S01]  /*181d0*/  PRMT R229, RZ, 0x7610, R229 ;  /* 0x00007610ffe57816 */ /* 0x000fe200000000e5 */
[----:B------:R-:W2:Y:S01]  /*181e0*/  LDL R42, [R1+0x9d8] ;  /* 0x0009d800012a7983 */ /* 0x000ea20000100800 */
        /* <DEDUP_REMOVED lines=17> */
[----:B------:R-:W-:Y:S02]  /*18300*/  PRMT R228, RZ, 0x7610, R228 ;  /* 0x00007610ffe47816 */ /* 0x000fe400000000e4 */
[----:B------:R-:W-:Y:S02]  /*18310*/  PRMT R227, RZ, 0x7610, R227 ;  /* 0x00007610ffe37816 */ /* 0x000fe400000000e3 */
[----:B------:R-:W-:Y:S01]  /*18320*/  PRMT R226, RZ, 0x7610, R226 ;  /* 0x00007610ffe27816 */ /* 0x000fe200000000e2 */
[----:B---3--:R-:W-:Y:S02]  /*18330*/  @!P0 IMAD.MOV.U32 R14, RZ, RZ, R26 ;  /* 0x000000ffff0e8224 */ /* 0x008fe400078e001a */
[----:B------:R-:W3:Y:S04]  /*18340*/  LDL R26, [R1+0xa98] ;  /* 0x000a9800011a7983 */ /* 0x000ee80000100800 */
[----:B------:R4:W3:Y:S02]  /*18350*/  @!P0 LDG.E.U16 R230, desc[UR18][R14.64] ;  /* 0x000000120ee68981 */ /* 0x0008e4000c1e1500 */
[----:B----4-:R-:W-:-:S02]  /*18360*/  @!P0 IMAD.MOV.U32 R14, RZ, RZ, R25 ;  /* 0x000000ffff0e8224 */ /* 0x010fc400078e0019 */
[----:B------:R-:W4:Y:S01]  /*18370*/  LDL R25, [R1+0xa78] ;  /* 0x000a780001197983 */ /* 0x000f220000100800 */
[----:B--2---:R-:W-:-:S03]  /*18380*/  @!P0 IMAD.MOV.U32 R15, RZ, RZ, R37 ;  /* 0x000000ffff0f8224 */ /* 0x004fc600078e0025 */
        /* <DEDUP_REMOVED lines=19> */
[----:B------:R-:W-:Y:S01]  /*184c0*/  PRMT R225, RZ, 0x7610, R225 ;  /* 0x00007610ffe17816 */ /* 0x000fe200000000e1 */
[----:B------:R-:W-:Y:S02]  /*184d0*/  @!P0 IMAD.MOV.U32 R15, RZ, RZ, R28 ;  /* 0x000000ffff0f8224 */ /* 0x000fe400078e001c */
[----:B------:R-:W2:Y:S01]  /*184e0*/  LDL R28, [R1+0x9f4] ;  /* 0x0009f400011c7983 */ /* 0x000ea20000100800 */
[----:B------:R-:W-:-:S03]  /*184f0*/  PRMT R224, RZ, 0x7610, R224 ;  /* 0x00007610ffe07816 */ /* 0x000fc600000000e0 */
[----:B------:R0:W2:Y:S02]  /*18500*/  @!P0 LDG.E.U16 R225, desc[UR18][R14.64] ;  /* 0x000000120ee18981 */ /* 0x0000a4000c1e1500 */
[----:B0-----:R-:W-:Y:S02]  /*18510*/  @!P0 IMAD.MOV.U32 R14, RZ, RZ, R39 ;  /* 0x000000ffff0e8224 */ /* 0x001fe400078e0027 */
[----:B------:R-:W-:Y:S01]  /*18520*/  @!P0 IMAD.MOV.U32 R15, RZ, RZ, R41 ;  /* 0x000000ffff0f8224 */ /* 0x000fe200078e0029 */
[----:B------:R-:W-:Y:S01]  /*18530*/  PRMT R223, RZ, 0x7610, R223 ;  /* 0x00007610ffdf7816 */ /* 0x000fe200000000df */
[----:B------:R-:W2:Y:S04]  /*18540*/  LDL R41, [R1+0x9b4] ;  /* 0x0009b40001297983 */ /* 0x000ea80000100800 */
[----:B------:R0:W2:Y:S04]  /*18550*/  @!P0 LDG.E.U16 R224, desc[UR18][R14.64] ;  /* 0x000000120ee08981 */ /* 0x0000a8000c1e1500 */
[----:B------:R-:W2:Y:S01]  /*18560*/  LDL R39, [R1+0x994] ;  /* 0x0009940001277983 */ /* 0x000ea20000100800 */
[----:B------:R-:W-:Y:S01]  /*18570*/  PRMT R222, RZ, 0x7610, R222 ;  /* 0x00007610ffde7816 */ /* 0x000fe200000000de */
        /* <DEDUP_REMOVED lines=30> */
[----:B------:R-:W-:Y:S01]  /*18760*/  PRMT R218, RZ, 0x7610, R218 ;  /* 0x00007610ffda7816 */ /* 0x000fe200000000da */
[----:B------:R-:W-:Y:S01]  /*18770*/  @!P0 IMAD.MOV.U32 R15, RZ, RZ, R28 ;  /* 0x000000ffff0f8224 */ /* 0x000fe200078e001c */
[----:B------:R-:W-:Y:S01]  /*18780*/  PRMT R217, RZ, 0x7610, R217 ;  /* 0x00007610ffd97816 */ /* 0x000fe200000000d9 */
[----:B------:R-:W2:Y:S04]  /*18790*/  LDL R28, [R1+0x8f4] ;  /* 0x0008f400011c7983 */ /* 0x000ea80000100800 */
[----:B------:R0:W2:Y:S01]  /*187a0*/  @!P0 LDG.E.U16 R218, desc[UR18][R14.64] ;  /* 0x000000120eda8981 */ /* 0x0000a2000c1e1500 */
[----:B------:R-:W-:Y:S01]  /*187b0*/  PRMT R216, RZ, 0x7610, R216 ;  /* 0x00007610ffd87816 */ /* 0x000fe200000000d8 */
[----:B0-----:R-:W-:-:S02]  /*187c0*/  @!P0 IMAD.MOV.U32 R14, RZ, RZ, R42 ;  /* 0x000000ffff0e8224 */ /* 0x001fc400078e002a */
[----:B------:R-:W-:-:S05]  /*187d0*/  @!P0 IMAD.MOV.U32 R15, RZ, RZ, R44 ;  /* 0x000000ffff0f8224 */ /* 0x000fca00078e002c */
[----:B------:R0:W2:Y:S01]  /*187e0*/  @!P0 LDG.E.U16 R217, desc[UR18][R14.64] ;  /* 0x000000120ed98981 */ /* 0x0000a2000c1e1500 */
[----:B------:R-:W-:Y:S01]  /*187f0*/  PRMT R215, RZ, 0x7610, R215 ;  /* 0x00007610ffd77816 */ /* 0x000fe200000000d7 */
[----:B0-----:R-:W-:Y:S01]  /*18800*/  @!P0 IMAD.MOV.U32 R15, RZ, RZ, R41 ;  /* 0x000000ffff0f8224 */ /* 0x001fe200078e0029 */
[----:B------:R-:W-:Y:S02]  /*18810*/  PRMT R214, RZ, 0x7610, R214 ;  /* 0x00007610ffd67816 */ /* 0x000fe400000000d6 */
[----:B------:R-:W-:Y:S02]  /*18820*/  PRMT R213, RZ, 0x7610, R213 ;  /* 0x00007610ffd57816 */ /* 0x000fe400000000d5 */
[----:B------:R-:W-:Y:S02]  /*18830*/  PRMT R212, RZ, 0x7610, R212 ;  /* 0x00007610ffd47816 */ /* 0x000fe400000000d4 */
[----:B------:R-:W-:Y:S01]  /*18840*/  PRMT R211, RZ, 0x7610, R211 ;  /* 0x00007610ffd37816 */ /* 0x000fe200000000d3 */
[----:B---3--:R-:W-:-:S02]  /*18850*/  @!P0 IMAD.MOV.U32 R14, RZ, RZ, R26 ;  /* 0x000000ffff0e8224 */ /* 0x008fc400078e001a */
[----:B------:R-:W3:Y:S04]  /*18860*/  LDL R26, [R1+0x8d8] ;  /* 0x0008d800011a7983 */ /* 0x000ee80000100800 */
[----:B------:R0:W3:Y:S02]  /*18870*/  @!P0 LDG.E.U16 R216, desc[UR18][R14.64] ;  /* 0x000000120ed88981 */ /* 0x0000e4000c1e1500 */
[----:B0-----:R-:W-:Y:S02]  /*18880*/  @!P0 IMAD.MOV.U32 R14, RZ, RZ, R38 ;  /* 0x000000ffff0e8224 */ /* 0x001fe400078e0026 */
[----:B------:R-:W-:-:S05]  /*18890*/  @!P0 IMAD.MOV.U32 R15, RZ, RZ, R39 ;  /* 0x000000ffff0f8224 */ /* 0x000fca00078e0027 */
[----:B------:R4:W3:Y:S02]  /*188a0*/  @!P0 LDG.E.U16 R215, desc[UR18][R14.64] ;  /* 0x000000120ed78981 */ /* 0x0008e4000c1e1500 */
[----:B----4-:R-:W-:Y:S02]  /*188b0*/  @!P0 IMAD.MOV.U32 R14, RZ, RZ, R25 ;  /* 0x000000ffff0e8224 */ /* 0x010fe400078e0019 */
[----:B------:R-:W4:Y:S01]  /*188c0*/  LDL.LU R25, [R1+0x8b8] ;  /* 0x0008b80001197983 */ /* 0x000f220000300800 */
[----:B--2---:R-:W-:-:S05]  /*188d0*/  @!P0 IMAD.MOV.U32 R15, RZ, RZ, R37 ;  /* 0x000000ffff0f8224 */ /* 0x004fca00078e0025 */
[----:B------:R0:W2:Y:S02]  /*188e0*/  @!P0 LDG.E.U16 R214, desc[UR18][R14.64] ;  /* 0x000000120ed68981 */ /* 0x0000a4000c1e1500 */
[----:B0-----:R-:W-:Y:S02]  /*188f0*/  @!P0 IMAD.MOV.U32 R15, RZ, RZ, R34 ;  /* 0x000000ffff0f8224 */ /* 0x001fe400078e0022 */
[----:B------:R-:W-:Y:S02]  /*18900*/  @!P0 IMAD.MOV.U32 R14, RZ, RZ, R2 ;  /* 0x000000ffff0e8224 */ /* 0x000fe400078e0002 */
[----:B------:R-:W2:Y:S04]  /*18910*/  LDL R2, [R1+0x874] ;  /* 0x0008740001027983 */ /* 0x000ea80000100800 */
[----:B------:R-:W4:Y:S04]  /*18920*/  LDL.LU R51, [R1+0x8d4] ;  /* 0x0008d40001337983 */ /* 0x000f280000300800 */
[----:B------:R-:W2:Y:S04]  /*18930*/  LDL.LU R37, [R1+0x8b4] ;  /* 0x0008b40001257983 */ /* 0x000ea80000300800 */
[----:B------:R0:W2:Y:S04]  /*18940*/  @!P0 LDG.E.U16 R213, desc[UR18][R14.64] ;  /* 0x000000120ed58981 */ /* 0x0000a8000c1e1500 */
[----:B------:R-:W2:Y:S04]  /*18950*/  LDL.LU R34, [R1+0x898] ;  /* 0x0008980001227983 */ /* 0x000ea80000300800 */
[----:B------:R-:W2:Y:S01]  /*18960*/  LDL.LU R45, [R1+0x894] ;  /* 0x00089400012d7983 */ /* 0x000ea20000300800 */
[----:B0-----:R-:W-:-:S02]  /*18970*/  @!P0 IMAD.MOV.U32 R14, RZ, RZ, R33 ;  /* 0x000000ffff0e8224 */ /* 0x001fc400078e0021 */
[----:B------:R-:W-:Y:S01]  /*18980*/  @!P0 IMAD.MOV.U32 R15, RZ, RZ, R36 ;  /* 0x000000ffff0f8224 */ /* 0x000fe200078e0024 */
[----:B------:R-:W2:Y:S04]  /*18990*/  LDL.LU R42, [R1+0x878] ;  /* 0x00087800012a7983 */ /* 0x000ea80000300800 */
[----:B------:R0:W2:Y:S02]  /*189a0*/  @!P0 LDG.E.U16 R212, desc[UR18][R14.64] ;  /* 0x000000120ed48981 */ /* 0x0000a4000c1e1500 */
[----:B0-----:R-:W-:Y:S02]  /*189b0*/  @!P0 IMAD.MOV.U32 R14, RZ, RZ, R30 ;  /* 0x000000ffff0e8224 */ /* 0x001fe400078e001e */
[----:B------:R-:W-:Y:S02]  /*189c0*/  @!P0 IMAD.MOV.U32 R15, RZ, RZ, R31 ;  /* 0x000000ffff0f8224 */ /* 0x000fe400078e001f */
[----:B------:R-:W2:Y:S04]  /*189d0*/  LDL R31, [R1+0x1410] ;  /* 0x00141000011f7983 */ /* 0x000ea80000100800 */
[----:B------:R0:W2:Y:S02]  /*189e0*/  @!P0 LDG.E.U16 R211, desc[UR18][R14.64] ;  /* 0x000000120ed38981 */ /* 0x0000a4000c1e1500 */
[----:B0-----:R-:W-:-:S02]  /*189f0*/  @!P0 IMAD.MOV.U32 R14, RZ, RZ, R27 ;  /* 0x000000ffff0e8224 */ /* 0x001fc400078e001b */
[----:B------:R-:W2:Y:S04]  /*18a00*/  LDL R27, [R1+0x1428] ;  /* 0x00142800011b7983 */ /* 0x000ea80000100800 */
[----:B------:R-:W2:Y:S04]  /*18a10*/  LDL.LU R48, [R1+0x858] ;  /* 0x0008580001307983 */ /* 0x000ea80000300800 */
[----:B------:R-:W2:Y:S04]  /*18a20*/  LDL R36, [R1+0x1418] ;  /* 0x0014180001247983 */ /* 0x000ea80000100800 */
[----:B------:R-:W2:Y:S04]  /*18a30*/  LDL R103, [R1+0x1400] ;  /* 0x0014000001677983 */ /* 0x000ea80000100800 */
[----:B------:R-:W2:Y:S04]  /*18a40*/  LDL R44, [R1+0xbf0] ;  /* 0x000bf000012c7983 */ /* 0x000ea80000100800 */
[----:B------:R-:W2:Y:S04]  /*18a50*/  LDL R47, [R1+0xbec] ;  /* 0x000bec00012f7983 */ /* 0x000ea80000100800 */
[----:B------:R-:W2:Y:S04]  /*18a60*/  LDL R41, [R1+0xbcc] ;  /* 0x000bcc0001297983 */ /* 0x000ea80000100800 */
[----:B------:R-:W2:Y:S01]  /*18a70*/  LDL R38, [R1+0xbd0] ;  /* 0x000bd00001267983 */ /* 0x000ea20000100800 */
[----:B------:R-:W-:Y:S01]  /*18a80*/  PRMT R210, RZ, 0x7610, R210 ;  /* 0x00007610ffd27816 */ /* 0x000fe200000000d2 */
[----:B------:R-:W-:-:S02]  /*18a90*/  @!P0 IMAD.MOV.U32 R15, RZ, RZ, R28 ;  /* 0x000000ffff0f8224 */ /* 0x000fc400078e001c */
[----:B------:R-:W2:Y:S04]  /*18aa0*/  LDL R33, [R1+0xbac] ;  /* 0x000bac0001217983 */ /* 0x000ea80000100800 */
[----:B------:R-:W2:Y:S04]  /*18ab0*/  LDL R30, [R1+0xbb0] ;  /* 0x000bb000011e7983 */ /* 0x000ea80000100800 */
[----:B------:R3:W2:Y:S01]  /*18ac0*/  @!P0 LDG.E.U16 R210, desc[UR18][R14.64] ;  /* 0x000000120ed28981 */ /* 0x0006a2000c1e1500 */
[----:B------:R-:W-:-:S03]  /*18ad0*/  PRMT R209, RZ, 0x7610, R209 ;  /* 0x00007610ffd17816 */ /* 0x000fc600000000d1 */
[----:B------:R-:W2:Y:S01]  /*18ae0*/  LDL R28, [R1+0xb8c] ;  /* 0x000b8c00011c7983 */ /* 0x000ea20000100800 */
[----:B------:R-:W-:Y:S02]  /*18af0*/  PRMT R208, RZ, 0x7610, R208 ;  /* 0x00007610ffd07816 */ /* 0x000fe400000000d0 */
[----:B------:R-:W-:Y:S01]  /*18b00*/  PRMT R207, RZ, 0x7610, R207 ;  /* 0x00007610ffcf7816 */ /* 0x000fe200000000cf */
[----:B------:R-:W2:Y:S01]  /*18b10*/  LDL R46, [R1+0xb6c] ;  /* 0x000b6c00012e7983 */ /* 0x000ea20000100800 */
[----:B------:R-:W-:Y:S02]  /*18b20*/  PRMT R206, RZ, 0x7610, R206 ;  /* 0x00007610ffce7816 */ /* 0x000fe400000000ce */
[----:B------:R-:W-:Y:S01]  /*18b30*/  PRMT R205, RZ, 0x7610, R205 ;  /* 0x00007610ffcd7816 */ /* 0x000fe200000000cd */
[----:B------:R-:W2:Y:S01]  /*18b40*/  LDL R39, [R1+0xb70] ;  /* 0x000b700001277983 */ /* 0x000ea20000100800 */
[----:B---3--:R-:W-:-:S03]  /*18b50*/  @!P0 IMAD.MOV.U32 R14, RZ, RZ, R26 ;  /* 0x000000ffff0e8224 */ /* 0x008fc600078e001a */
[----:B------:R-:W3:Y:S01]  /*18b60*/  LDL R26, [R1+0xb90] ;  /* 0x000b9000011a7983 */ /* 0x000ee20000100800 */
[----:B------:R-:W-:Y:S02]  /*18b70*/  PRMT R204, RZ, 0x7610, R204 ;  /* 0x00007610ffcc7816 */ /* 0x000fe400000000cc */
[----:B------:R-:W-:Y:S01]  /*18b80*/  PRMT R203, RZ, 0x7610, R203 ;  /* 0x00007610ffcb7816 */ /* 0x000fe200000000cb */
[----:B----4-:R-:W-:-:S05]  /*18b90*/  @!P0 IMAD.MOV.U32 R15, RZ, RZ, R51 ;  /* 0x000000ffff0f8224 */ /* 0x010fca00078e0033 */
[----:B------:R0:W4:Y:S02]  /*18ba0*/  @!P0 LDG.E.U16 R209, desc[UR18][R14.64] ;  /* 0x000000120ed18981 */ /* 0x000124000c1e1500 */
[----:B0-----:R-:W-:Y:S02]  /*18bb0*/  @!P0 IMAD.MOV.U32 R14, RZ, RZ, R25 ;  /* 0x000000ffff0e8224 */ /* 0x001fe400078e0019 */
[----:B--2---:R-:W-:-:S05]  /*18bc0*/  @!P0 IMAD.MOV.U32 R15, RZ, RZ, R37 ;  /* 0x000000ffff0f8224 */ /* 0x004fca00078e0025 */
[----:B------:R0:W2:Y:S02]  /*18bd0*/  @!P0 LDG.E.U16 R208, desc[UR18][R14.64] ;  /* 0x000000120ed08981 */ /* 0x0000a4000c1e1500 */
[----:B0-----:R-:W-:Y:S02]  /*18be0*/  @!P0 IMAD.MOV.U32 R14, RZ, RZ, R34 ;  /* 0x000000ffff0e8224 */ /* 0x001fe400078e0022 */
[----:B------:R-:W-:-:S05]  /*18bf0*/  @!P0 IMAD.MOV.U32 R15, RZ, RZ, R45 ;  /* 0x000000ffff0f8224 */ /* 0x000fca00078e002d */
[----:B------:R0:W2:Y:S02]  /*18c00*/  @!P0 LDG.E.U16 R207, desc[UR18][R14.64] ;  /* 0x000000120ecf8981 */ /* 0x0000a4000c1e1500 */
[----:B0-----:R-:W-:Y:S02]  /*18c10*/  @!P0 IMAD.MOV.U32 R14, RZ, RZ, R42 ;  /* 0x000000ffff0e8224 */ /* 0x001fe400078e002a */
[----:B------:R-:W-:Y:S02]  /*18c20*/  @!P0 IMAD.MOV.U32 R15, RZ, RZ, R2 ;  /* 0x000000ffff0f8224 */ /* 0x000fe400078e0002 */
[----:B------:R-:W4:Y:S04]  /*18c30*/  LDL.LU R2, [R1+0x850] ;  /* 0x0008500001027983 */ /* 0x000f280000300800 */
[----:B------:R0:W2:Y:S04]  /*18c40*/  @!P0 LDG.E.U16 R206, desc[UR18][R14.64] ;  /* 0x000000120ece8981 */ /* 0x0000a8000c1e1500 */
[----:B------:R1:W-:Y:S01]  /*18c50*/  STL [R1+0x1480], R12 ;  /* 0x0014800c01007387 */ /* 0x0003e20000100800 */
[----:B0-----:R-:W-:-:S02]  /*18c60*/  @!P0 IMAD.MOV.U32 R14, RZ, RZ, R48 ;  /* 0x000000ffff0e8224 */ /* 0x001fc400078e0030 */
[----:B------:R-:W-:Y:S02]  /*18c70*/  @!P0 IMAD.MOV.U32 R15, RZ, RZ, R12 ;  /* 0x000000ffff0f8224 */ /* 0x000fe400078e000c */
[----:B-1----:R-:W4:Y:S04]  /*18c80*/  LDL R12, [R1+0xb30] ;  /* 0x000b3000010c7983 */ /* 0x002f280000100800 */
[----:B------:R0:W2:Y:S02]  /*18c90*/  @!P0 LDG.E.U16 R205, desc[UR18][R14.64] ;  /* 0x000000120ecd8981 */ /* 0x0000a4000c1e1500 */
[----:B0-----:R-:W-:Y:S02]  /*18ca0*/  @!P0 IMAD.MOV.U32 R14, RZ, RZ, R27 ;  /* 0x000000ffff0e8224 */ /* 0x001fe400078e001b */
[----:B------:R-:W-:Y:S01]  /*18cb0*/  @!P0 IMAD.MOV.U32 R15, RZ, RZ, R31 ;  /* 0x000000ffff0f8224 */ /* 0x000fe200078e001f */
[----:B------:R-:W4:Y:S04]  /*18cc0*/  LDL R27, [R1+0xb50] ;  /* 0x000b5000011b7983 */ /* 0x000f280000100800 */
[----:B------:R-:W2:Y:S04]  /*18cd0*/  LDL R31, [R1+0xb4c] ;  /* 0x000b4c00011f7983 */ /* 0x000ea80000100800 */
[----:B------:R0:W2:Y:S02]  /*18ce0*/  @!P0 LDG.E.U16 R204, desc[UR18][R14.64] ;  /* 0x000000120ecc8981 */ /* 0x0000a4000c1e1500 */
[----:B0-----:R-:W-:-:S02]  /*18cf0*/  @!P0 IMAD.MOV.U32 R14, RZ, RZ, R36 ;  /* 0x000000ffff0e8224 */ /* 0x001fc400078e0024 */
[----:B------:R-:W-:Y:S01]  /*18d00*/  @!P0 IMAD.MOV.U32 R15, RZ, RZ, R103 ;  /* 0x000000ffff0f8224 */ /* 0x000fe200078e0067 */
[----:B------:R-:W2:Y:S04]  /*18d10*/  LDL R36, [R1+0xb2c] ;  /* 0x000b2c0001247983 */ /* 0x000ea80000100800 */
[----:B------:R0:W2:Y:S02]  /*18d20*/  @!P0 LDG.E.U16 R203, desc[UR18][R14.64] ;  /* 0x000000120ecb8981 */ /* 0x0000a4000c1e1500 */
[----:B0-----:R-:W-:Y:S02]  /*18d30*/  @!P0 IMAD.MOV.U32 R14, RZ, RZ, R44 ;  /* 0x000000ffff0e8224 */ /* 0x001fe400078e002c */
        /* <DEDUP_REMOVED lines=8> */
[----:B------:R-:W-:Y:S01]  /*18dc0*/  @!P0 IMAD.MOV.U32 R15, RZ, RZ, R41 ;  /* 0x000000ffff0f8224 */ /* 0x000fe200078e0029 */
[----:B------:R-:W2:Y:S04]  /*18dd0*/  LDL R38, [R1+0xaf0] ;  /* 0x000af00001267983 */ /* 0x000ea80000100800 */
[----:B------:R0:W2:Y:S04]  /*18de0*/  @!P0 LDG.E.U16 R201, desc[UR18][R14.64] ;  /* 0x000000120ec98981 */ /* 0x0000a8000c1e1500 */
[----:B------:R-:W2:Y:S01]  /*18df0*/  LDL R41, [R1+0xaec] ;  /* 0x000aec0001297983 */ /* 0x000ea20000100800 */
[----:B0-----:R-:W-:-:S02]  /*18e00*/  @!P0 IMAD.MOV.U32 R14, RZ, RZ, R30 ;  /* 0x000000ffff0e8224 */ /* 0x001fc400078e001e */
[----:B------:R-:W-:Y:S01]  /*18e10*/  @!P0 IMAD.MOV.U32 R15, RZ, RZ, R33 ;  /* 0x000000ffff0f8224 */ /* 0x000fe200078e0021 */
[----:B------:R-:W2:Y:S04]  /*18e20*/  LDL R30, [R1+0xaac] ;  /* 0x000aac00011e7983 */ /* 0x000ea80000100800 */
[----:B------:R3:W2:Y:S04]  /*18e30*/  @!P0 LDG.E.U16 R200, desc[UR18][R14.64] ;  /* 0x000000120ec88981 */ /* 0x0006a8000c1e1500 */
[----:B------:R-:W2:Y:S01]  /*18e40*/  LDL R33, [R1+0xacc] ;  /* 0x000acc0001217983 */ /* 0x000ea20000100800 */
[----:B---3--:R-:W-:-:S02]  /*18e50*/  @!P0 IMAD.MOV.U32 R14, RZ, RZ, R26 ;  /* 0x000000ffff0e8224 */ /* 0x008fc400078e001a */
[----:B------:R-:W-:Y:S01]  /*18e60*/  @!P0 IMAD.MOV.U32 R15, RZ, RZ, R28 ;  /* 0x000000ffff0f8224 */ /* 0x000fe200078e001c */
[----:B------:R-:W3:Y:S04]  /*18e70*/  LDL R26, [R1+0xab0] ;  /* 0x000ab000011a7983 */ /* 0x000ee80000100800 */
[----:B------:R-:W3:Y:S01]  /*18e80*/  LDL.LU R28, [R1+0xad0] ;  /* 0x000ad000011c7983 */ /* 0x000ee20000300800 */
[----:B------:R-:W-:Y:S02]  /*18e90*/  PRMT R199, RZ, 0x7610, R199 ;  /* 0x00007610ffc77816 */ /* 0x000fe400000000c7 */
[----:B------:R-:W-:Y:S01]  /*18ea0*/  PRMT R198, RZ, 0x7610, R198 ;  /* 0x00007610ffc67816 */ /* 0x000fe200000000c6 */
[----:B------:R-:W3:Y:S04]  /*18eb0*/  LDL R128, [R1+0x9cc] ;  /* 0x0009cc0001807983 */ /* 0x000ee80000100800 */
[----:B------:R0:W3:Y:S01]  /*18ec0*/  @!P0 LDG.E.U16 R199, desc[UR18][R14.64] ;  /* 0x000000120ec78981 */ /* 0x0000e2000c1e1500 */
[----:B------:R-:W-:-:S02]  /*18ed0*/  PRMT R197, RZ, 0x7610, R197 ;  /* 0x00007610ffc57816 */ /* 0x000fc400000000c5 */
[----:B------:R-:W-:Y:S01]  /*18ee0*/  PRMT R196, RZ, 0x7610, R196 ;  /* 0x00007610ffc47816 */ /* 0x000fe200000000c4 */
[----:B------:R-:W3:Y:S01]  /*18ef0*/  LDL R127, [R1+0x9d0] ;  /* 0x0009d000017f7983 */ /* 0x000ee20000100800 */
[----:B------:R-:W-:Y:S02]  /*18f00*/  PRMT R195, RZ, 0x7610, R195 ;  /* 0x00007610ffc37816 */ /* 0x000fe400000000c3 */
[----:B------:R-:W-:Y:S01]  /*18f10*/  PRMT R194, RZ, 0x7610, R194 ;  /* 0x00007610ffc27816 */ /* 0x000fe200000000c2 */
[----:B------:R-:W3:Y:S01]  /*18f20*/  LDL R103, [R1+0x9ac] ;  /* 0x0009ac0001677983 */ /* 0x000ee20000100800 */
[----:B0-----:R-:W-:Y:S02]  /*18f30*/  @!P0 IMAD.MOV.U32 R14, RZ, RZ, R39 ;  /* 0x000000ffff0e8224 */ /* 0x001fe400078e0027 */
[----:B------:R-:W-:Y:S01]  /*18f40*/  @!P0 IMAD.MOV.U32 R15, RZ, RZ, R46 ;  /* 0x000000ffff0f8224 */ /* 0x000fe200078e002e */
[----:B------:R-:W3:Y:S04]  /*18f50*/  LDL R39, [R1+0xa90] ;  /* 0x000a900001277983 */ /* 0x000ee80000100800 */
        /* <DEDUP_REMOVED lines=14> */
[----:B------:R-:W-:Y:S01]  /*19040*/  @!P0 IMAD.MOV.U32 R15, RZ, RZ, R47 ;  /* 0x000000ffff0f8224 */ /* 0x000fe200078e002f */
[----:B------:R-:W-:-:S02]  /*19050*/  PRMT R193, RZ, 0x7610, R193 ;  /* 0x00007610ffc17816 */ /* 0x000fc400000000c1 */
[----:B------:R-:W-:Y:S01]  /*19060*/  PRMT R192, RZ, 0x7610, R192 ;  /* 0x00007610ffc07816 */ /* 0x000fe200000000c0 */
        /* <DEDUP_REMOVED lines=9> */
[----:B---3--:R-:W-:-:S05]  /*19100*/  @!P0 IMAD.MOV.U32 R14, RZ, RZ, R28 ;  /* 0x000000ffff0e8224 */ /* 0x008fca00078e001c */
[----:B------:R0:W3:Y:S02]  /*19110*/  @!P0 LDG.E.U16 R193, desc[UR18][R14.64] ;  /* 0x000000120ec18981 */ /* 0x0000e4000c1e1500 */
[----:B0-----:R-:W-:Y:S02]  /*19120*/  @!P0 IMAD.MOV.U32 R14, RZ, RZ, R26 ;  /* 0x000000ffff0e8224 */ /* 0x001fe400078e001a */
[----:B------:R-:W3:Y:S01]  /*19130*/  LDL R26, [R1+0x9f0] ;  /* 0x0009f000011a7983 */ /* 0x000ee20000100800 */
[----:B------:R-:W-:-:S03]  /*19140*/  @!P0 IMAD.MOV.U32 R15, RZ, RZ, R30 ;  /* 0x000000ffff0f8224 */ /* 0x000fc600078e001e */
[----:B------:R-:W3:Y:S01]  /*19150*/  LDL R30, [R1+0x9ec] ;  /* 0x0009ec00011e7983 */ /* 0x000ee20000100800 */
[----:B------:R-:W-:-:S03]  /*19160*/  PRMT R191, RZ, 0x7610, R191 ;  /* 0x00007610ffbf7816 */ /* 0x000fc600000000bf */
[----:B------:R0:W3:Y:S02]  /*19170*/  @!P0 LDG.E.U16 R192, desc[UR18][R14.64] ;  /* 0x000000120ec08981 */ /* 0x0000e4000c1e1500 */
[----:B0-----:R-:W-:Y:S02]  /*19180*/  @!P0 IMAD.MOV.U32 R14, RZ, RZ, R39 ;  /* 0x000000ffff0e8224 */ /* 0x001fe400078e0027 */
[----:B------:R-:W-:Y:S01]  /*19190*/  @!P0 IMAD.MOV.U32 R15, RZ, RZ, R46 ;  /* 0x000000ffff0f8224 */ /* 0x000fe200078e002e */
[----:B------:R-:W-:Y:S01]  /*191a0*/  PRMT R190, RZ, 0x7610, R190 ;  /* 0x00007610ffbe7816 */ /* 0x000fe200000000be */
[----:B------:R-:W3:Y:S04]  /*191b0*/  LDL R46, [R1+0x96c] ;  /* 0x00096c00012e7983 */ /* 0x000ee80000100800 */
[----:B------:R4:W3:Y:S04]  /*191c0*/  @!P0 LDG.E.U16 R191, desc[UR18][R14.64] ;  /* 0x000000120ebf8981 */ /* 0x0008e8000c1e1500 */
[----:B------:R-:W3:Y:S01]  /*191d0*/  LDL R39, [R1+0x970] ;  /* 0x0009700001277983 */ /* 0x000ee20000100800 */
[----:B------:R-:W-:Y:S01]  /*191e0*/  PRMT R189, RZ, 0x7610, R189 ;  /* 0x00007610ffbd7816 */ /* 0x000fe200000000bd */
        /* <DEDUP_REMOVED lines=12> */
[----:B------:R-:W-:Y:S02]  /*192b0*/  PRMT R188, RZ, 0x7610, R188 ;  /* 0x00007610ffbc7816 */ /* 0x000fe400000000bc */
[----:B------:R-:W-:Y:S01]  /*192c0*/  PRMT R187, RZ, 0x7610, R187 ;  /* 0x00007610ffbb7816 */ /* 0x000fe200000000bb */
[----:B------:R-:W-:-:S02]  /*192d0*/  @!P0 IMAD.MOV.U32 R14, RZ, RZ, R41 ;  /* 0x000000ffff0e8224 */ /* 0x000fc400078e0029 */
[----:B------:R-:W2:Y:S04]  /*192e0*/  LDL R41, [R1+0x930] ;  /* 0x0009300001297983 */ /* 0x000ea80000100800 */
[----:B------:R0:W2:Y:S02]  /*192f0*/  @!P0 LDG.E.U16 R188, desc[UR18][R14.64] ;  /* 0x000000120ebc8981 */ /* 0x0000a4000c1e1500 */
[----:B0-----:R-:W-:Y:S02]  /*19300*/  @!P0 IMAD.MOV.U32 R15, RZ, RZ, R38 ;  /* 0x000000ffff0f8224 */ /* 0x001fe400078e0026 */
[----:B------:R-:W-:Y:S01]  /*19310*/  @!P0 IMAD.MOV.U32 R14, RZ, RZ, R33 ;  /* 0x000000ffff0e8224 */ /* 0x000fe200078e0021 */
[----:B------:R-:W2:Y:S04]  /*19320*/  LDL R38, [R1+0x90c] ;  /* 0x00090c0001267983 */ /* 0x000ea80000100800 */
[----:B------:R-:W2:Y:S04]  /*19330*/  LDL R33, [R1+0x910] ;  /* 0x0009100001217983 */ /* 0x000ea80000100800 */
[----:B------:R3:W2:Y:S01]  /*19340*/  @!P0 LDG.E.U16 R187, desc[UR18][R14.64] ;  /* 0x000000120ebb8981 */ /* 0x0006a2000c1e1500 */
[----:B------:R-:W-:-:S02]  /*19350*/  PRMT R186, RZ, 0x7610, R186 ;  /* 0x00007610ffba7816 */ /* 0x000fc400000000ba */
[----:B------:R-:W-:Y:S01]  /*19360*/  PRMT R185, RZ, 0x7610, R185 ;  /* 0x00007610ffb97816 */ /* 0x000fe200000000b9 */
[----:B---3--:R-:W-:Y:S02]  /*19370*/  @!P0 IMAD.MOV.U32 R14, RZ, RZ, R26 ;  /* 0x000000ffff0e8224 */ /* 0x008fe400078e001a */
[----:B------:R-:W3:Y:S01]  /*19380*/  LDL R26, [R1+0x8f0] ;  /* 0x0008f000011a7983 */ /* 0x000ee20000100800 */
[----:B------:R-:W-:-:S03]  /*19390*/  @!P0 IMAD.MOV.U32 R15, RZ, RZ, R30 ;  /* 0x000000ffff0f8224 */ /* 0x000fc600078e001e */
[----:B------:R-:W3:Y:S04]  /*193a0*/  LDL R30, [R1+0x8ec] ;  /* 0x0008ec00011e7983 */ /* 0x000ee80000100800 */
[----:B------:R0:W3:Y:S01]  /*193b0*/  @!P0 LDG.E.U16 R186, desc[UR18][R14.64] ;  /* 0x000000120eba8981 */ /* 0x0000e2000c1e1500 */
[----:B------:R-:W-:Y:S01]  /*193c0*/  PRMT R184, RZ, 0x7610, R184 ;  /* 0x00007610ffb87816 */ /* 0x000fe200000000b8 */
[----:B0-----:R-:W-:Y:S02]  /*193d0*/  @!P0 IMAD.MOV.U32 R14, RZ, RZ, R127 ;  /* 0x000000ffff0e8224 */ /* 0x001fe400078e007f */
[----:B------:R-:W-:-:S05]  /*193e0*/  @!P0 IMAD.MOV.U32 R15, RZ, RZ, R128 ;  /* 0x000000ffff0f8224 */ /* 0x000fca00078e0080 */
[----:B------:R0:W3:Y:S01]  /*193f0*/  @!P0 LDG.E.U16 R185, desc[UR18][R14.64] ;  /* 0x000000120eb98981 */ /* 0x0000e2000c1e1500 */
[----:B------:R-:W-:Y:S01]  /*19400*/  PRMT R183, RZ, 0x7610, R183 ;  /* 0x00007610ffb77816 */ /* 0x000fe200000000b7 */
[----:B0-----:R-:W-:Y:S02]  /*19410*/  @!P0 IMAD.MOV.U32 R14, RZ, RZ, R47 ;  /* 0x000000ffff0e8224 */ /* 0x001fe400078e002f */
[----:B------:R-:W-:-:S05]  /*19420*/  @!P0 IMAD.MOV.U32 R15, RZ, RZ, R103 ;  /* 0x000000ffff0f8224 */ /* 0x000fca00078e0067 */
[----:B------:R4:W3:Y:S01]  /*19430*/  @!P0 LDG.E.U16 R184, desc[UR18][R14.64] ;  /* 0x000000120eb88981 */ /* 0x0008e2000c1e1500 */
[----:B------:R-:W-:Y:S02]  /*19440*/  PRMT R182, RZ, 0x7610, R182 ;  /* 0x00007610ffb67816 */ /* 0x000fe400000000b6 */
[----:B------:R-:W-:Y:S01]  /*19450*/  PRMT R181, RZ, 0x7610, R181 ;  /* 0x00007610ffb57816 */ /* 0x000fe200000000b5 */
[----:B----4-:R-:W-:Y:S02]  /*19460*/  @!P0 IMAD.MOV.U32 R14, RZ, RZ, R27 ;  /* 0x000000ffff0e8224 */ /* 0x010fe400078e001b */
[----:B--2---:R-:W-:Y:S02]  /*19470*/  @!P0 IMAD.MOV.U32 R15, RZ, RZ, R31 ;  /* 0x000000ffff0f8224 */ /* 0x004fe400078e001f */
[----:B------:R-:W2:Y:S04]  /*19480*/  LDL.LU R31, [R1+0x8cc] ;  /* 0x0008cc00011f7983 */ /* 0x000ea80000300800 */
[----:B------:R0:W4:Y:S04]  /*19490*/  @!P0 LDG.E.U16 R183, desc[UR18][R14.64] ;  /* 0x000000120eb78981 */ /* 0x000128000c1e1500 */
[----:B------:R-:W4:Y:S01]  /*194a0*/  LDL.LU R27, [R1+0x8d0] ;  /* 0x0008d000011b7983 */ /* 0x000f220000300800 */
[----:B0-----:R-:W-:-:S02]  /*194b0*/  @!P0 IMAD.MOV.U32 R14, RZ, RZ, R39 ;  /* 0x000000ffff0e8224 */ /* 0x001fc400078e0027 */
[----:B------:R-:W-:-:S05]  /*194c0*/  @!P0 IMAD.MOV.U32 R15, RZ, RZ, R46 ;  /* 0x000000ffff0f8224 */ /* 0x000fca00078e002e */
[----:B------:R0:W4:Y:S02]  /*194d0*/  @!P0 LDG.E.U16 R182, desc[UR18][R14.64] ;  /* 0x000000120eb68981 */ /* 0x000124000c1e1500 */
[----:B0-----:R-:W-:Y:S02]  /*194e0*/  @!P0 IMAD.MOV.U32 R14, RZ, RZ, R12 ;  /* 0x000000ffff0e8224 */ /* 0x001fe400078e000c */
[----:B------:R-:W4:Y:S04]  /*194f0*/  LDL.LU R12, [R1+0x8b0] ;  /* 0x0008b000010c7983 */ /* 0x000f280000300800 */
[----:B------:R-:W4:Y:S01]  /*19500*/  LDL.LU R39, [R1+0x8ac] ;  /* 0x0008ac0001277983 */ /* 0x000f220000300800 */
[----:B------:R-:W-:-:S03]  /*19510*/  @!P0 IMAD.MOV.U32 R15, RZ, RZ, R36 ;  /* 0x000000ffff0f8224 */ /* 0x000fc600078e0024 */
[----:B------:R-:W4:Y:S04]  /*19520*/  LDL.LU R36, [R1+0x890] ;  /* 0x0008900001247983 */ /* 0x000f280000300800 */
[----:B------:R-:W4:Y:S04]  /*19530*/  LDL.LU R47, [R1+0x88c] ;  /* 0x00088c00012f7983 */ /* 0x000f280000300800 */
[----:B------:R0:W4:Y:S02]  /*19540*/  @!P0 LDG.E.U16 R181, desc[UR18][R14.64] ;  /* 0x000000120eb58981 */ /* 0x000124000c1e1500 */
[----:B0-----:R-:W-:-:S02]  /*19550*/  @!P0 IMAD.MOV.U32 R15, RZ, RZ, R44 ;  /* 0x000000ffff0f8224 */ /* 0x001fc400078e002c */
[----:B------:R-:W4:Y:S04]  /*19560*/  LDL.LU R44, [R1+0x870] ;  /* 0x00087000012c7983 */ /* 0x000f280000300800 */
[----:B------:R-:W4:Y:S04]  /*19570*/  LDL R46, [R1+0x1424] ;  /* 0x00142400012e7983 */ /* 0x000f280000100800 */
[----:B------:R-:W4:Y:S01]  /*19580*/  LDL R127, [R1+0x140c] ;  /* 0x00140c00017f7983 */ /* 0x000f220000100800 */
[----:B------:R-:W-:Y:S01]  /*19590*/  PRMT R180, RZ, 0x7610, R180 ;  /* 0x00007610ffb47816 */ /* 0x000fe200000000b4 */
[----:B------:R-:W-:-:S02]  /*195a0*/  @!P0 IMAD.MOV.U32 R14, RZ, RZ, R41 ;  /* 0x000000ffff0e8224 */ /* 0x000fc400078e0029 */
[----:B------:R-:W4:Y:S04]  /*195b0*/  LDL R131, [R1+0xc04] ;  /* 0x000c040001837983 */ /* 0x000f280000100800 */
[----:B------:R-:W4:Y:S01]  /*195c0*/  LDL R103, [R1+0xc08] ;  /* 0x000c080001677983 */ /* 0x000f220000100800 */
[----:B------:R-:W-:-:S03]  /*195d0*/  PRMT R179, RZ, 0x7610, R179 ;  /* 0x00007610ffb37816 */ /* 0x000fc600000000b3 */
[----:B------:R0:W4:Y:S04]  /*195e0*/  @!P0 LDG.E.U16 R180, desc[UR18][R14.64] ;  /* 0x000000120eb48981 */ /* 0x000128000c1e1500 */
[----:B------:R-:W4:Y:S04]  /*195f0*/  LDL R129, [R1+0xbe4] ;  /* 0x000be40001817983 */ /* 0x000f280000100800 */
[----:B------:R-:W4:Y:S01]  /*19600*/  LDL R128, [R1+0xbe8] ;  /* 0x000be80001807983 */ /* 0x000f220000100800 */
[----:B0-----:R-:W-:Y:S02]  /*19610*/  @!P0 IMAD.MOV.U32 R14, RZ, RZ, R33 ;  /* 0x000000ffff0e8224 */ /* 0x001fe400078e0021 */
[----:B------:R-:W-:Y:S01]  /*19620*/  @!P0 IMAD.MOV.U32 R15, RZ, RZ, R38 ;  /* 0x000000ffff0f8224 */ /* 0x000fe200078e0026 */
[----:B------:R-:W4:Y:S04]  /*19630*/  LDL R130, [R1+0xbc4] ;  /* 0x000bc40001827983 */ /* 0x000f280000100800 */
[----:B------:R3:W4:Y:S04]  /*19640*/  @!P0 LDG.E.U16 R179, desc[UR18][R14.64] ;  /* 0x000000120eb38981 */ /* 0x000728000c1e1500 */
[----:B------:R-:W4:Y:S04]  /*19650*/  LDL R33, [R1+0xba4] ;  /* 0x000ba40001217983 */ /* 0x000f280000100800 */
[----:B------:R-:W4:Y:S01]  /*19660*/  LDL R41, [R1+0xb84] ;  /* 0x000b840001297983 */ /* 0x000f220000100800 */
[----:B---3--:R-:W-:-:S03]  /*19670*/  @!P0 IMAD.MOV.U32 R14, RZ, RZ, R26 ;  /* 0x000000ffff0e8224 */ /* 0x008fc600078e001a */
[----:B------:R-:W3:Y:S01]  /*19680*/  LDL R26, [R1+0xbc8] ;  /* 0x000bc800011a7983 */ /* 0x000ee20000100800 */
[----:B------:R-:W-:-:S03]  /*19690*/  @!P0 IMAD.MOV.U32 R15, RZ, RZ, R30 ;  /* 0x000000ffff0f8224 */ /* 0x000fc600078e001e */
[----:B------:R-:W3:Y:S04]  /*196a0*/  LDL R30, [R1+0xba8] ;  /* 0x000ba800011e7983 */ /* 0x000ee80000100800 */
[----:B------:R-:W3:Y:S01]  /*196b0*/  LDL R38, [R1+0xb88] ;  /* 0x000b880001267983 */ /* 0x000ee20000100800 */
[----:B------:R-:W-:Y:S02]  /*196c0*/  PRMT R178, RZ, 0x7610, R178 ;  /* 0x00007610ffb27816 */ /* 0x000fe400000000b2 */
[----:B------:R-:W-:-:S04]  /*196d0*/  PRMT R177, RZ, 0x7610, R177 ;  /* 0x00007610ffb17816 */ /* 0x000fc800000000b1 */
[----:B------:R2:W3:Y:S01]  /*196e0*/  @!P0 LDG.E.U16 R178, desc[UR18][R14.64] ;  /* 0x000000120eb28981 */ /* 0x0004e2000c1e1500 */
[----:B------:R-:W-:Y:S02]  /*196f0*/  PRMT R176, RZ, 0x7610, R176 ;  /* 0x00007610ffb07816 */ /* 0x000fe400000000b0 */
[----:B------:R-:W-:Y:S02]  /*19700*/  PRMT R175, RZ, 0x7610, R175 ;  /* 0x00007610ffaf7816 */ /* 0x000fe400000000af */
[----:B------:R-:W-:Y:S02]  /*19710*/  PRMT R174, RZ, 0x7610, R174 ;  /* 0x00007610ffae7816 */ /* 0x000fe400000000ae */
[----:B------:R-:W-:Y:S01]  /*19720*/  PRMT R173, RZ, 0x7610, R173 ;  /* 0x00007610ffad7816 */ /* 0x000fe200000000ad */
[----:B------:R-:W-:Y:S04]  /*19730*/  STL [R1+0x1484], R10 ;  /* 0x0014840a01007387 */ /* 0x000fe80000100800 */
[----:B------:R-:W-:Y:S04]  /*19740*/  STL [R1+0x148c], R2 ;  /* 0x00148c0201007387 */ /* 0x000fe80000100800 */
[----:B------:R0:W-:Y:S01]  /*19750*/  STL [R1+0x1488], R11 ;  /* 0x0014880b01007387 */ /* 0x0001e20000100800 */
[----:B--2---:R-:W-:-:S02]  /*19760*/  @!P0 IMAD.MOV.U32 R15, RZ, RZ, R31 ;  /* 0x000000ffff0f8224 */ /* 0x004fc400078e001f */
[----:B----4-:R-:W-:-:S05]  /*19770*/  @!P0 IMAD.MOV.U32 R14, RZ, RZ, R27 ;  /* 0x000000ffff0e8224 */ /* 0x010fca00078e001b */
[----:B------:R1:W2:Y:S02]  /*19780*/  @!P0 LDG.E.U16 R177, desc[UR18][R14.64] ;  /* 0x000000120eb18981 */ /* 0x0002a4000c1e1500 */
[----:B-1----:R-:W-:Y:S02]  /*19790*/  @!P0 IMAD.MOV.U32 R14, RZ, RZ, R12 ;  /* 0x000000ffff0e8224 */ /* 0x002fe400078e000c */
[----:B------:R-:W-:-:S05]  /*197a0*/  @!P0 IMAD.MOV.U32 R15, RZ, RZ, R39 ;  /* 0x000000ffff0f8224 */ /* 0x000fca00078e0027 */
[----:B------:R1:W4:Y:S02]  /*197b0*/  @!P0 LDG.E.U16 R176, desc[UR18][R14.64] ;  /* 0x000000120eb08981 */ /* 0x000324000c1e1500 */
[----:B-1----:R-:W-:Y:S02]  /*197c0*/  @!P0 IMAD.MOV.U32 R14, RZ, RZ, R36 ;  /* 0x000000ffff0e8224 */ /* 0x002fe400078e0024 */
[----:B------:R-:W-:-:S05]  /*197d0*/  @!P0 IMAD.MOV.U32 R15, RZ, RZ, R47 ;  /* 0x000000ffff0f8224 */ /* 0x000fca00078e002f */
[----:B------:R1:W4:Y:S02]  /*197e0*/  @!P0 LDG.E.U16 R175, desc[UR18][R14.64] ;  /* 0x000000120eaf8981 */ /* 0x000324000c1e1500 */
[----:B-1----:R-:W-:Y:S02]  /*197f0*/  @!P0 IMAD.MOV.U32 R14, RZ, RZ, R44 ;  /* 0x000000ffff0e8224 */ /* 0x002fe400078e002c */
[----:B------:R-:W-:-:S05]  /*19800*/  @!P0 IMAD.MOV.U32 R15, RZ, RZ, R10 ;  /* 0x000000ffff0f8224 */ /* 0x000fca00078e000a */
[----:B------:R1:W4:Y:S02]  /*19810*/  @!P0 LDG.E.U16 R174, desc[UR18][R14.64] ;  /* 0x000000120eae8981 */ /* 0x000324000c1e1500 */
[----:B-1----:R-:W-:Y:S02]  /*19820*/  @!P0 IMAD.MOV.U32 R14, RZ, RZ, R2 ;  /* 0x000000ffff0e8224 */ /* 0x002fe400078e0002 */
[----:B------:R-:W-:Y:S02]  /*19830*/  @!P0 IMAD.MOV.U32 R15, RZ, RZ, R11 ;  /* 0x000000ffff0f8224 */ /* 0x000fe400078e000b */
[----:B0-----:R-:W2:Y:S04]  /*19840*/  LDL.LU R11, [R1+0x884] ;  /* 0x00088400010b7983 */ /* 0x001ea80000300800 */
[----:B------:R0:W4:Y:S01]  /*19850*/  @!P0 LDG.E.U16 R173, desc[UR18][R14.64] ;  /* 0x000000120ead8981 */ /* 0x000122000c1e1500 */
[----:B------:R-:W-:-:S02]  /*19860*/  PRMT R172, RZ, 0x7610, R172 ;  /* 0x00007610ffac7816 */ /* 0x000fc400000000ac */
[----:B------:R-:W-:Y:S01]  /*19870*/  PRMT R171, RZ, 0x7610, R171 ;  /* 0x00007610ffab7816 */ /* 0x000fe200000000ab */
[----:B------:R-:W2:Y:S01]  /*19880*/  LDL R10, [R1+0xb48] ;  /* 0x000b4800010a7983 */ /* 0x000ea20000100800 */
[----:B------:R-:W-:Y:S02]  /*19890*/  PRMT R170, RZ, 0x7610, R170 ;  /* 0x00007610ffaa7816 */ /* 0x000fe400000000aa */
[----:B------:R-:W-:Y:S01]  /*198a0*/  PRMT R169, RZ, 0x7610, R169 ;  /* 0x00007610ffa97816 */ /* 0x000fe200000000a9 */
[----:B------:R-:W4:Y:S01]  /*198b0*/  LDL R2, [R1+0xb08] ;  /* 0x000b080001027983 */ /* 0x000f220000100800 */
[----:B0-----:R-:W-:-:S03]  /*198c0*/  @!P0 IMAD.MOV.U32 R14, RZ, RZ, R46 ;  /* 0x000000ffff0e8224 */ /* 0x001fc600078e002e */
[----:B------:R-:W2:Y:S01]  /*198d0*/  LDL R46, [R1+0xb68] ;  /* 0x000b6800012e7983 */ /* 0x000ea20000100800 */
[----:B------:R-:W-:-:S03]  /*198e0*/  @!P0 IMAD.MOV.U32 R15, RZ, RZ, R127 ;  /* 0x000000ffff0f8224 */ /* 0x000fc600078e007f */
[----:B------:R-:W4:Y:S04]  /*198f0*/  LDL R127, [R1+0xb64] ;  /* 0x000b6400017f7983 */ /* 0x000f280000100800 */
[----:B------:R0:W4:Y:S02]  /*19900*/  @!P0 LDG.E.U16 R172, desc[UR18][R14.64] ;  /* 0x000000120eac8981 */ /* 0x000124000c1e1500 */
[----:B0-----:R-:W-:Y:S02]  /*19910*/  @!P0 IMAD.MOV.U32 R14, RZ, RZ, R103 ;  /* 0x000000ffff0e8224 */ /* 0x001fe400078e0067 */
[----:B------:R-:W-:Y:S01]  /*19920*/  @!P0 IMAD.MOV.U32 R15, RZ, RZ, R131 ;  /* 0x000000ffff0f8224 */ /* 0x000fe200078e0083 */
[----:B------:R-:W4:Y:S04]  /*19930*/  LDL R103, [R1+0xb44] ;  /* 0x000b440001677983 */ /* 0x000f280000100800 */
[----:B------:R0:W4:Y:S01]  /*19940*/  @!P0 LDG.E.U16 R171, desc[UR18][R14.64] ;  /* 0x000000120eab8981 */ /* 0x000122000c1e1500 */
[----:B------:R-:W-:-:S02]  /*19950*/  PRMT R168, RZ, 0x7610, R168 ;  /* 0x00007610ffa87816 */ /* 0x000fc400000000a8 */
[----:B------:R-:W-:Y:S01]  /*19960*/  PRMT R167, RZ, 0x7610, R167 ;  /* 0x00007610ffa77816 */ /* 0x000fe200000000a7 */
[----:B------:R-:W4:Y:S01]  /*19970*/  LDL R131, [R1+0x9a4] ;  /* 0x0009a40001837983 */ /* 0x000f220000100800 */
[----:B0-----:R-:W-:Y:S02]  /*19980*/  @!P0 IMAD.MOV.U32 R14, RZ, RZ, R128 ;  /* 0x000000ffff0e8224 */ /* 0x001fe400078e0080 */
[----:B------:R-:W-:Y:S01]  /*19990*/  @!P0 IMAD.MOV.U32 R15, RZ, RZ, R129 ;  /* 0x000000ffff0f8224 */ /* 0x000fe200078e0081 */
[----:B------:R-:W4:Y:S04]  /*199a0*/  LDL R128, [R1+0xb28] ;  /* 0x000b280001807983 */ /* 0x000f280000100800 */
[----:B------:R-:W4:Y:S04]  /*199b0*/  LDL R129, [R1+0xb24] ;  /* 0x000b240001817983 */ /* 0x000f280000100800 */
[----:B------:R3:W4:Y:S02]  /*199c0*/  @!P0 LDG.E.U16 R170, desc[UR18][R14.64] ;  /* 0x000000120eaa8981 */ /* 0x000724000c1e1500 */
[----:B---3--:R-:W-:-:S02]  /*199d0*/  @!P0 IMAD.MOV.U32 R14, RZ, RZ, R26 ;  /* 0x000000ffff0e8224 */ /* 0x008fc400078e001a */
[----:B------:R-:W-:Y:S01]  /*199e0*/  @!P0 IMAD.MOV.U32 R15, RZ, RZ, R130 ;  /* 0x000000ffff0f8224 */ /* 0x000fe200078e0082 */
[----:B------:R-:W3:Y:S04]  /*199f0*/  LDL R26, [R1+0xb04] ;  /* 0x000b0400011a7983 */ /* 0x000ee80000100800 */
[----:B------:R0:W3:Y:S01]  /*19a00*/  @!P0 LDG.E.U16 R169, desc[UR18][R14.64] ;  /* 0x000000120ea98981 */ /* 0x0000e2000c1e1500 */
[----:B------:R-:W-:Y:S02]  /*19a10*/  PRMT R166, RZ, 0x7610, R166 ;  /* 0x00007610ffa67816 */ /* 0x000fe400000000a6 */
[----:B------:R-:W-:Y:S01]  /*19a20*/  PRMT R165, RZ, 0x7610, R165 ;  /* 0x00007610ffa57816 */ /* 0x000fe200000000a5 */
[----:B------:R-:W3:Y:S01]  /*19a30*/  LDL R130, [R1+0x9a8] ;  /* 0x0009a80001827983 */ /* 0x000ee20000100800 */
[----:B0-----:R-:W-:-:S02]  /*19a40*/  @!P0 IMAD.MOV.U32 R14, RZ, RZ, R30 ;  /* 0x000000ffff0e8224 */ /* 0x001fc400078e001e */
[----:B------:R-:W-:Y:S01]  /*19a50*/  @!P0 IMAD.MOV.U32 R15, RZ, RZ, R33 ;  /* 0x000000ffff0f8224 */ /* 0x000fe200078e0021 */
[----:B------:R-:W3:Y:S04]  /*19a60*/  LDL R30, [R1+0xae8] ;  /* 0x000ae800011e7983 */ /* 0x000ee80000100800 */
[----:B------:R-:W3:Y:S04]  /*19a70*/  LDL R33, [R1+0xae4] ;  /* 0x000ae40001217983 */ /* 0x000ee80000100800 */
[----:B------:R0:W3:Y:S02]  /*19a80*/  @!P0 LDG.E.U16 R168, desc[UR18][R14.64] ;  /* 0x000000120ea88981 */ /* 0x0000e4000c1e1500 */
[----:B0-----:R-:W-:-:S02]  /*19a90*/  @!P0 IMAD.MOV.U32 R15, RZ, RZ, R41 ;  /* 0x000000ffff0f8224 */ /* 0x001fc400078e0029 */
[----:B------:R-:W3:Y:S01]  /*19aa0*/  LDL R41, [R1+0xac4] ;  /* 0x000ac40001297983 */ /* 0x000ee20000100800 */
[----:B------:R-:W-:-:S03]  /*19ab0*/  @!P0 IMAD.MOV.U32 R14, RZ, RZ, R38 ;  /* 0x000000ffff0e8224 */ /* 0x000fc600078e0026 */
[----:B------:R-:W3:Y:S04]  /*19ac0*/  LDL R38, [R1+0xac8] ;  /* 0x000ac80001267983 */ /* 0x000ee80000100800 */
[----:B------:R2:W3:Y:S02]  /*19ad0*/  @!P0 LDG.E.U16 R167, desc[UR18][R14.64] ;  /* 0x000000120ea78981 */ /* 0x0004e4000c1e1500 */
[----:B--2---:R-:W-:Y:S02]  /*19ae0*/  @!P0 IMAD.MOV.U32 R14, RZ, RZ, R46 ;  /* 0x000000ffff0e8224 */ /* 0x004fe400078e002e */
[----:B------:R-:W2:Y:S01]  /*19af0*/  LDL R46, [R1+0xaa8] ;  /* 0x000aa800012e7983 */ /* 0x000ea20000100800 */
[----:B----4-:R-:W-:-:S03]  /*19b00*/  @!P0 IMAD.MOV.U32 R15, RZ, RZ, R127 ;  /* 0x000000ffff0f8224 */ /* 0x010fc600078e007f */
[----:B------:R-:W4:Y:S04]  /*19b10*/  LDL R127, [R1+0xaa4] ;  /* 0x000aa400017f7983 */ /* 0x000f280000100800 */
[----:B------:R0:W4:Y:S01]  /*19b20*/  @!P0 LDG.E.U16 R166, desc[UR18][R14.64] ;  /* 0x000000120ea68981 */ /* 0x000122000c1e1500 */
[----:B------:R-:W-:Y:S01]  /*19b30*/  PRMT R164, RZ, 0x7610, R164 ;  /* 0x00007610ffa47816 */ /* 0x000fe200000000a4 */
[----:B0-----:R-:W-:Y:S02]  /*19b40*/  @!P0 IMAD.MOV.U32 R14, RZ, RZ, R10 ;  /* 0x000000ffff0e8224 */ /* 0x001fe400078e000a */
[----:B------:R-:W-:Y:S01]  /*19b50*/  @!P0 IMAD.MOV.U32 R15, RZ, RZ, R103 ;  /* 0x000000ffff0f8224 */ /* 0x000fe200078e0067 */
[----:B------:R-:W4:Y:S04]  /*19b60*/  LDL R10, [R1+0xa88] ;  /* 0x000a8800010a7983 */ /* 0x000f280000100800 */
[----:B------:R-:W4:Y:S04]  /*19b70*/  LDL R103, [R1+0xa84] ;  /* 0x000a840001677983 */ /* 0x000f280000100800 */
[----:B------:R0:W4:Y:S01]  /*19b80*/  @!P0 LDG.E.U16 R165, desc[UR18][R14.64] ;  /* 0x000000120ea58981 */ /* 0x000122000c1e1500 */
[----:B------:R-:W-:Y:S01]  /*19b90*/  PRMT R163, RZ, 0x7610, R163 ;  /* 0x00007610ffa37816 */ /* 0x000fe200000000a3 */
[----:B0-----:R-:W-:-:S02]  /*19ba0*/  @!P0 IMAD.MOV.U32 R14, RZ, RZ, R128 ;  /* 0x000000ffff0e8224 */ /* 0x001fc400078e0080 */
[----:B------:R-:W-:Y:S01]  /*19bb0*/  @!P0 IMAD.MOV.U32 R15, RZ, RZ, R129 ;  /* 0x000000ffff0f8224 */ /* 0x000fe200078e0081 */
[----:B------:R-:W4:Y:S04]  /*19bc0*/  LDL R128, [R1+0xa68] ;  /* 0x000a680001807983 */ /* 0x000f280000100800 */
[----:B------:R-:W4:Y:S04]  /*19bd0*/  LDL R129, [R1+0xa64] ;  /* 0x000a640001817983 */ /* 0x000f280000100800 */
[----:B------:R0:W4:Y:S01]  /*19be0*/  @!P0 LDG.E.U16 R164, desc[UR18][R14.64] ;  /* 0x000000120ea48981 */ /* 0x000122000c1e1500 */
[----:B------:R-:W-:Y:S01]  /*19bf0*/  PRMT R162, RZ, 0x7610, R162 ;  /* 0x00007610ffa27816 */ /* 0x000fe200000000a2 */
[----:B0-----:R-:W-:-:S02]  /*19c00*/  @!P0 IMAD.MOV.U32 R14, RZ, RZ, R2 ;  /* 0x000000ffff0e8224 */ /* 0x001fc400078e0002 */
[----:B---3--:R-:W-:Y:S01]  /*19c10*/  @!P0 IMAD.MOV.U32 R15, RZ, RZ, R26 ;  /* 0x000000ffff0f8224 */ /* 0x008fe200078e001a */
[----:B------:R-:W3:Y:S04]  /*19c20*/  LDL R2, [R1+0xa48] ;  /* 0x000a480001027983 */ /* 0x000ee80000100800 */
[----:B------:R-:W3:Y:S04]  /*19c30*/  LDL R26, [R1+0xa44] ;  /* 0x000a4400011a7983 */ /* 0x000ee80000100800 */
[----:B------:R0:W3:Y:S02]  /*19c40*/  @!P0 LDG.E.U16 R163, desc[UR18][R14.64] ;  /* 0x000000120ea38981 */ /* 0x0000e4000c1e1500 */
        /* <DEDUP_REMOVED lines=8> */
[----:B------:R-:W3:Y:S01]  /*19cd0*/  LDL R38, [R1+0xa08] ;  /* 0x000a080001267983 */ /* 0x000ee20000100800 */
[----:B------:R-:W-:-:S06]  /*19ce0*/  PRMT R161, RZ, 0x7610, R161 ;  /* 0x00007610ffa17816 */ /* 0x000fcc00000000a1 */
[----:B------:R2:W3:Y:S02]  /*19cf0*/  @!P0 LDG.E.U16 R161, desc[UR18][R14.64] ;  /* 0x000000120ea18981 */ /* 0x0004e4000c1e1500 */
[----:B--2---:R-:W-:Y:S02]  /*19d00*/  @!P0 IMAD.MOV.U32 R14, RZ, RZ, R46 ;  /* 0x000000ffff0e8224 */ /* 0x004fe400078e002e */
[----:B------:R-:W2:Y:S01]  /*19d10*/  LDL R46, [R1+0x9e8] ;  /* 0x0009e800012e7983 */ /* 0x000ea20000100800 */
[----:B------:R-:W-:Y:S01]  /*19d20*/  PRMT R160, RZ, 0x7610, R160 ;  /* 0x00007610ffa07816 */ /* 0x000fe200000000a0 */
[----:B----4-:R-:W-:Y:S02]  /*19d30*/  @!P0 IMAD.MOV.U32 R15, RZ, RZ, R127 ;  /* 0x000000ffff0f8224 */ /* 0x010fe400078e007f */
[----:B------:R-:W4:Y:S01]  /*19d40*/  LDL R127, [R1+0x9e4] ;  /* 0x0009e400017f7983 */ /* 0x000f220000100800 */
[----:B------:R-:W-:-:S03]  /*19d50*/  PRMT R159, RZ, 0x7610, R159 ;  /* 0x00007610ff9f7816 */ /* 0x000fc6000000009f */
[----:B------:R0:W4:Y:S01]  /*19d60*/  @!P0 LDG.E.U16 R160, desc[UR18][R14.64] ;  /* 0x000000120ea08981 */ /* 0x000122000c1e1500 */
[----:B------:R-:W-:Y:S01]  /*19d70*/  PRMT R158, RZ, 0x7610, R158 ;  /* 0x00007610ff9e7816 */ /* 0x000fe2000000009e */
[----:B0-----:R-:W-:Y:S02]  /*19d80*/  @!P0 IMAD.MOV.U32 R14, RZ, RZ, R10 ;  /* 0x000000ffff0e8224 */ /* 0x001fe400078e000a */
[----:B------:R-:W4:Y:S01]  /*19d90*/  LDL R10, [R1+0x9c8] ;  /* 0x0009c800010a7983 */ /* 0x000f220000100800 */
[----:B------:R-:W-:-:S03]  /*19da0*/  @!P0 IMAD.MOV.U32 R15, RZ, RZ, R103 ;  /* 0x000000ffff0f8224 */ /* 0x000fc600078e0067 */
[----:B------:R-:W4:Y:S04]  /*19db0*/  LDL R103, [R1+0x9c4] ;  /* 0x0009c40001677983 */ /* 0x000f280000100800 */
[----:B------:R0:W4:Y:S01]  /*19dc0*/  @!P0 LDG.E.U16 R159, desc[UR18][R14.64] ;  /* 0x000000120e9f8981 */ /* 0x000122000c1e1500 */
[----:B------:R-:W-:Y:S01]  /*19dd0*/  PRMT R157, RZ, 0x7610, R157 ;  /* 0x00007610ff9d7816 */ /* 0x000fe2000000009d */
[----:B0-----:R-:W-:Y:S01]  /*19de0*/  @!P0 IMAD.MOV.U32 R14, RZ, RZ, R128 ;  /* 0x000000ffff0e8224 */ /* 0x001fe200078e0080 */
[----:B------:R-:W-:Y:S01]  /*19df0*/  PRMT R156, RZ, 0x7610, R156 ;  /* 0x00007610ff9c7816 */ /* 0x000fe2000000009c */
[----:B------:R-:W4:Y:S01]  /*19e00*/  LDL R128, [R1+0x928] ;  /* 0x0009280001807983 */ /* 0x000f220000100800 */
[----:B------:R-:W-:Y:S01]  /*19e10*/  @!P0 IMAD.MOV.U32 R15, RZ, RZ, R129 ;  /* 0x000000ffff0f8224 */ /* 0x000fe200078e0081 */
[----:B------:R-:W-:-:S02]  /*19e20*/  PRMT R155, RZ, 0x7610, R155 ;  /* 0x00007610ff9b7816 */ /* 0x000fc4000000009b */
[----:B------:R-:W4:Y:S04]  /*19e30*/  LDL R129, [R1+0x924] ;  /* 0x0009240001817983 */ /* 0x000f280000100800 */
[----:B------:R3:W4:Y:S02]  /*19e40*/  @!P0 LDG.E.U16 R158, desc[UR18][R14.64] ;  /* 0x000000120e9e8981 */ /* 0x000724000c1e1500 */
[----:B---3--:R-:W-:Y:S02]  /*19e50*/  @!P0 IMAD.MOV.U32 R14, RZ, RZ, R2 ;  /* 0x000000ffff0e8224 */ /* 0x008fe400078e0002 */
[----:B------:R-:W3:Y:S01]  /*19e60*/  LDL R2, [R1+0x988] ;  /* 0x0009880001027983 */ /* 0x000ee20000100800 */
[----:B------:R-:W-:-:S03]  /*19e70*/  @!P0 IMAD.MOV.U32 R15, RZ, RZ, R26 ;  /* 0x000000ffff0f8224 */ /* 0x000fc600078e001a */
[----:B------:R-:W3:Y:S04]  /*19e80*/  LDL R26, [R1+0x984] ;  /* 0x00098400011a7983 */ /* 0x000ee80000100800 */
[----:B------:R0:W3:Y:S02]  /*19e90*/  @!P0 LDG.E.U16 R157, desc[UR18][R14.64] ;  /* 0x000000120e9d8981 */ /* 0x0000e4000c1e1500 */
[----:B0-----:R-:W-:Y:S02]  /*19ea0*/  @!P0 IMAD.MOV.U32 R14, RZ, RZ, R30 ;  /* 0x000000ffff0e8224 */ /* 0x001fe400078e001e */
        /* <DEDUP_REMOVED lines=9> */
[----:B--2---:R-:W-:Y:S02]  /*19f40*/  @!P0 IMAD.MOV.U32 R14, RZ, RZ, R46 ;  /* 0x000000ffff0e8224 */ /* 0x004fe400078e002e */
[----:B------:R-:W2:Y:S01]  /*19f50*/  LDL R46, [R1+0x908] ;  /* 0x00090800012e7983 */ /* 0x000ea20000100800 */
[----:B------:R-:W-:Y:S01]  /*19f60*/  PRMT R154, RZ, 0x7610, R154 ;  /* 0x00007610ff9a7816 */ /* 0x000fe2000000009a */
[----:B----4-:R-:W-:Y:S01]  /*19f70*/  @!P0 IMAD.MOV.U32 R15, RZ, RZ, R127 ;  /* 0x000000ffff0f8224 */ /* 0x010fe200078e007f */
[----:B------:R-:W-:Y:S01]  /*19f80*/  PRMT R153, RZ, 0x7610, R153 ;  /* 0x00007610ff997816 */ /* 0x000fe20000000099 */
[----:B------:R-:W4:Y:S04]  /*19f90*/  LDL R127, [R1+0x904] ;  /* 0x00090400017f7983 */ /* 0x000f280000100800 */
[----:B------:R0:W4:Y:S01]  /*19fa0*/  @!P0 LDG.E.U16 R154, desc[UR18][R14.64] ;  /* 0x000000120e9a8981 */ /* 0x000122000c1e1500 */
[----:B------:R-:W-:Y:S01]  /*19fb0*/  PRMT R152, RZ, 0x7610, R152 ;  /* 0x00007610ff987816 */ /* 0x000fe20000000098 */
[----:B0-----:R-:W-:Y:S01]  /*19fc0*/  @!P0 IMAD.MOV.U32 R14, RZ, RZ, R10 ;  /* 0x000000ffff0e8224 */ /* 0x001fe200078e000a */
[----:B------:R-:W-:Y:S01]  /*19fd0*/  PRMT R23, RZ, 0x7610, R23 ;  /* 0x00007610ff177816 */ /* 0x000fe20000000017 */
[----:B------:R-:W4:Y:S01]  /*19fe0*/  LDL R10, [R1+0x8e8] ;  /* 0x0008e800010a7983 */ /* 0x000f220000100800 */
[----:B------:R-:W-:-:S03]  /*19ff0*/  @!P0 IMAD.MOV.U32 R15, RZ, RZ, R103 ;  /* 0x000000ffff0f8224 */ /* 0x000fc600078e0067 */
[----:B------:R-:W4:Y:S04]  /*1a000*/  LDL R103, [R1+0x8e4] ;  /* 0x0008e40001677983 */ /* 0x000f280000100800 */
[----:B------:R0:W4:Y:S02]  /*1a010*/  @!P0 LDG.E.U16 R153, desc[UR18][R14.64] ;  /* 0x000000120e998981 */ /* 0x000124000c1e1500 */
[----:B0-----:R-:W-:Y:S02]  /*1a020*/  @!P0 IMAD.MOV.U32 R14, RZ, RZ, R130 ;  /* 0x000000ffff0e8224 */ /* 0x001fe400078e0082 */
[----:B------:R-:W-:-:S05]  /*1a030*/  @!P0 IMAD.MOV.U32 R15, RZ, RZ, R131 ;  /* 0x000000ffff0f8224 */ /* 0x000fca00078e0083 */
[----:B------:R3:W4:Y:S01]  /*1a040*/  @!P0 LDG.E.U16 R152, desc[UR18][R14.64] ;  /* 0x000000120e988981 */ /* 0x000722000c1e1500 */
[----:B------:R-:W-:Y:S01]  /*1a050*/  PRMT R22, RZ, 0x7610, R22 ;  /* 0x00007610ff167816 */ /* 0x000fe20000000016 */
[----:B---3--:R-:W-:Y:S02]  /*1a060*/  @!P0 IMAD.MOV.U32 R14, RZ, RZ, R2 ;  /* 0x000000ffff0e8224 */ /* 0x008fe400078e0002 */
[----:B------:R-:W3:Y:S01]  /*1a070*/  LDL R2, [R1+0x864] ;  /* 0x0008640001027983 */ /* 0x000ee20000100800 */
[----:B------:R-:W-:-:S03]  /*1a080*/  @!P0 IMAD.MOV.U32 R15, RZ, RZ, R26 ;  /* 0x000000ffff0f8224 */ /* 0x000fc600078e001a */
[----:B------:R-:W3:Y:S04]  /*1a090*/  LDL.LU R26, [R1+0x8c8] ;  /* 0x0008c800011a7983 */ /* 0x000ee80000300800 */
[----:B------:R0:W3:Y:S02]  /*1a0a0*/  @!P0 LDG.E.U16 R23, desc[UR18][R14.64] ;  /* 0x000000120e178981 */ /* 0x0000e4000c1e1500 */
[----:B0-----:R-:W-:Y:S02]  /*1a0b0*/  @!P0 IMAD.MOV.U32 R14, RZ, RZ, R30 ;  /* 0x000000ffff0e8224 */ /* 0x001fe400078e001e */
[----:B------:R-:W-:Y:S02]  /*1a0c0*/  @!P0 IMAD.MOV.U32 R15, RZ, RZ, R33 ;  /* 0x000000ffff0f8224 */ /* 0x000fe400078e0021 */
[----:B------:R-:W3:Y:S04]  /*1a0d0*/  LDL.LU R33, [R1+0x8c4] ;  /* 0x0008c40001217983 */ /* 0x000ee80000300800 */
[----:B------:R0:W3:Y:S04]  /*1a0e0*/  @!P0 LDG.E.U16 R22, desc[UR18][R14.64] ;  /* 0x000000120e168981 */ /* 0x0000e8000c1e1500 */
[----:B------:R-:W3:Y:S01]  /*1a0f0*/  LDL.LU R30, [R1+0x8a8] ;  /* 0x0008a800011e7983 */ /* 0x000ee20000300800 */
[----:B0-----:R-:W-:-:S03]  /*1a100*/  @!P0 IMAD.MOV.U32 R15, RZ, RZ, R41 ;  /* 0x000000ffff0f8224 */ /* 0x001fc600078e0029 */
[----:B------:R-:W3:Y:S01]  /*1a110*/  LDL.LU R41, [R1+0x8a4] ;  /* 0x0008a40001297983 */ /* 0x000ee20000300800 */
[----:B------:R-:W-:-:S03]  /*1a120*/  @!P0 IMAD.MOV.U32 R14, RZ, RZ, R38 ;  /* 0x000000ffff0e8224 */ /* 0x000fc600078e0026 */
[----:B------:R-:W3:Y:S01]  /*1a130*/  LDL.LU R38, [R1+0x888] ;  /* 0x0008880001267983 */ /* 0x000ee20000300800 */
[----:B------:R-:W-:Y:S02]  /*1a140*/  PRMT R21, RZ, 0x7610, R21 ;  /* 0x00007610ff157816 */ /* 0x000fe40000000015 */
[----:B------:R-:W-:-:S04]  /*1a150*/  PRMT R20, RZ, 0x7610, R20 ;  /* 0x00007610ff147816 */ /* 0x000fc80000000014 */
[----:B------:R0:W3:Y:S02]  /*1a160*/  @!P0 LDG.E.U16 R21, desc[UR18][R14.64] ;  /* 0x000000120e158981 */ /* 0x0000e4000c1e1500 */
[----:B0-----:R-:W-:Y:S02]  /*1a170*/  @!P0 IMAD.MOV.U32 R14, RZ, RZ, R128 ;  /* 0x000000ffff0e8224 */ /* 0x001fe400078e0080 */
[----:B------:R-:W-:-:S05]  /*1a180*/  @!P0 IMAD.MOV.U32 R15, RZ, RZ, R129 ;  /* 0x000000ffff0f8224 */ /* 0x000fca00078e0081 */
[----:B------:R2:W3:Y:S02]  /*1a190*/  @!P0 LDG.E.U16 R20, desc[UR18][R14.64] ;  /* 0x000000120e148981 */ /* 0x0004e4000c1e1500 */
[----:B--2---:R-:W-:Y:S02]  /*1a1a0*/  @!P0 IMAD.MOV.U32 R14, RZ, RZ, R46 ;  /* 0x000000ffff0e8224 */ /* 0x004fe400078e002e */
[----:B------:R-:W2:Y:S01]  /*1a1b0*/  LDL.LU R46, [R1+0x868] ;  /* 0x00086800012e7983 */ /* 0x000ea20000300800 */
[----:B------:R-:W-:Y:S01]  /*1a1c0*/  PRMT R19, RZ, 0x7610, R19 ;  /* 0x00007610ff137816 */ /* 0x000fe20000000013 */
[----:B----4-:R-:W-:Y:S01]  /*1a1d0*/  @!P0 IMAD.MOV.U32 R15, RZ, RZ, R127 ;  /* 0x000000ffff0f8224 */ /* 0x010fe200078e007f */
[----:B------:R-:W-:-:S04]  /*1a1e0*/  PRMT R18, RZ, 0x7610, R18 ;  /* 0x00007610ff127816 */ /* 0x000fc80000000012 */
[----:B------:R0:W4:Y:S01]  /*1a1f0*/  @!P0 LDG.E.U16 R19, desc[UR18][R14.64] ;  /* 0x000000120e138981 */ /* 0x000122000c1e1500 */
[----:B------:R-:W-:Y:S01]  /*1a200*/  PRMT R17, RZ, 0x7610, R17 ;  /* 0x00007610ff117816 */ /* 0x000fe20000000011 */
[----:B0-----:R-:W-:Y:S02]  /*1a210*/  @!P0 IMAD.MOV.U32 R14, RZ, RZ, R10 ;  /* 0x000000ffff0e8224 */ /* 0x001fe400078e000a */
[----:B------:R-:W-:-:S05]  /*1a220*/  @!P0 IMAD.MOV.U32 R15, RZ, RZ, R103 ;  /* 0x000000ffff0f8224 */ /* 0x000fca00078e0067 */
[----:B------:R3:W4:Y:S01]  /*1a230*/  @!P0 LDG.E.U16 R18, desc[UR18][R14.64] ;  /* 0x000000120e128981 */ /* 0x000722000c1e1500 */
[----:B------:R-:W-:-:S03]  /*1a240*/  PRMT R16, RZ, 0x7610, R16 ;  /* 0x00007610ff107816 */ /* 0x000fc60000000010 */
[----:B------:R-:W-:Y:S01]  /*1a250*/  STS.U16 [R102+UR16+0x1300], R126 ;  /* 0x0013007e66007988 */ /* 0x000fe20008000410 */
[----:B------:R-:W-:-:S03]  /*1a260*/  PRMT R13, RZ, 0x7610, R13 ;  /* 0x00007610ff0d7816 */ /* 0x000fc6000000000d */
[----:B------:R-:W-:Y:S04]  /*1a270*/  STS.U16 [R102+UR16+0x11300], R125 ;  /* 0x0113007d66007988 */ /* 0x000fe80008000410 */
[----:B------:R-:W-:Y:S04]  /*1a280*/  STS.U16 [R102+UR16+0x1700], R124 ;  /* 0x0017007c66007988 */ /* 0x000fe80008000410 */
[----:B------:R-:W-:Y:S04]  /*1a290*/  STS.U16 [R102+UR16+0x11700], R123 ;  /* 0x0117007b66007988 */ /* 0x000fe80008000410 */
[----:B------:R-:W-:Y:S01]  /*1a2a0*/  STS.U16 [R102+UR16+0x1b00], R122 ;  /* 0x001b007a66007988 */ /* 0x000fe20008000410 */
[----:B---3--:R-:W-:-:S03]  /*1a2b0*/  @!P0 IMAD.MOV.U32 R14, RZ, RZ, R26 ;  /* 0x000000ffff0e8224 */ /* 0x008fc600078e001a */
[----:B------:R-:W-:Y:S04]  /*1a2c0*/  STS.U16 [R102+UR16+0x11b00], R121 ;  /* 0x011b007966007988 */ /* 0x000fe80008000410 */
[----:B------:R-:W-:Y:S01]  /*1a2d0*/  STS.U16 [R102+UR16+0x1f00], R120 ;  /* 0x001f007866007988 */ /* 0x000fe20008000410 */
[----:B------:R-:W-:-:S05]  /*1a2e0*/  @!P0 IMAD.MOV.U32 R15, RZ, RZ, R33 ;  /* 0x000000ffff0f8224 */ /* 0x000fca00078e0021 */
[----:B------:R0:W3:Y:S02]  /*1a2f0*/  @!P0 LDG.E.U16 R17, desc[UR18][R14.64] ;  /* 0x000000120e118981 */ /* 0x0000e4000c1e1500 */
[----:B0-----:R-:W-:Y:S02]  /*1a300*/  @!P0 IMAD.MOV.U32 R14, RZ, RZ, R30 ;  /* 0x000000ffff0e8224 */ /* 0x001fe400078e001e */
[----:B------:R-:W-:-:S05]  /*1a310*/  @!P0 IMAD.MOV.U32 R15, RZ, RZ, R41 ;  /* 0x000000ffff0f8224 */ /* 0x000fca00078e0029 */
[----:B------:R0:W3:Y:S01]  /*1a320*/  @!P0 LDG.E.U16 R16, desc[UR18][R14.64] ;  /* 0x000000120e108981 */ /* 0x0000e2000c1e1500 */
[----:B------:R-:W-:-:S03]  /*1a330*/  IMAD.SHL.U32 R10, R151, 0x2, RZ ;  /* 0x00000002970a7824 */ /* 0x000fc600078e00ff */
[----:B------:R-:W-:Y:S01]  /*1a340*/  STS.U16 [R102+UR16+0x11f00], R119 ;  /* 0x011f007766007988 */ /* 0x000fe20008000410 */
[----:B0-----:R-:W-:Y:S02]  /*1a350*/  @!P0 IMAD.MOV.U32 R14, RZ, RZ, R38 ;  /* 0x000000ffff0e8224 */ /* 0x001fe400078e0026 */
[----:B------:R-:W-:Y:S01]  /*1a360*/  @!P0 IMAD.MOV.U32 R15, RZ, RZ, R11 ;  /* 0x000000ffff0f8224 */ /* 0x000fe200078e000b */
[----:B------:R-:W-:Y:S04]  /*1a370*/  STS.U16 [R102+UR16+0x2300], R118 ;  /* 0x0023007666007988 */ /* 0x000fe80008000410 */
[----:B------:R0:W3:Y:S04]  /*1a380*/  @!P0 LDG.E.U16 R13, desc[UR18][R14.64] ;  /* 0x000000120e0d8981 */ /* 0x0000e8000c1e1500 */
[----:B------:R-:W-:Y:S04]  /*1a390*/  STS.U16 [R102+UR16+0x12300], R117 ;  /* 0x0123007566007988 */ /* 0x000fe80008000410 */
[----:B------:R-:W-:Y:S01]  /*1a3a0*/  STS.U16 [R102+UR16+0x2700], R116 ;  /* 0x0027007466007988 */ /* 0x000fe20008000410 */
[----:B0-----:R-:W-:-:S02]  /*1a3b0*/  @!P0 IMAD.MOV.U32 R15, RZ, RZ, R2 ;  /* 0x000000ffff0f8224 */ /* 0x001fc400078e0002 */
[----:B------:R-:W-:Y:S01]  /*1a3c0*/  IMAD.SHL.U32 R2, R151, 0x100, RZ ;  /* 0x0000010097027824 */ /* 0x000fe200078e00ff */
[----:B------:R-:W-:Y:S04]  /*1a3d0*/  STS.U16 [R102+UR16+0x12700], R115 ;  /* 0x0127007366007988 */ /* 0x000fe80008000410 */
[----:B------:R-:W-:Y:S01]  /*1a3e0*/  STS.U16 [R102+UR16+0x2b00], R114 ;  /* 0x002b007266007988 */ /* 0x000fe20008000410 */
[----:B------:R-:W-:-:S03]  /*1a3f0*/  LOP3.LUT R2, R2, 0xc07e, R10, 0xc8, !PT ;  /* 0x0000c07e02027812 */ /* 0x000fc600078ec80a */
        /* <DEDUP_REMOVED lines=34> */
[----:B------:R-:W-:Y:S04]  /*1a620*/  STL [R1+0x1490], R11 ;  /* 0x0014900b01007387 */ /* 0x000fe80000100800 */
[----:B------:R-:W-:Y:S04]  /*1a630*/  STS.U16 [R2+UR16+0x2f80], R78 ;  /* 0x002f804e02007988 */ /* 0x000fe80008000410 */
[----:B------:R-:W-:Y:S04]  /*1a640*/  STL.64 [R1+0x1760], R50 ;  /* 0x0017603201007387 */ /* 0x000fe80000100a00 */
[----:B------:R-:W-:Y:S04]  /*1a650*/  STS.U16 [R2+UR16+0x12f80], R77 ;  /* 0x012f804d02007988 */ /* 0x000fe80008000410 */
[----:B------:R-:W-:Y:S04]  /*1a660*/  STL.64 [R1+0x1758], R48 ;  /* 0x0017583001007387 */ /* 0x000fe80000100a00 */
[----:B------:R-:W-:Y:S04]  /*1a670*/  STS.U16 [R2+UR16+0x3380], R76 ;  /* 0x0033804c02007988 */ /* 0x000fe80008000410 */
[----:B--2---:R-:W-:Y:S04]  /*1a680*/  STL.64 [R1+0x1750], R46 ;  /* 0x0017502e01007387 */ /* 0x004fe80000100a00 */
[----:B------:R-:W-:Y:S04]  /*1a690*/  STS.U16 [R2+UR16+0x13380], R75 ;  /* 0x0133804b02007988 */ /* 0x000fe80008000410 */
[----:B------:R-:W-:Y:S04]  /*1a6a0*/  STL.64 [R1+0x1748], R44 ;  /* 0x0017482c01007387 */ /* 0x000fe80000100a00 */
        /* <DEDUP_REMOVED lines=10> */
[----:B------:R0:W-:Y:S04]  /*1a750*/  STS.U16 [R2+UR16+0x13f80], R69 ;  /* 0x013f804502007988 */ /* 0x0001e80008000410 */
[----:B------:R-:W-:Y:S04]  /*1a760*/  STL.64 [R1+0x1718], R32 ;  /* 0x0017182001007387 */ /* 0x000fe80000100a00 */
[----:B------:R-:W-:Y:S01]  /*1a770*/  STL.64 [R1+0x1710], R30 ;  /* 0x0017101e01007387 */ /* 0x000fe20000100a00 */
[----:B0-----:R-:W-:-:S03]  /*1a780*/  LOP3.LUT R2, R3, 0x20, RZ, 0x3c, !PT ;  /* 0x0000002003027812 */ /* 0x001fc600078e3cff */
[----:B------:R-:W-:Y:S04]  /*1a790*/  STL.64 [R1+0x1708], R28 ;  /* 0x0017081c01007387 */ /* 0x000fe80000100a00 */
[----:B------:R-:W-:Y:S04]  /*1a7a0*/  STL.64 [R1+0x1700], R26 ;  /* 0x0017001a01007387 */ /* 0x000fe80000100a00 */
[----:B------:R-:W-:Y:S04]  /*1a7b0*/  STL.64 [R1+0x16f8], R24 ;  /* 0x0016f81801007387 */ /* 0x000fe80000100a00 */
        /* <DEDUP_REMOVED lines=32> */
[----:B------:R-:W2:Y:S04]  /*1a9c0*/  LDL R10, [R1+0x1440] ;  /* 0x00144000010a7983 */ /* 0x000ea80000100800 */
        /* <DEDUP_REMOVED lines=32> */
[----:B------:R0:W-:Y:S04]  /*1abd0*/  STS.U16 [R2+UR16+0x27d00], R205 ;  /* 0x027d00cd02007988 */ /* 0x0001e80008000410 */
[----:B0-----:R-:W4:Y:S04]  /*1abe0*/  LDL R2, [R1+0x143c] ;  /* 0x00143c0001027983 */ /* 0x001f280000100800 */
[----:B------:R-:W3:Y:S04]  /*1abf0*/  LDL.LU.64 R24, [R1+0x400] ;  /* 0x0004000001187983 */ /* 0x000ee80000300a00 */
[----:B------:R-:W3:Y:S04]  /*1ac00*/  LDL.LU.64 R26, [R1+0x408] ;  /* 0x00040800011a7983 */ /* 0x000ee80000300a00 */
[----:B------:R-:W3:Y:S04]  /*1ac10*/  LDL.LU.64 R28, [R1+0x410] ;  /* 0x00041000011c7983 */ /* 0x000ee80000300a00 */
[----:B------:R-:W3:Y:S04]  /*1ac20*/  LDL.LU.64 R30, [R1+0x418] ;  /* 0x00041800011e7983 */ /* 0x000ee80000300a00 */
[----:B------:R-:W3:Y:S01]  /*1ac30*/  LDL.LU.64 R32, [R1+0x420] ;  /* 0x0004200001207983 */ /* 0x000ee20000300a00 */
[----:B------:R-:W-:-:S03]  /*1ac40*/  PRMT R4, RZ, 0x7610, R4 ;  /* 0x00007610ff047816 */ /* 0x000fc60000000004 */
[----:B------:R-:W3:Y:S01]  /*1ac50*/  LDL.LU.64 R34, [R1+0x428] ;  /* 0x0004280001227983 */ /* 0x000ee20000300a00 */
[----:B------:R-:W-:-:S03]  /*1ac60*/  @!P0 IMAD.MOV.U32 R14, RZ, RZ, R46 ;  /* 0x000000ffff0e8224 */ /* 0x000fc600078e002e */
[----:B------:R-:W3:Y:S04]  /*1ac70*/  LDL.LU.64 R36, [R1+0x430] ;  /* 0x0004300001247983 */ /* 0x000ee80000300a00 */
[----:B------:R-:W3:Y:S04]  /*1ac80*/  LDL.LU.64 R38, [R1+0x438] ;  /* 0x0004380001267983 */ /* 0x000ee80000300a00 */
[----:B------:R-:W3:Y:S04]  /*1ac90*/  LDL.LU.64 R40, [R1+0x440] ;  /* 0x0004400001287983 */ /* 0x000ee80000300a00 */
[----:B------:R-:W3:Y:S04]  /*1aca0*/  LDL.LU.64 R42, [R1+0x448] ;  /* 0x00044800012a7983 */ /* 0x000ee80000300a00 */
[----:B------:R-:W3:Y:S04]  /*1acb0*/  LDL.LU.64 R44, [R1+0x450] ;  /* 0x00045000012c7983 */ /* 0x000ee80000300a00 */
[----:B------:R-:W3:Y:S04]  /*1acc0*/  LDL.LU.64 R46, [R1+0x458] ;  /* 0x00045800012e7983 */ /* 0x000ee80000300a00 */
[----:B------:R-:W3:Y:S04]  /*1acd0*/  LDL.LU.64 R48, [R1+0x460] ;  /* 0x0004600001307983 */ /* 0x000ee80000300a00 */
[----:B------:R-:W3:Y:S04]  /*1ace0*/  LDL.LU.64 R50, [R1+0x468] ;  /* 0x0004680001327983 */ /* 0x000ee80000300a00 */
[----:B------:R-:W3:Y:S04]  /*1acf0*/  @!P0 LDG.E.U16 R4, desc[UR18][R14.64] ;  /* 0x000000120e048981 */ /* 0x000ee8000c1e1500 */
[----:B--2---:R-:W-:Y:S04]  /*1ad00*/  STS.U16 [R10+UR16+0x20200], R204 ;  /* 0x020200cc0a007988 */ /* 0x004fe80008000410 */
        /* <DEDUP_REMOVED lines=31> */
[----:B----4-:R0:W-:Y:S04]  /*1af00*/  STS.U16 [R2+UR16+0x27f00], R52 ;  /* 0x027f003402007988 */ /* 0x0101e80008000410 */
[----:B0-----:R-:W2:Y:S04]  /*1af10*/  LDL.LU.64 R52, [R1+0x470] ;  /* 0x0004700001347983 */ /* 0x001ea80000300a00 */
[----:B------:R-:W2:Y:S04]  /*1af20*/  LDL.LU.64 R54, [R1+0x478] ;  /* 0x0004780001367983 */ /* 0x000ea80000300a00 */
        /* <DEDUP_REMOVED lines=75> */
[----:B---3--:R-:W-:Y:S04]  /*1b3e0*/  STS.U16 [R2+UR16+0x26f00], R17 ;  /* 0x026f001102007988 */ /* 0x008fe80008000410 */
[----:B------:R-:W-:Y:S04]  /*1b3f0*/  STS.U16 [R2+UR16+0x27300], R16 ;  /* 0x0273001002007988 */ /* 0x000fe80008000410 */
[----:B------:R-:W-:Y:S04]  /*1b400*/  STS.U16 [R2+UR16+0x27700], R13 ;  /* 0x0277000d02007988 */ /* 0x000fe80008000410 */
[----:B------:R-:W-:Y:S01]  /*1b410*/  STS.U16 [R2+UR16+0x27b00], R4 ;  /* 0x027b000402007988 */ /* 0x000fe20008000410 */
[----:B------:R0:W-:Y:S06]  /*1b420*/  MEMBAR.ALL.CTA ;  /* 0x0000000000007992 */ /* 0x0001ec0000008000 */
[----:B0-----:R-:W0:Y:S01]  /*1b430*/  FENCE.VIEW.ASYNC.S ;  /* 0x00000000000073c6 */ /* 0x001e220000000000 */
[----:B------:R-:W-:-:S04]  /*1b440*/  ULOP3.LUT UR4, UR4, 0x400, URZ, 0xc0, !UPT ;  /* 0x0000040004047892 */ /* 0x000fc8000f8ec03f */
[----:B------:R-:W-:Y:S01]  /*1b450*/  ULEA.HI UR4, UR16, UR4, URZ, 0x1c ;  /* 0x0000000410047291 */ /* 0x000fe2000f8fe03f */
[----:B0-----:R-:W-:Y:S03]  /*1b460*/  BAR.SYNC.DEFER_BLOCKING 0x0 ;  /* 0x0000000000007b1d */ /* 0x001fe60000010000 */
[----:B------:R-:W-:-:S03]  /*1b470*/  ULOP3.LUT UR8, UR4, 0x3fff, URZ, 0xc0, !UPT ;  /* 0x00003fff04087892 */ /* 0x000fc6000f8ec03f */
[----:B--2---:R-:W-:-:S06]  /*1b480*/  WARPGROUP.ARRIVE ;  /* 0x00000000000079c5 */ /* 0x004fcc0000000000 */
[----:B------:R-:W-:Y:S01]  /*1b490*/  HGMMA.64x256x16.F32 R24, gdesc[UR8].tnspA, R24, gsb0 ;  /* 0x23e00000081879f0 */ /* 0x000fe20008000818 */
[----:B------:R-:W-:Y:S01]  /*1b4a0*/  UIADD3 UR8, UP0, UR8, 0x80, URZ ;  /* 0x0000008008087890 */ /* 0x000fe2000ff1e03f */
[----:B------:R-:W-:-:S03]  /*1b4b0*/  UMOV UR4, URZ ;  /* 0x0000003f00047c82 */ /* 0x000fc60008000000 */
[----:B------:R-:W-:-:S03]  /*1b4c0*/  UIADD3.X UR5, UR4, 0x40000040, URZ, UP0, !UPT ;  /* 0x4000004004057890 */ /* 0x000fc600087fe43f */
[----:B------:R-:W-:Y:S02]  /*1b4d0*/  UMOV UR4, UR8 ;  /* 0x0000000800047c82 */ /* 0x000fe40008000000 */
[----:B------:R-:W-:Y:S01]  /*1b4e0*/  UIADD3.64 UR20, UR4, 0x80, URZ ;  /* 0x0000008004147897 */ /* 0x000fe2000fffe03f */
[----:B------:R-:W-:Y:S02]  /*1b4f0*/  WARPGROUP.DEPBAR.LE gsb0, 0x0 ;  /* 0x00008000000079c5 */ /* 0x000fe40000010000 */
[----:B------:R-:W-:-:S15]  /*1b500*/  WARPGROUP.ARRIVE ;  /* 0x00000000000079c5 */ /* 0x000fde0000000000 */
[----:B------:R-:W-:Y:S01]  /*1b510*/  HGMMA.64x256x16.F32 R24, gdesc[UR4].tnspA, R24, gsb0 ;  /* 0x23e00000041879f0 */ /* 0x000fe20008000818 */
[----:B------:R-:W-:Y:S02]  /*1b520*/  UIADD3.64 UR24, UR4, 0x100, URZ ;  /* 0x0000010004187897 */ /* 0x000fe4000fffe03f */
[----:B------:R-:W-:Y:S02]  /*1b530*/  WARPGROUP.DEPBAR.LE gsb0, 0x0 ;  /* 0x00008000000079c5 */ /* 0x000fe40000010000 */
[----:B------:R-:W-:-:S15]  /*1b540*/  WARPGROUP.ARRIVE ;  /* 0x00000000000079c5 */ /* 0x000fde0000000000 */
[----:B------:R-:W-:-:S08]  /*1b550*/  NOP ;  /* 0x0000000000007918 */ /* 0x000fd00000000000 */
        /* <DEDUP_REMOVED lines=20> */
[----:B------:R-:W-:Y:S03]  /*1b6a0*/  HGMMA.64x256x16.F32 R24, gdesc[UR36].tnspA, R24, gsb0 ;  /* 0x23e00000241879f0 */ /* 0x000fe60008000818 */
[----:B------:R-:W-:Y:S02]  /*1b6b0*/  WARPGROUP.DEPBAR.LE gsb0, 0x0 ;  /* 0x00008000000079c5 */ /* 0x000fe40000010000 */
[----:B------:R-:W-:-:S15]  /*1b6c0*/  WARPGROUP.ARRIVE ;  /* 0x00000000000079c5 */ /* 0x000fde0000000000 */
[----:B------:R-:W-:-:S08]  /*1b6d0*/  NOP ;  /* 0x0000000000007918 */ /* 0x000fd00000000000 */
[----:B------:R-:W-:Y:S03]  /*1b6e0*/  HGMMA.64x256x16.F32 R24, gdesc[UR12].tnspA, R24, gsb0 ;  /* 0x23e000000c1879f0 */ /* 0x000fe60008000818 */
[----:B------:R-:W-:Y:S02]  /*1b6f0*/  WARPGROUP.DEPBAR.LE gsb0, 0x0 ;  /* 0x00008000000079c5 */ /* 0x000fe40000010000 */
[----:B------:R0:W-:Y:S04]  /*1b700*/  STL.64 [R1+0x400], R24 ;  /* 0x0004001801007387 */ /* 0x0001e80000100a00 */
        /* <DEDUP_REMOVED lines=58> */
[----:B------:R4:W-:Y:S01]  /*1bab0*/  STL.64 [R1+0x5d8], R142 ;  /* 0x0005d88e01007387 */ /* 0x0009e20000100a00 */
[----:B------:R-:W-:-:S03]  /*1bac0*/  IMAD.MOV.U32 R248, RZ, RZ, R25 ;  /* 0x000000fffff87224 */ /* 0x000fc600078e0019 */
[----:B------:R4:W-:Y:S01]  /*1bad0*/  STL.64 [R1+0x5e0], R144 ;  /* 0x0005e09001007387 */ /* 0x0009e20000100a00 */
[----:B------:R-:W-:-:S03]  /*1bae0*/  IMAD.MOV.U32 R14, RZ, RZ, R24 ;  /* 0x000000ffff0e7224 */ /* 0x000fc600078e0018 */
[----:B------:R4:W-:Y:S01]  /*1baf0*/  STL.64 [R1+0x5e8], R146 ;  /* 0x0005e89201007387 */ /* 0x0009e20000100a00 */
[----:B------:R-:W-:-:S03]  /*1bb00*/  IMAD.MOV.U32 R250, RZ, RZ, R27 ;  /* 0x000000fffffa7224 */ /* 0x000fc600078e001b */
[----:B------:R4:W-:Y:S01]  /*1bb10*/  STL.64 [R1+0x5f0], R148 ;  /* 0x0005f09401007387 */ /* 0x0009e20000100a00 */
[----:B------:R-:W-:-:S03]  /*1bb20*/  IMAD.MOV.U32 R244, RZ, RZ, R26 ;  /* 0x000000fffff47224 */ /* 0x000fc600078e001a */
[----:B------:R4:W-:Y:S04]  /*1bb30*/  STL.64 [R1+0x5f8], R150 ;  /* 0x0005f89601007387 */ /* 0x0009e80000100a00 */
[----:B0-----:R-:W4:Y:S04]  /*1bb40*/  LDL.LU.64 R24, [R1+0x200] ;  /* 0x0002000001187983 */ /* 0x001f280000300a00 */
[----:B-1----:R-:W4:Y:S04]  /*1bb50*/  LDL.LU.64 R26, [R1+0x208] ;  /* 0x00020800011a7983 */ /* 0x002f280000300a00 */
[----:B--2---:R-:W2:Y:S04]  /*1bb60*/  LDL.LU.64 R28, [R1+0x210] ;  /* 0x00021000011c7983 */ /* 0x004ea80000300a00 */
[----:B---3--:R-:W2:Y:S04]  /*1bb70*/  LDL.LU.64 R30, [R1+0x218] ;  /* 0x00021800011e7983 */ /* 0x008ea80000300a00 */
[----:B----4-:R-:W2:Y:S04]  /*1bb80*/  LDL.LU.64 R32, [R1+0x220] ;  /* 0x0002200001207983 */ /* 0x010ea80000300a00 */
        /* <DEDUP_REMOVED lines=16> */
[----:B------:R-:W2:Y:S01]  /*1bc90*/  LDL.LU.64 R66, [R1+0x2a8] ;  /* 0x0002a80001427983 */ /* 0x000ea20000300a00 */
[----:B------:R-:W-:-:S03]  /*1bca0*/  IMAD.MOV.U32 R16, RZ, RZ, R77 ;  /* 0x000000ffff107224 */ /* 0x000fc600078e004d */
[----:B------:R-:W2:Y:S01]  /*1bcb0*/  LDL.LU.64 R68, [R1+0x2b0] ;  /* 0x0002b00001447983 */ /* 0x000ea20000300a00 */
[----:B------:R-:W-:-:S03]  /*1bcc0*/  IMAD.MOV.U32 R20, RZ, RZ, R76 ;  /* 0x000000ffff147224 */ /* 0x000fc600078e004c */
[----:B------:R-:W2:Y:S01]  /*1bcd0*/  LDL.LU.64 R70, [R1+0x2b8] ;  /* 0x0002b80001467983 */ /* 0x000ea20000300a00 */
[----:B------:R-:W-:-:S03]  /*1bce0*/  IMAD.MOV.U32 R17, RZ, RZ, R79 ;  /* 0x000000ffff117224 */ /* 0x000fc600078e004f */
[----:B------:R-:W2:Y:S01]  /*1bcf0*/  LDL.LU.64 R72, [R1+0x2c0] ;  /* 0x0002c00001487983 */ /* 0x000ea20000300a00 */
[----:B------:R-:W-:-:S03]  /*1bd00*/  IMAD.MOV.U32 R21, RZ, RZ, R78 ;  /* 0x000000ffff157224 */ /* 0x000fc600078e004e */
        /* <DEDUP_REMOVED lines=17> */
[----:B------:R-:W-:Y:S02]  /*1be20*/  IMAD.MOV.U32 R168, RZ, RZ, R101 ;  /* 0x000000ffffa87224 */ /* 0x000fe400078e0065 */
[----:B------:R-:W-:Y:S01]  /*1be30*/  IMAD.MOV.U32 R164, RZ, RZ, R100 ;  /* 0x000000ffffa47224 */ /* 0x000fe200078e0064 */
[----:B------:R-:W2:Y:S01]  /*1be40*/  LDL.LU.64 R96, [R1+0x320] ;  /* 0x0003200001607983 */ /* 0x000ea20000300a00 */
[----:B------:R-:W-:Y:S02]  /*1be50*/  IMAD.MOV.U32 R169, RZ, RZ, R103 ;  /* 0x000000ffffa97224 */ /* 0x000fe400078e0067 */
[----:B------:R-:W-:Y:S01]  /*1be60*/  IMAD.MOV.U32 R165, RZ, RZ, R102 ;  /* 0x000000ffffa57224 */ /* 0x000fe200078e0066 */
[----:B------:R-:W2:Y:S01]  /*1be70*/  LDL.LU.64 R98, [R1+0x328] ;  /* 0x0003280001627983 */ /* 0x000ea20000300a00 */
[----:B------:R-:W-:Y:S02]  /*1be80*/  IMAD.MOV.U32 R176, RZ, RZ, R105 ;  /* 0x000000ffffb07224 */ /* 0x000fe400078e0069 */
[----:B------:R-:W-:Y:S01]  /*1be90*/  IMAD.MOV.U32 R172, RZ, RZ, R104 ;  /* 0x000000ffffac7224 */ /* 0x000fe200078e0068 */
[----:B------:R-:W2:Y:S01]  /*1bea0*/  LDL.LU.64 R100, [R1+0x330] ;  /* 0x0003300001647983 */ /* 0x000ea20000300a00 */
[----:B------:R-:W-:-:S02]  /*1beb0*/  IMAD.MOV.U32 R177, RZ, RZ, R107 ;  /* 0x000000ffffb17224 */ /* 0x000fc400078e006b */
        /* <DEDUP_REMOVED lines=58> */
[----:B------:R-:W-:-:S02]  /*1c260*/  UIADD3.64 UR8, UR4, 0x780, URZ ;  /* 0x0000078004087897 */ /* 0x000fc4000fffe03f */
[----:B------:R-:W-:Y:S01]  /*1c270*/  UIADD3.64 UR44, UR4, 0x800, URZ ;  /* 0x00000800042c7897 */ /* 0x000fe2000fffe03f */
[----:B--2---:R-:W-:-:S06]  /*1c280*/  WARPGROUP.ARRIVE ;  /* 0x00000000000079c5 */ /* 0x004fcc0000000000 */
        /* <DEDUP_REMOVED lines=31> */
[----:B------:R-:W-:Y:S04]  /*1c480*/  STL [R1+0x14f4], R196 ;  /* 0x0014f4c401007387 */ /* 0x000fe80000100800 */
        /* <DEDUP_REMOVED lines=20> */
[----:B------:R-:W-:Y:S01]  /*1c5d0*/  STL [R1+0x14a0], R237 ;  /* 0x0014a0ed01007387 */ /* 0x000fe20000100800 */
[----:B------:R-:W-:-:S02]  /*1c5e0*/  WARPGROUP.DEPBAR.LE gsb0, 0x0 ;  /* 0x00008000000079c5 */ /* 0x000fc40000010000 */
[----:B------:R-:W-:-:S06]  /*1c5f0*/  WARPGROUP.ARRIVE ;  /* 0x00000000000079c5 */ /* 0x000fcc0000000000 */
[----:B------:R-:W-:Y:S01]  /*1c600*/  HGMMA.64x256x16.F32 R24, gdesc[UR12].tnspA, R24, gsb0 ;  /* 0x23e000000c1879f0 */ /* 0x000fe20008000818 */
[----:B------:R-:W-:Y:S04]  /*1c610*/  STL [R1+0x149c], R240 ;  /* 0x00149cf001007387 */ /* 0x000fe80000100800 */
[----:B------:R-:W-:Y:S01]  /*1c620*/  STL [R1+0x1498], R241 ;  /* 0x001498f101007387 */ /* 0x000fe20000100800 */
[----:B------:R-:W-:-:S03]  /*1c630*/  WARPGROUP.DEPBAR.LE gsb0, 0x0 ;  /* 0x00008000000079c5 */ /* 0x000fc60000010000 */
        /* <DEDUP_REMOVED lines=64> */
[----:B0-----:R-:W2:Y:S04]  /*1ca40*/  LDL.LU.64 R50, [R1+0x1760] ;  /* 0x0017600001327983 */ /* 0x001ea80000300a00 */
[----:B------:R-:W3:Y:S04]  /*1ca50*/  LDL.LU.64 R48, [R1+0x1758] ;  /* 0x0017580001307983 */ /* 0x000ee80000300a00 */
[----:B------:R-:W4:Y:S04]  /*1ca60*/  LDL.LU.64 R46, [R1+0x1750] ;  /* 0x00175000012e7983 */ /* 0x000f280000300a00 */
[----:B------:R-:W4:Y:S04]  /*1ca70*/  LDL.LU.64 R44, [R1+0x1748] ;  /* 0x00174800012c7983 */ /* 0x000f280000300a00 */
[----:B------:R-:W4:Y:S04]  /*1ca80*/  LDL.LU.64 R42, [R1+0x1740] ;  /* 0x00174000012a7983 */ /* 0x000f280000300a00 */
[----:B------:R-:W4:Y:S04]  /*1ca90*/  LDL.LU.64 R40, [R1+0x1738] ;  /* 0x0017380001287983 */ /* 0x000f280000300a00 */
[----:B------:R-:W4:Y:S04]  /*1caa0*/  LDL.LU.64 R38, [R1+0x1730] ;  /* 0x0017300001267983 */ /* 0x000f280000300a00 */
[----:B------:R-:W4:Y:S01]  /*1cab0*/  LDL.LU.64 R36, [R1+0x1728] ;  /* 0x0017280001247983 */ /* 0x000f220000300a00 */
[----:B------:R-:W-:-:S03]  /*1cac0*/  IMAD.MOV.U32 R247, RZ, RZ, R26 ;  /* 0x000000fffff77224 */ /* 0x000fc600078e001a */
[----:B------:R-:W4:Y:S01]  /*1cad0*/  LDL.LU.64 R34, [R1+0x1720] ;  /* 0x0017200001227983 */ /* 0x000f220000300a00 */
[----:B------:R-:W-:-:S03]  /*1cae0*/  IMAD.MOV.U32 R252, RZ, RZ, R25 ;  /* 0x000000fffffc7224 */ /* 0x000fc600078e0019 */
[----:B------:R-:W4:Y:S01]  /*1caf0*/  LDL.LU.64 R32, [R1+0x1718] ;  /* 0x0017180001207983 */ /* 0x000f220000300a00 */
[----:B------:R-:W-:-:S03]  /*1cb00*/  IMAD.MOV.U32 R246, RZ, RZ, R24 ;  /* 0x000000fffff67224 */ /* 0x000fc600078e0018 */
[----:B------:R-:W4:Y:S04]  /*1cb10*/  LDL.LU.64 R30, [R1+0x1710] ;  /* 0x00171000011e7983 */ /* 0x000f280000300a00 */
[----:B------:R-:W4:Y:S04]  /*1cb20*/  LDL.LU.64 R28, [R1+0x1708] ;  /* 0x00170800011c7983 */ /* 0x000f280000300a00 */
[----:B------:R-:W4:Y:S04]  /*1cb30*/  LDL.LU.64 R26, [R1+0x1700] ;  /* 0x00170000011a7983 */ /* 0x000f280000300a00 */
[----:B------:R-:W4:Y:S01]  /*1cb40*/  LDL.LU.64 R24, [R1+0x16f8] ;  /* 0x0016f80001187983 */ /* 0x000f220000300a00 */
[----:B------:R-:W-:-:S02]  /*1cb50*/  IMAD.MOV.U32 R4, RZ, RZ, R12 ;  /* 0x000000ffff047224 */ /* 0x000fc400078e000c */
[----:B------:R-:W-:Y:S02]  /*1cb60*/  IMAD.MOV.U32 R18, RZ, RZ, R77 ;  /* 0x000000ffff127224 */ /* 0x000fe400078e004d */
[----:B------:R-:W-:Y:S02]  /*1cb70*/  IMAD.MOV.U32 R22, RZ, RZ, R76 ;  /* 0x000000ffff167224 */ /* 0x000fe400078e004c */
[----:B------:R-:W-:Y:S02]  /*1cb80*/  IMAD.MOV.U32 R19, RZ, RZ, R79 ;  /* 0x000000ffff137224 */ /* 0x000fe400078e004f */
[----:B------:R-:W-:Y:S02]  /*1cb90*/  IMAD.MOV.U32 R23, RZ, RZ, R78 ;  /* 0x000000ffff177224 */ /* 0x000fe400078e004e */
[----:B------:R-:W-:Y:S02]  /*1cba0*/  IMAD.MOV.U32 R154, RZ, RZ, R93 ;  /* 0x000000ffff9a7224 */ /* 0x000fe400078e005d */
        /* <DEDUP_REMOVED lines=45> */
[----:B--2---:R-:W-:Y:S02]  /*1ce80*/  IMAD.MOV.U32 R13, RZ, RZ, R51 ;  /* 0x000000ffff0d7224 */ /* 0x004fe400078e0033 */
[----:B------:R-:W-:Y:S02]  /*1ce90*/  IMAD.MOV.U32 R2, RZ, RZ, R50 ;  /* 0x000000ffff027224 */ /* 0x000fe400078e0032 */
[----:B---3--:R-:W-:Y:S02]  /*1cea0*/  IMAD.MOV.U32 R12, RZ, RZ, R49 ;  /* 0x000000ffff0c7224 */ /* 0x008fe400078e0031 */
[----:B------:R-:W-:-:S02]  /*1ceb0*/  IMAD.MOV.U32 R10, RZ, RZ, R48 ;  /* 0x000000ffff0a7224 */ /* 0x000fc400078e0030 */
[----:B----4-:R-:W-:Y:S02]  /*1cec0*/  IMAD.MOV.U32 R11, RZ, RZ, R47 ;  /* 0x000000ffff0b7224 */ /* 0x010fe400078e002f */
        /* <DEDUP_REMOVED lines=23> */
[----:B------:R-:W2:Y:S04]  /*1d040*/  LDL.LU.64 R24, [R1] ;  /* 0x0000000001187983 */ /* 0x000ea80000300a00 */
        /* <DEDUP_REMOVED lines=13> */
[----:B-1----:R-:W2:Y:S04]  /*1d120*/  LDL.LU.64 R52, [R1+0x70] ;  /* 0x0000700001347983 */ /* 0x002ea80000300a00 */
        /* <DEDUP_REMOVED lines=51> */
[----:B------:R-:W-:Y:S01]  /*1d460*/  UMOV UR46, UR6 ;  /* 0x00000006002e7c82 */ /* 0x000fe20008000000 */
[----:B------:R-:W-:Y:S01]  /*1d470*/  UMOV UR47, UR7 ;  /* 0x00000007002f7c82 */ /* 0x000fe20008000000 */
        /* <DEDUP_REMOVED lines=35> */
[----:B------:R-:W-:Y:S01]  /*1d6b0*/  HGMMA.64x256x16.F32 R24, gdesc[UR12].tnspA, R24, gsb0 ;  /* 0x23e000000c1879f0 */ /* 0x000fe20008000818 */
[----:B------:R-:W-:Y:S02]  /*1d6c0*/  IMAD.MOV.U32 R236, RZ, RZ, R249 ;  /* 0x000000ffffec7224 */ /* 0x000fe400078e00f9 */
[----:B------:R-:W-:Y:S02]  /*1d6d0*/  IMAD.MOV.U32 R232, RZ, RZ, R3 ;  /* 0x000000ffffe87224 */ /* 0x000fe400078e0003 */
[----:B------:R-:W-:Y:S02]  /*1d6e0*/  IMAD.MOV.U32 R237, RZ, RZ, R251 ;  /* 0x000000ffffed7224 */ /* 0x000fe400078e00fb */
[----:B------:R-:W-:Y:S02]  /*1d6f0*/  IMAD.MOV.U32 R233, RZ, RZ, R245 ;  /* 0x000000ffffe97224 */ /* 0x000fe400078e00f5 */
[----:B------:R-:W-:Y:S02]  /*1d700*/  IMAD.SHL.U32 R5, R5, 0x80, RZ ;  /* 0x0000008005057824 */ /* 0x000fe400078e00ff */
[----:B------:R-:W-:-:S02]  /*1d710*/  IMAD.MOV.U32 R240, RZ, RZ, R236 ;  /* 0x000000fffff07224 */ /* 0x000fc400078e00ec */
[----:B------:R-:W-:Y:S02]  /*1d720*/  IMAD.MOV.U32 R241, RZ, RZ, R237 ;  /* 0x000000fffff17224 */ /* 0x000fe400078e00ed */
[----:B------:R-:W-:Y:S02]  /*1d730*/  IMAD.MOV.U32 R236, RZ, RZ, R232 ;  /* 0x000000ffffec7224 */ /* 0x000fe400078e00e8 */
[----:B------:R-:W-:Y:S02]  /*1d740*/  IMAD.MOV.U32 R237, RZ, RZ, R233 ;  /* 0x000000ffffed7224 */ /* 0x000fe400078e00e9 */
[----:B------:R-:W-:Y:S02]  /*1d750*/  IMAD.MOV.U32 R232, RZ, RZ, R228 ;  /* 0x000000ffffe87224 */ /* 0x000fe400078e00e4 */
[----:B------:R-:W-:Y:S02]  /*1d760*/  IMAD.MOV.U32 R233, RZ, RZ, R229 ;  /* 0x000000ffffe97224 */ /* 0x000fe400078e00e5 */
[----:B------:R-:W-:-:S02]  /*1d770*/  IMAD.MOV.U32 R228, RZ, RZ, R224 ;  /* 0x000000ffffe47224 */ /* 0x000fc400078e00e0 */
[----:B------:R-:W-:Y:S02]  /*1d780*/  IMAD.SHL.U32 R5, R5, 0x2, RZ ;  /* 0x0000000205057824 */ /* 0x000fe400078e00ff */
        /* <DEDUP_REMOVED lines=9> */
[----:B------:R-:W-:Y:S01]  /*1d820*/  IMAD.MOV.U32 R208, RZ, RZ, R4 ;  /* 0x000000ffffd07224 */ /* 0x000fe200078e0004 */
[-C--:B------:R-:W-:Y:S01]  /*1d830*/  IADD3 R4, P0, R8, R5.reuse, RZ ;  /* 0x0000000508047210 */ /* 0x080fe20007f1e0ff */
[----:B------:R-:W-:Y:S01]  /*1d840*/  IMAD.MOV.U32 R209, RZ, RZ, R13 ;  /* 0x000000ffffd17224 */ /* 0x000fe200078e000d */
[----:B------:R-:W-:Y:S01]  /*1d850*/  IADD3 R13, P1, R6, R5, RZ ;  /* 0x00000005060d7210 */ /* 0x000fe20007f3e0ff */
[----:B------:R-:W-:-:S02]  /*1d860*/  IMAD.MOV.U32 R3, RZ, RZ, R15 ;  /* 0x000000ffff037224 */ /* 0x000fc400078e000f */
[--C-:B------:R-:W-:Y:S02]  /*1d870*/  IMAD.X R8, R9, 0x1, R0.reuse, P0 ;  /* 0x0000000109087824 */ /* 0x100fe400000e0600 */
[----:B------:R-:W-:Y:S01]  /*1d880*/  IMAD.X R6, R7, 0x1, R0, P1 ;  /* 0x0000000107067824 */ /* 0x000fe200008e0600 */
[----:B------:R-:W-:Y:S02]  /*1d890*/  WARPGROUP.DEPBAR.LE gsb0, 0x0 ;  /* 0x00008000000079c5 */ /* 0x000fe40000010000 */
[----:B------:R-:W-:Y:S04]  /*1d8a0*/  STL.64 [R1], R24 ;  /* 0x0000001801007387 */ /* 0x000fe80000100a00 */
        /* <DEDUP_REMOVED lines=131> */
[----:B------:R-:W3:Y:S04]  /*1e0e0*/  LDL R5, [R1+0x1464] ;  /* 0x0014640001057983 */ /* 0x000ee80000100800 */
[----:B------:R-:W4:Y:S04]  /*1e0f0*/  LDL.LU R9, [R1+0x13fc] ;  /* 0x0013fc0001097983 */ /* 0x000f280000300800 */
[----:B------:R-:W2:Y:S02]  /*1e100*/  LDL.LU R7, [R1+0x73c] ;  /* 0x00073c0001077983 */ /* 0x000ea40000300800 */
[----:B--2---:R-:W-:-:S05]  /*1e110*/  VIADD R7, R7, 0x1 ;  /* 0x0000000107077836 */ /* 0x004fca0000000000 */
[----:B---3--:R-:W-:Y:S02]  /*1e120*/  ISETP.NE.U32.AND P0, PT, R7, R5, PT ;  /* 0x000000050700720c */ /* 0x008fe40003f05070 */
[----:B------:R-:W0:Y:S01]  /*1e130*/  LDC R5, c[0x0][0x238] ;  /* 0x00008e00ff057b82 */ /* 0x000e220000000800 */
[----:B------:R1:W-:Y:S01]  /*1e140*/  STL [R1+0x73c], R7 ;  /* 0x00073c0701007387 */ /* 0x0003e20000100800 */
[----:B0-----:R-:W-:-:S04]  /*1e150*/  IMAD.SHL.U32 R5, R5, 0x80, RZ ;  /* 0x0000008005057824 */ /* 0x001fc800078e00ff */
[----:B------:R-:W-:-:S05]  /*1e160*/  IMAD.SHL.U32 R5, R5, 0x2, RZ ;  /* 0x0000000205057824 */ /* 0x000fca00078e00ff */
[----:B----4-:R-:W-:-:S05]  /*1e170*/  IADD3 R9, P5, R9, R5, RZ ;  /* 0x0000000509097210 */ /* 0x010fca0007fbe0ff */
[----:B------:R0:W-:Y:S04]  /*1e180*/  STL [R1+0x13fc], R9 ;  /* 0x0013fc0901007387 */ /* 0x0001e80000100800 */
[----:B-1----:R-:W2:Y:S04]  /*1e190*/  LDL.LU R7, [R1+0x13f4] ;  /* 0x0013f40001077983 */ /* 0x002ea80000300800 */
[----:B0-----:R-:W3:Y:S01]  /*1e1a0*/  LDL.LU R9, [R1+0x13ec] ;  /* 0x0013ec0001097983 */ /* 0x001ee20000300800 */
[-C--:B--2---:R-:W-:Y:S02]  /*1e1b0*/  IADD3 R7, P6, R7, R5.reuse, RZ ;  /* 0x0000000507077210 */ /* 0x084fe40007fde0ff */
[----:B---3--:R-:W-:-:S03]  /*1e1c0*/  IADD3 R9, P1, R9, R5, RZ ;  /* 0x0000000509097210 */ /* 0x008fc60007f3e0ff */
[----:B------:R0:W-:Y:S04]  /*1e1d0*/  STL [R1+0x13f4], R7 ;  /* 0x0013f40701007387 */ /* 0x0001e80000100800 */
[----:B------:R1:W-:Y:S04]  /*1e1e0*/  STL [R1+0x13ec], R9 ;  /* 0x0013ec0901007387 */ /* 0x0003e80000100800 */
[----:B0-----:R-:W2:Y:S04]  /*1e1f0*/  LDL.LU R7, [R1+0x13e4] ;  /* 0x0013e40001077983 */ /* 0x001ea80000300800 */
[----:B-1----:R-:W3:Y:S01]  /*1e200*/  LDL.LU R9, [R1+0x13dc] ;  /* 0x0013dc0001097983 */ /* 0x002ee20000300800 */
[----:B--2---:R-:W-:-:S02]  /*1e210*/  IADD3 R7, P2, R7, R5, RZ ;  /* 0x0000000507077210 */ /* 0x004fc40007f5e0ff */
[----:B---3--:R-:W-:-:S03]  /*1e220*/  IADD3 R9, P3, R9, R5, RZ ;  /* 0x0000000509097210 */ /* 0x008fc60007f7e0ff */
[----:B------:R0:W-:Y:S04]  /*1e230*/  STL [R1+0x13e4], R7 ;  /* 0x0013e40701007387 */ /* 0x0001e80000100800 */
[----:B------:R1:W-:Y:S04]  /*1e240*/  STL [R1+0x13dc], R9 ;  /* 0x0013dc0901007387 */ /* 0x0003e80000100800 */
[----:B0-----:R-:W2:Y:S04]  /*1e250*/  LDL.LU R7, [R1+0x13d4] ;  /* 0x0013d40001077983 */ /* 0x001ea80000300800 */
[----:B-1----:R-:W3:Y:S01]  /*1e260*/  LDL.LU R9, [R1+0x13f8] ;  /* 0x0013f80001097983 */ /* 0x002ee20000300800 */
[----:B--2---:R-:W-:Y:S01]  /*1e270*/  IADD3 R7, P4, R7, R5, RZ ;  /* 0x0000000507077210 */ /* 0x004fe20007f9e0ff */
[----:B---3--:R-:W-:-:S04]  /*1e280*/  IMAD.X R9, R9, 0x1, R0, P5 ;  /* 0x0000000109097824 */ /* 0x008fc800028e0600 */
        /* <DEDUP_REMOVED lines=1252> */
[----:B------:R-:W-:-:S05]  /*230d0*/  IADD3 R196, P3, R196, R5, RZ ;  /* 0x00000005c4c47210 */ /* 0x000fca0007f7e0ff */
[----:B------:R0:W-:Y:S04]  /*230e0*/  STL [R1+0xd4c], R196 ;  /* 0x000d4cc401007387 */ /* 0x0001e80000100800 */
[----:B0-----:R0:W5:Y:S01]  /*230f0*/  LDL.LU R196, [R1+0x14f4] ;  /* 0x0014f40001c47983 */ /* 0x0011620000300800 */
[--C-:B--2---:R-:W-:Y:S01]  /*23100*/  IMAD.X R7, R7, 0x1, R0.reuse, P4 ;  /* 0x0000000107077824 */ /* 0x104fe200020e0600 */
[----:B---3--:R-:W-:Y:S02]  /*23110*/  IADD3 R9, P4, R9, R5, RZ ;  /* 0x0000000509097210 */ /* 0x008fe40007f9e0ff */
[----:B------:R-:W2:Y:S04]  /*23120*/  LDL.LU R5, [R1+0xd68] ;  /* 0x000d680001057983 */ /* 0x000ea80000300800 */
[----:B------:R1:W-:Y:S04]  /*23130*/  STL [R1+0xd70], R7 ;  /* 0x000d700701007387 */ /* 0x0003e80000100800 */
[----:B------:R3:W-:Y:S04]  /*23140*/  STL [R1+0xd44], R9 ;  /* 0x000d440901007387 */ /* 0x0007e80000100800 */
[----:B-1----:R-:W4:Y:S04]  /*23150*/  LDL.LU R7, [R1+0xd3c] ;  /* 0x000d3c0001077983 */ /* 0x002f280000300800 */
[----:B---3--:R-:W3:Y:S01]  /*23160*/  LDL.LU R9, [R1+0xd60] ;  /* 0x000d600001097983 */ /* 0x008ee20000300800 */
[----:B--2---:R-:W-:-:S05]  /*23170*/  IMAD.X R5, R5, 0x1, R0, P5 ;  /* 0x0000000105057824 */ /* 0x004fca00028e0600 */
[----:B------:R1:W-:Y:S01]  /*23180*/  STL [R1+0xd68], R5 ;  /* 0x000d680501007387 */ /* 0x0003e20000100800 */
[----:B---3--:R-:W-:Y:S01]  /*23190*/  IMAD.X R9, R9, 0x1, R0, P6 ;  /* 0x0000000109097824 */ /* 0x008fe200030e0600 */
[----:B-1----:R-:W1:Y:S04]  /*231a0*/  LDC R5, c[0x0][0x238] ;  /* 0x00008e00ff057b82 */ /* 0x002e680000000800 */
[----:B------:R2:W-:Y:S04]  /*231b0*/  STL [R1+0xd60], R9 ;  /* 0x000d600901007387 */ /* 0x0005e80000100800 */
[----:B--2---:R-:W2:Y:S01]  /*231c0*/  LDL.LU R9, [R1+0xd34] ;  /* 0x000d340001097983 */ /* 0x004ea20000300800 */
[----:B-1----:R-:W-:-:S04]  /*231d0*/  IMAD.SHL.U32 R5, R5, 0x80, RZ ;  /* 0x0000008005057824 */ /* 0x002fc800078e00ff */
[----:B------:R-:W-:-:S05]  /*231e0*/  IMAD.SHL.U32 R5, R5, 0x2, RZ ;  /* 0x0000000205057824 */ /* 0x000fca00078e00ff */
[----:B----4-:R-:W-:-:S05]  /*231f0*/  IADD3 R7, P5, R7, R5, RZ ;  /* 0x0000000507077210 */ /* 0x010fca0007fbe0ff */
[----:B------:R1:W-:Y:S04]  /*23200*/  STL [R1+0xd3c], R7 ;  /* 0x000d3c0701007387 */ /* 0x0003e80000100800 */
[----:B-1----:R-:W3:Y:S01]  /*23210*/  LDL.LU R7, [R1+0xd58] ;  /* 0x000d580001077983 */ /* 0x002ee20000300800 */
[----:B--2---:R-:W-:-:S05]  /*23220*/  IADD3 R9, P6, R9, R5, RZ ;  /* 0x0000000509097210 */ /* 0x004fca0007fde0ff */
[----:B------:R1:W-:Y:S04]  /*23230*/  STL [R1+0xd34], R9 ;  /* 0x000d340901007387 */ /* 0x0003e80000100800 */
[----:B-1----:R-:W2:Y:S01]  /*23240*/  LDL.LU R9, [R1+0xd2c] ;  /* 0x000d2c0001097983 */ /* 0x002ea20000300800 */
[----:B---3--:R-:W-:-:S05]  /*23250*/  IMAD.X R7, R7, 0x1, R0, P1 ;  /* 0x0000000107077824 */ /* 0x008fca00008e0600 */
        /* <DEDUP_REMOVED lines=218> */
[----:B--2---:R-:W-:-:S05]  /*24000*/  IADD3 R9, P1, R9, UR41, RZ ;  /* 0x0000002909097c10 */ /* 0x004fca000ff3e0ff */
        /* <DEDUP_REMOVED lines=32> */
[----:B---3--:R-:W-:-:S05]  /*24210*/  IADD3.X R7, R7, UR17, RZ, P1, !PT ;  /* 0x0000001107077c10 */ /* 0x008fca0008ffe4ff */
        /* <DEDUP_REMOVED lines=228> */
[----:B------:R1:W-:Y:S01]  /*25060*/  STL [R1+0xb0c], R7 ;  /* 0x000b0c0701007387 */ /* 0x0003e20000100800 */
[----:B--2---:R-:W-:-:S05]  /*25070*/  IADD3 R9, P3, R9, UR41, RZ ;  /* 0x0000002909097c10 */ /* 0x004fca000ff7e0ff */
[----:B------:R2:W-:Y:S04]  /*25080*/  STL [R1+0xae0], R9 ;  /* 0x000ae00901007387 */ /* 0x0005e80000100800 */
[----:B------:R-:W3:Y:S04]  /*25090*/  LDL.LU R5, [R1+0xb04] ;  /* 0x000b040001057983 */ /* 0x000ee80000300800 */
[----:B-1----:R-:W4:Y:S04]  /*250a0*/  LDL.LU R7, [R1+0xad8] ;  /* 0x000ad80001077983 */ /* 0x002f280000300800 */
[----:B--2---:R-:W2:Y:S01]  /*250b0*/  LDL.LU R9, [R1+0xafc] ;  /* 0x000afc0001097983 */ /* 0x004ea20000300800 */
[----:B---3--:R-:W-:-:S02]  /*250c0*/  IADD3.X R5, R5, UR17, RZ, P4, !PT ;  /* 0x0000001105057c10 */ /* 0x008fc4000a7fe4ff */
[----:B----4-:R-:W-:-:S03]  /*250d0*/  IADD3 R7, P4, R7, UR41, RZ ;  /* 0x0000002907077c10 */ /* 0x010fc6000ff9e0ff */
[----:B------:R1:W-:Y:S01]  /*250e0*/  STL [R1+0xb04], R5 ;  /* 0x000b040501007387 */ /* 0x0003e20000100800 */
[----:B--2---:R-:W-:-:S03]  /*250f0*/  IADD3.X R9, R9, UR17, RZ, P5, !PT ;  /* 0x0000001109097c10 */ /* 0x004fc6000affe4ff */
[----:B------:R2:W-:Y:S04]  /*25100*/  STL [R1+0xad8], R7 ;  /* 0x000ad80701007387 */ /* 0x0005e80000100800 */
[----:B------:R3:W-:Y:S04]  /*25110*/  STL [R1+0xafc], R9 ;  /* 0x000afc0901007387 */ /* 0x0007e80000100800 */
[----:B-1----:R-:W4:Y:S04]  /*25120*/  LDL.LU R5, [R1+0xaf4] ;  /* 0x000af40001057983 */ /* 0x002f280000300800 */
[----:B--2---:R-:W2:Y:S04]  /*25130*/  LDL.LU R7, [R1+0xac8] ;  /* 0x000ac80001077983 */ /* 0x004ea80000300800 */
[----:B---3--:R-:W3:Y:S01]  /*25140*/  LDL.LU R9, [R1+0xaec] ;  /* 0x000aec0001097983 */ /* 0x008ee20000300800 */
[----:B------:R-:W-:-:S05]  /*25150*/  IADD3 R197, P5, R197, UR41, RZ ;  /* 0x00000029c5c57c10 */ /* 0x000fca000ffbe0ff */
[----:B------:R1:W-:Y:S04]  /*25160*/  STL [R1+0xad0], R197 ;  /* 0x000ad0c501007387 */ /* 0x0003e80000100800 */
[----:B-1----:R0:W5:Y:S01]  /*25170*/  LDL.LU R197, [R1+0x14f0] ;  /* 0x0014f00001c57983 */ /* 0x0021620000300800 */
[----:B----4-:R-:W-:Y:S02]  /*25180*/  IADD3.X R5, R5, UR17, RZ, P6, !PT ;  /* 0x0000001105057c10 */ /* 0x010fe4000b7fe4ff */
[----:B--2---:R-:W-:-:S03]  /*25190*/  IADD3 R7, P6, R7, UR41, RZ ;  /* 0x0000002907077c10 */ /* 0x004fc6000ffde0ff */
[----:B------:R-:W-:Y:S01]  /*251a0*/  STL [R1+0xaf4], R5 ;  /* 0x000af40501007387 */ /* 0x000fe20000100800 */
[----:B---3--:R-:W-:-:S03]  /*251b0*/  IADD3.X R9, R9, UR17, RZ, P1, !PT ;  /* 0x0000001109097c10 */ /* 0x008fc60008ffe4ff */
[----:B------:R1:W-:Y:S04]  /*251c0*/  STL [R1+0xac8], R7 ;  /* 0x000ac80701007387 */ /* 0x0003e80000100800 */
[----:B-1----:R-:W2:Y:S04]  /*251d0*/  LDL.LU R7, [R1+0xac0] ;  /* 0x000ac00001077983 */ /* 0x002ea80000300800 */
[----:B------:R1:W-:Y:S04]  /*251e0*/  STL [R1+0xaec], R9 ;  /* 0x000aec0901007387 */ /* 0x0003e80000100800 */
[----:B------:R-:W3:Y:S04]  /*251f0*/  LDL.LU R5, [R1+0xae4] ;  /* 0x000ae40001057983 */ /* 0x000ee80000300800 */
[----:B-1----:R-:W4:Y:S01]  /*25200*/  LDL.LU R9, [R1+0xab8] ;  /* 0x000ab80001097983 */ /* 0x002f220000300800 */
[----:B--2---:R-:W-:-:S02]  /*25210*/  IADD3 R7, P1, R7, UR41, RZ ;  /* 0x0000002907077c10 */ /* 0x004fc4000ff3e0ff */
[----:B---3--:R-:W-:-:S03]  /*25220*/  IADD3.X R5, R5, UR17, RZ, P2, !PT ;  /* 0x0000001105057c10 */ /* 0x008fc600097fe4ff */
[----:B------:R1:W-:Y:S01]  /*25230*/  STL [R1+0xac0], R7 ;  /* 0x000ac00701007387 */ /* 0x0003e20000100800 */
[----:B----4-:R-:W-:-:S03]  /*25240*/  IADD3 R9, P2, R9, UR41, RZ ;  /* 0x0000002909097c10 */ /* 0x010fc6000ff5e0ff */
[----:B-1----:R-:W2:Y:S04]  /*25250*/  LDL.LU R7, [R1+0xadc] ;  /* 0x000adc0001077983 */ /* 0x002ea80000300800 */
[----:B------:R-:W-:Y:S04]  /*25260*/  STL [R1+0xae4], R5 ;  /* 0x000ae40501007387 */ /* 0x000fe80000100800 */
[----:B------:R1:W-:Y:S04]  /*25270*/  STL [R1+0xab8], R9 ;  /* 0x000ab80901007387 */ /* 0x0003e80000100800 */
[----:B-1----:R-:W3:Y:S01]  /*25280*/  LDL.LU R9, [R1+0xab0] ;  /* 0x000ab00001097983 */ /* 0x002ee20000300800 */
[----:B--2---:R-:W-:-:S05]  /*25290*/  IADD3.X R7, R7, UR17, RZ, P3, !PT ;  /* 0x0000001107077c10 */ /* 0x004fca0009ffe4ff */
[----:B------:R1:W-:Y:S04]  /*252a0*/  STL [R1+0xadc], R7 ;  /* 0x000adc0701007387 */ /* 0x0003e80000100800 */
[----:B------:R-:W2:Y:S01]  /*252b0*/  LDL.LU R5, [R1+0xad4] ;  /* 0x000ad40001057983 */ /* 0x000ea20000300800 */
[----:B---3--:R-:W-:-:S03]  /*252c0*/  IADD3 R9, P3, R9, UR41, RZ ;  /* 0x0000002909097c10 */ /* 0x008fc6000ff7e0ff */
[----:B-1----:R-:W3:Y:S04]  /*252d0*/  LDL.LU R7, [R1+0xaa8] ;  /* 0x000aa80001077983 */ /* 0x002ee80000300800 */
[----:B------:R1:W-:Y:S04]  /*252e0*/  STL [R1+0xab0], R9 ;  /* 0x000ab00901007387 */ /* 0x0003e80000100800 */
[----:B-1----:R-:W4:Y:S01]  /*252f0*/  LDL.LU R9, [R1+0xacc] ;  /* 0x000acc0001097983 */ /* 0x002f220000300800 */
[----:B--2---:R-:W-:-:S05]  /*25300*/  IADD3.X R5, R5, UR17, RZ, P4, !PT ;  /* 0x0000001105057c10 */ /* 0x004fca000a7fe4ff */
[----:B------:R-:W-:Y:S01]  /*25310*/  STL [R1+0xad4], R5 ;  /* 0x000ad40501007387 */ /* 0x000fe20000100800 */
[----:B---3--:R-:W-:-:S05]  /*25320*/  IADD3 R7, P4, R7, UR41, RZ ;  /* 0x0000002907077c10 */ /* 0x008fca000ff9e0ff */
[----:B------:R1:W-:Y:S01]  /*25330*/  STL [R1+0xaa8], R7 ;  /* 0x000aa80701007387 */ /* 0x0003e20000100800 */
[----:B----4-:R-:W-:-:S03]  /*25340*/  IADD3.X R9, R9, UR17, RZ, P5, !PT ;  /* 0x0000001109097c10 */ /* 0x010fc6000affe4ff */
        /* <DEDUP_REMOVED lines=348> */
[----:B------:R-:W-:Y:S01]  /*26910*/  UIADD3.64 UR8, UR4, 0x1780, URZ ;  /* 0x0000178004087897 */ /* 0x000fe2000fffe03f */
[----:B------:R-:W-:-:S08]  /*26920*/  WARPGROUP.ARRIVE ;  /* 0x00000000000079c5 */ /* 0x000fd00000000000 */
[----:B------:R-:W-:Y:S01]  /*26930*/  HGMMA.64x256x16.F32 R24, gdesc[UR8].tnspA, R24, gsb0 ;  /* 0x23e00000081879f0 */ /* 0x000fe20008000818 */
[----:B--2---:R-:W-:Y:S02]  /*26940*/  IADD3.X R7, R7, UR17, RZ, P3, !PT ;  /* 0x0000001107077c10 */ /* 0x004fe40009ffe4ff */
[----:B------:R-:W-:-:S03]  /*26950*/  IADD3 R200, P3, R200, UR41, RZ ;  /* 0x00000029c8c87c10 */ /* 0x000fc6000ff7e0ff */
[----:B------:R1:W-:Y:S04]  /*26960*/  STL [R1+0x8fc], R7 ;  /* 0x0008fc0701007387 */ /* 0x0003e80000100800 */
[----:B------:R-:W2:Y:S01]  /*26970*/  LDL.LU R5, [R1+0x8ec] ;  /* 0x0008ec0001057983 */ /* 0x000ea20000300800 */
[----:B---3--:R-:W-:-:S03]  /*26980*/  IADD3.X R9, R9, UR17, RZ, P4, !PT ;  /* 0x0000001109097c10 */ /* 0x008fc6000a7fe4ff */
[----:B-1----:R-:W3:Y:S04]  /*26990*/  LDL.LU R7, [R1+0x8c0] ;  /* 0x0008c00001077983 */ /* 0x002ee80000300800 */
[----:B------:R1:W-:Y:S04]  /*269a0*/  STL [R1+0x8d0], R200 ;  /* 0x0008d0c801007387 */ /* 0x0003e80000100800 */
[----:B-1----:R0:W5:Y:S04]  /*269b0*/  LDL.LU R200, [R1+0x14ec] ;  /* 0x0014ec0001c87983 */ /* 0x0021680000300800 */
[----:B------:R1:W-:Y:S04]  /*269c0*/  STL [R1+0x8f4], R9 ;  /* 0x0008f40901007387 */ /* 0x0003e80000100800 */
[----:B-1----:R-:W4:Y:S01]  /*269d0*/  LDL.LU R9, [R1+0x8e4] ;  /* 0x0008e40001097983 */ /* 0x002f220000300800 */
[----:B------:R-:W-:-:S05]  /*269e0*/  IADD3 R201, P4, R201, UR41, RZ ;  /* 0x00000029c9c97c10 */ /* 0x000fca000ff9e0ff */
[----:B------:R1:W-:Y:S01]  /*269f0*/  STL [R1+0x8c8], R201 ;  /* 0x0008c8c901007387 */ /* 0x0003e20000100800 */
[----:B------:R-:W-:Y:S02]  /*26a00*/  IADD3.X R205, R205, UR17, RZ, P1, !PT ;  /* 0x00000011cdcd7c10 */ /* 0x000fe40008ffe4ff */
[----:B------:R-:W-:Y:S01]  /*26a10*/  IADD3 R208, P1, R208, UR41, RZ ;  /* 0x00000029d0d07c10 */ /* 0x000fe2000ff3e0ff */
[----:B-1----:R0:W5:Y:S01]  /*26a20*/  LDL.LU R201, [R1+0x14e8] ;  /* 0x0014e80001c97983 */ /* 0x0021620000300800 */
[----:B------:R-:W-:Y:S01]  /*26a30*/  UIADD3.64 UR44, UR4, 0x1800, URZ ;  /* 0x00001800042c7897 */ /* 0x000fe2000fffe03f */
[----:B------:R-:W-:Y:S01]  /*26a40*/  IADD3.X R209, R209, UR17, RZ, P2, !PT ;  /* 0x00000011d1d17c10 */ /* 0x000fe200097fe4ff */
[----:B------:R-:W-:Y:S02]  /*26a50*/  WARPGROUP.DEPBAR.LE gsb0, 0x0 ;  /* 0x00008000000079c5 */ /* 0x000fe40000010000 */
[----:B------:R-:W-:Y:S01]  /*26a60*/  IADD3 R212, P2, R212, UR41, RZ ;  /* 0x00000029d4d47c10 */ /* 0x000fe2000ff5e0ff */
[----:B------:R-:W-:Y:S01]  /*26a70*/  WARPGROUP.ARRIVE ;  /* 0x00000000000079c5 */ /* 0x000fe20000000000 */
[----:B------:R-:W-:-:S02]  /*26a80*/  IADD3.X R213, R213, UR17, RZ, P3, !PT ;  /* 0x00000011d5d57c10 */ /* 0x000fc40009ffe4ff */
[----:B------:R-:W-:Y:S01]  /*26a90*/  IADD3 R216, P3, R216, UR41, RZ ;  /* 0x00000029d8d87c10 */ /* 0x000fe2000ff7e0ff */
[----:B------:R-:W-:Y:S01]  /*26aa0*/  UMOV UR46, UR6 ;  /* 0x00000006002e7c82 */ /* 0x000fe20008000000 */
[----:B------:R-:W-:Y:S01]  /*26ab0*/  UMOV UR47, UR7 ;  /* 0x00000007002f7c82 */ /* 0x000fe20008000000 */
[----:B------:R-:W-:Y:S01]  /*26ac0*/  IADD3.X R217, R217, UR17, RZ, P4, !PT ;  /* 0x00000011d9d97c10 */ /* 0x000fe2000a7fe4ff */
[----:B------:R-:W-:Y:S01]  /*26ad0*/  HGMMA.64x256x16.F32 R24, gdesc[UR44].tnspA, R24, gsb0 ;  /* 0x23e000002c1879f0 */ /* 0x000fe20008000818 */
[----:B------:R-:W-:Y:S02]  /*26ae0*/  IADD3 R220, P4, R220, UR41, RZ ;  /* 0x00000029dcdc7c10 */ /* 0x000fe4000ff9e0ff */
[----:B------:R-:W-:Y:S02]  /*26af0*/  IADD3.X R229, R229, UR17, RZ, P1, !PT ;  /* 0x00000011e5e57c10 */ /* 0x000fe40008ffe4ff */
[----:B------:R-:W-:Y:S02]  /*26b00*/  IADD3 R232, P1, R232, UR41, RZ ;  /* 0x00000029e8e87c10 */ /* 0x000fe4000ff3e0ff */
[----:B------:R-:W-:-:S02]  /*26b10*/  IADD3.X R233, R233, UR17, RZ, P2, !PT ;  /* 0x00000011e9e97c10 */ /* 0x000fc400097fe4ff */
[----:B------:R-:W-:Y:S02]  /*26b20*/  IADD3 R236, P2, R236, UR41, RZ ;  /* 0x00000029ecec7c10 */ /* 0x000fe4000ff5e0ff */
[----:B------:R-:W-:Y:S02]  /*26b30*/  IADD3.X R237, R237, UR17, RZ, P3, !PT ;  /* 0x00000011eded7c10 */ /* 0x000fe40009ffe4ff */
[----:B------:R-:W-:Y:S02]  /*26b40*/  IADD3 R240, P3, R240, UR41, RZ ;  /* 0x00000029f0f07c10 */ /* 0x000fe4000ff7e0ff */
[----:B------:R-:W-:Y:S02]  /*26b50*/  IADD3.X R241, R241, UR17, RZ, P4, !PT ;  /* 0x00000011f1f17c10 */ /* 0x000fe4000a7fe4ff */
[----:B------:R-:W-:Y:S01]  /*26b60*/  IADD3 R3, P4, R3, UR41, RZ ;  /* 0x0000002903037c10 */ /* 0x000fe2000ff9e0ff */
[----:B------:R-:W-:Y:S01]  /*26b70*/  UIADD3.64 UR20, UR4, 0x1880, URZ ;  /* 0x0000188004147897 */ /* 0x000fe2000fffe03f */
[----:B--2---:R-:W-:-:S05]  /*26b80*/  IADD3.X R5, R5, UR17, RZ, P5, !PT ;  /* 0x0000001105057c10 */ /* 0x004fca000affe4ff */
[----:B------:R1:W-:Y:S01]  /*26b90*/  STL [R1+0x8ec], R5 ;  /* 0x0008ec0501007387 */ /* 0x0003e20000100800 */
[----:B---3--:R-:W-:-:S03]  /*26ba0*/  IADD3 R7, P5, R7, UR41, RZ ;  /* 0x0000002907077c10 */ /* 0x008fc6000ffbe0ff */
[----:B-1----:R-:W2:Y:S04]  /*26bb0*/  LDL.LU R5, [R1+0x874] ;  /* 0x0008740001057983 */ /* 0x002ea80000300800 */
[----:B------:R1:W-:Y:S04]  /*26bc0*/  STL [R1+0x8c0], R7 ;  /* 0x0008c00701007387 */ /* 0x0003e80000100800 */
[----:B-1----:R-:W3:Y:S01]  /*26bd0*/  LDL.LU R7, [R1+0x848] ;  /* 0x0008480001077983 */ /* 0x002ee20000300800 */
[----:B----4-:R-:W-:Y:S02]  /*26be0*/  IADD3.X R9, R9, UR17, RZ, P6, !PT ;  /* 0x0000001109097c10 */ /* 0x010fe4000b7fe4ff */
[----:B------:R-:W-:-:S03]  /*26bf0*/  IADD3 R204, P6, R204, UR41, RZ ;  /* 0x00000029cccc7c10 */ /* 0x000fc6000ffde0ff */
[----:B------:R1:W-:Y:S04]  /*26c00*/  STL [R1+0x8e4], R9 ;  /* 0x0008e40901007387 */ /* 0x0003e80000100800 */
[----:B-1----:R-:W4:Y:S04]  /*26c10*/  LDL.LU R9, [R1+0x864] ;  /* 0x0008640001097983 */ /* 0x002f280000300800 */
[----:B------:R1:W-:Y:S04]  /*26c20*/  STL [R1+0x8b8], R204 ;  /* 0x0008b8cc01007387 */ /* 0x0003e80000100800 */
[----:B-1----:R0:W5:Y:S04]  /*26c30*/  LDL.LU R204, [R1+0x14e4] ;  /* 0x0014e40001cc7983 */ /* 0x0021680000300800 */
[----:B------:R1:W-:Y:S04]  /*26c40*/  STL [R1+0x8dc], R205 ;  /* 0x0008dccd01007387 */ /* 0x0003e80000100800 */
[----:B-1----:R0:W5:Y:S04]  /*26c50*/  LDL.LU R205, [R1+0x14e0] ;  /* 0x0014e00001cd7983 */ /* 0x0021680000300800 */
[----:B------:R1:W-:Y:S01]  /*26c60*/  STL [R1+0x8b0], R208 ;  /* 0x0008b0d001007387 */ /* 0x0003e20000100800 */
[----:B------:R-:W-:-:S03]  /*26c70*/  IADD3.X R221, R221, UR17, RZ, P5, !PT ;  /* 0x00000011dddd7c10 */ /* 0x000fc6000affe4ff */
[----:B-1----:R0:W5:Y:S04]  /*26c80*/  LDL.LU R208, [R1+0x14dc] ;  /* 0x0014dc0001d07983 */ /* 0x0021680000300800 */
[----:B------:R1:W-:Y:S01]  /*26c90*/  STL [R1+0x8d4], R209 ;  /* 0x0008d4d101007387 */ /* 0x0003e20000100800 */
[----:B------:R-:W-:-:S03]  /*26ca0*/  IADD3 R224, P5, R224, UR41, RZ ;  /* 0x00000029e0e07c10 */ /* 0x000fc6000ffbe0ff */
[----:B-1----:R0:W5:Y:S04]  /*26cb0*/  LDL.LU R209, [R1+0x14d8] ;  /* 0x0014d80001d17983 */ /* 0x0021680000300800 */
[----:B------:R1:W-:Y:S01]  /*26cc0*/  STL [R1+0x8a8], R212 ;  /* 0x0008a8d401007387 */ /* 0x0003e20000100800 */
[----:B------:R-:W-:-:S03]  /*26cd0*/  IADD3.X R225, R225, UR17, RZ, P6, !PT ;  /* 0x00000011e1e17c10 */ /* 0x000fc6000b7fe4ff */
[----:B-1----:R0:W5:Y:S04]  /*26ce0*/  LDL.LU R212, [R1+0x14d4] ;  /* 0x0014d40001d47983 */ /* 0x0021680000300800 */
[----:B------:R1:W-:Y:S01]  /*26cf0*/  STL [R1+0x8cc], R213 ;  /* 0x0008ccd501007387 */ /* 0x0003e20000100800 */
[----:B------:R-:W-:-:S03]  /*26d00*/  IADD3 R228, P6, R228, UR41, RZ ;  /* 0x00000029e4e47c10 */ /* 0x000fc6000ffde0ff */
[----:B-1----:R0:W5:Y:S04]  /*26d10*/  LDL.LU R213, [R1+0x14d0] ;  /* 0x0014d00001d57983 */ /* 0x0021680000300800 */
[----:B------:R1:W-:Y:S04]  /*26d20*/  STL [R1+0x8a0], R216 ;  /* 0x0008a0d801007387 */ /* 0x0003e80000100800 */
        /* <DEDUP_REMOVED lines=15> */
[----:B------:R1:W-:Y:S01]  /*26e20*/  STL [R1+0x880], R232 ;  /* 0x000880e801007387 */ /* 0x0003e20000100800 */
[----:B------:R-:W-:-:S03]  /*26e30*/  IADD3.X R11, R11, UR17, RZ, P5, !PT ;  /* 0x000000110b0b7c10 */ /* 0x000fc6000affe4ff */
        /* <DEDUP_REMOVED lines=14> */
[----:B-1----:R-:W2:Y:S01]  /*26f20*/  LDL.LU R11, [R1+0x1490] ;  /* 0x00149000010b7983 */ /* 0x002ea20000300800 */
[----:B------:R-:W-:-:S02]  /*26f30*/  WARPGROUP.DEPBAR.LE gsb0, 0x0 ;  /* 0x00008000000079c5 */ /* 0x000fc40000010000 */
[----:B------:R-:W-:-:S06]  /*26f40*/  WARPGROUP.ARRIVE ;  /* 0x00000000000079c5 */ /* 0x000fcc0000000000 */
[----:B------:R-:W-:Y:S01]  /*26f50*/  HGMMA.64x256x16.F32 R24, gdesc[UR20].tnspA, R24, gsb0 ;  /* 0x23e00000141879f0 */ /* 0x000fe20008000818 */
[----:B------:R-:W-:-:S05]  /*26f60*/  IADD3 R2, P5, R2, UR41, RZ ;  /* 0x0000002902027c10 */ /* 0x000fca000ffbe0ff */
[----:B------:R1:W-:Y:S04]  /*26f70*/  STL [R1+0x860], R2 ;  /* 0x0008600201007387 */ /* 0x0003e80000100800 */
[----:B-1----:R-:W3:Y:S01]  /*26f80*/  LDL.LU R2, [R1+0x148c] ;  /* 0x00148c0001027983 */ /* 0x002ee20000300800 */
[----:B------:R-:W-:Y:S02]  /*26f90*/  UIADD3.64 UR24, UR4, 0x1900, URZ ;  /* 0x0000190004187897 */ /* 0x000fe4000fffe03f */
[----:B------:R-:W-:Y:S01]  /*26fa0*/  UIADD3.64 UR28, UR4, 0x1980, URZ ;  /* 0x00001980041c7897 */ /* 0x000fe2000fffe03f */
[----:B------:R-:W-:Y:S02]  /*26fb0*/  WARPGROUP.DEPBAR.LE gsb0, 0x0 ;  /* 0x00008000000079c5 */ /* 0x000fe40000010000 */
[----:B------:R-:W-:-:S12]  /*26fc0*/  WARPGROUP.ARRIVE ;  /* 0x00000000000079c5 */ /* 0x000fd80000000000 */
[----:B------:R-:W-:Y:S01]  /*26fd0*/  HGMMA.64x256x16.F32 R24, gdesc[UR24].tnspA, R24, gsb0 ;  /* 0x23e00000181879f0 */ /* 0x000fe20008000818 */
[----:B--2---:R-:W-:Y:S02]  /*26fe0*/  IADD3.X R11, R11, UR17, RZ, P6, !PT ;  /* 0x000000110b0b7c10 */ /* 0x004fe4000b7fe4ff */
[----:B------:R-:W-:-:S03]  /*26ff0*/  IADD3 R10, P6, R10, UR41, RZ ;  /* 0x000000290a0a7c10 */ /* 0x000fc6000ffde0ff */
[----:B------:R1:W-:Y:S04]  /*27000*/  STL [R1+0x884], R11 ;  /* 0x0008840b01007387 */ /* 0x0003e80000100800 */
[----:B-1----:R-:W2:Y:S04]  /*27010*/  LDL.LU R11, [R1+0x1488] ;  /* 0x00148800010b7983 */ /* 0x002ea80000300800 */
[----:B------:R1:W-:Y:S04]  /*27020*/  STL [R1+0x858], R10 ;  /* 0x0008580a01007387 */ /* 0x0003e80000100800 */
[----:B-1----:R-:W4:Y:S01]  /*27030*/  LDL.LU R10, [R1+0x1484] ;  /* 0x00148400010a7983 */ /* 0x002f220000300800 */
[----:B------:R-:W-:-:S02]  /*27040*/  IADD3.X R12, R12, UR17, RZ, P1, !PT ;  /* 0x000000110c0c7c10 */ /* 0x000fc40008ffe4ff */
[----:B---3--:R-:W-:Y:S02]  /*27050*/  IADD3 R2, P1, R2, UR41, RZ ;  /* 0x0000002902027c10 */ /* 0x008fe4000ff3e0ff */
[----:B------:R-:W-:Y:S01]  /*27060*/  IADD3.X R5, R5, UR17, RZ, P2, !PT ;  /* 0x0000001105057c10 */ /* 0x000fe200097fe4ff */
[----:B------:R1:W-:Y:S04]  /*27070*/  STL [R1+0x87c], R12 ;  /* 0x00087c0c01007387 */ /* 0x0003e80000100800 */
[----:B-1----:R-:W3:Y:S04]  /*27080*/  LDL.LU R12, [R1+0x1480] ;  /* 0x00148000010c7983 */ /* 0x002ee80000300800 */
[----:B------:R1:W-:Y:S04]  /*27090*/  STL [R1+0x850], R2 ;  /* 0x0008500201007387 */ /* 0x0003e80000100800 */
[----:B-1----:R-:W3:Y:S04]  /*270a0*/  LDL.LU R2, [R1+0x147c] ;  /* 0x00147c0001027983 */ /* 0x002ee80000300800 */
[----:B------:R1:W-:Y:S01]  /*270b0*/  STL [R1+0x874], R5 ;  /* 0x0008740501007387 */ /* 0x0003e20000100800 */
[----:B------:R-:W-:Y:S01]  /*270c0*/  UIADD3.64 UR32, UR4, 0x1a00, URZ ;  /* 0x00001a0004207897 */ /* 0x000fe2000fffe03f */
[----:B------:R-:W-:-:S02]  /*270d0*/  WARPGROUP.DEPBAR.LE gsb0, 0x0 ;  /* 0x00008000000079c5 */ /* 0x000fc40000010000 */
[----:B------:R-:W-:Y:S01]  /*270e0*/  WARPGROUP.ARRIVE ;  /* 0x00000000000079c5 */ /* 0x000fe20000000000 */
[----:B----4-:R-:W-:-:S05]  /*270f0*/  IADD3.X R10, R10, UR17, RZ, P3, !PT ;  /* 0x000000110a0a7c10 */ /* 0x010fca0009ffe4ff */
[----:B------:R-:W-:Y:S01]  /*27100*/  HGMMA.64x256x16.F32 R24, gdesc[UR28].tnspA, R24, gsb0 ;  /* 0x23e000001c1879f0 */ /* 0x000fe20008000818 */
[----:B------:R-:W-:Y:S01]  /*27110*/  UIADD3.64 UR36, UR4, 0x1a80, URZ ;  /* 0x00001a8004247897 */ /* 0x000fe2000fffe03f */
[----:B------:R-:W-:Y:S02]  /*27120*/  IADD3 R7, P2, R7, UR41, RZ ;  /* 0x0000002907077c10 */ /* 0x000fe4000ff5e0ff */
[----:B------:R-:W-:Y:S01]  /*27130*/  IADD3.X R9, R9, UR17, RZ, P4, !PT ;  /* 0x0000001109097c10 */ /* 0x000fe2000a7fe4ff */
[----:B------:R4:W-:Y:S01]  /*27140*/  STL [R1+0x86c], R10 ;  /* 0x00086c0a01007387 */ /* 0x0009e20000100800 */
[----:B--2---:R-:W-:Y:S01]  /*27150*/  IADD3.X R11, R11, UR17, RZ, P1, !PT ;  /* 0x000000110b0b7c10 */ /* 0x004fe20008ffe4ff */
[----:B------:R-:W-:Y:S01]  /*27160*/  UIADD3.64 UR12, UR4, 0x1b00, URZ ;  /* 0x00001b00040c7897 */ /* 0x000fe2000fffe03f */
[----:B-1----:R-:W1:Y:S01]  /*27170*/  LDC R5, c[0x0][0x238] ;  /* 0x00008e00ff057b82 */ /* 0x002e620000000800 */
[----:B----4-:R-:W2:Y:S01]  /*27180*/  LDL.LU R10, [R1+0x1478] ;  /* 0x00147800010a7983 */ /* 0x010ea20000300800 */
[----:B---3--:R-:W-:-:S03]  /*27190*/  IADD3.X R12, R12, UR17, RZ, P6, !PT ;  /* 0x000000110c0c7c10 */ /* 0x008fc6000b7fe4ff */
[----:B------:R-:W-:Y:S01]  /*271a0*/  STL [R1+0x848], R7 ;  /* 0x0008480701007387 */ /* 0x000fe20000100800 */
[----:B------:R-:W-:Y:S01]  /*271b0*/  IADD3.X R2, R2, UR17, RZ, P5, !PT ;  /* 0x0000001102027c10 */ /* 0x000fe2000affe4ff */
[----:B------:R-:W-:Y:S02]  /*271c0*/  WARPGROUP.DEPBAR.LE gsb0, 0x0 ;  /* 0x00008000000079c5 */ /* 0x000fe40000010000 */
[----:B------:R-:W-:-:S11]  /*271d0*/  WARPGROUP.ARRIVE ;  /* 0x00000000000079c5 */ /* 0x000fd60000000000 */
[----:B------:R-:W-:Y:S01]  /*271e0*/  HGMMA.64x256x16.F32 R24, gdesc[UR32].tnspA, R24, gsb0 ;  /* 0x23e00000201879f0 */ /* 0x000fe20008000818 */
[----:B------:R3:W-:Y:S04]  /*271f0*/  STL [R1+0x85c], R2 ;  /* 0x00085c0201007387 */ /* 0x0007e80000100800 */
[----:B---3--:R0:W5:Y:S04]  /*27200*/  LDL.LU R2, [R1+0x1474] ;  /* 0x0014740001027983 */ /* 0x0081680000300800 */
[----:B------:R-:W-:Y:S04]  /*27210*/  STL [R1+0x864], R9 ;  /* 0x0008640901007387 */ /* 0x000fe80000100800 */
[----:B------:R3:W-:Y:S04]  /*27220*/  STL [R1+0x854], R12 ;  /* 0x0008540c01007387 */ /* 0x0007e80000100800 */
[----:B---3--:R0:W5:Y:S04]  /*27230*/  LDL.LU R12, [R1+0x1470] ;  /* 0x00147000010c7983 */ /* 0x0081680000300800 */
[----:B------:R3:W-:Y:S04]  /*27240*/  STL [R1+0x84c], R11 ;  /* 0x00084c0b01007387 */ /* 0x0007e80000100800 */
[----:B---3--:R0:W5:Y:S01]  /*27250*/  LDL.LU R11, [R1+0x146c] ;  /* 0x00146c00010b7983 */ /* 0x0081620000300800 */
[----:B--2---:R-:W-:-:S05]  /*27260*/  IADD3.X R10, R10, UR17, RZ, P2, !PT ;  /* 0x000000110a0a7c10 */ /* 0x004fca00097fe4ff */
[----:B------:R2:W-:Y:S04]  /*27270*/  STL [R1+0x844], R10 ;  /* 0x0008440a01007387 */ /* 0x0005e80000100800 */
[----:B--2---:R0:W5:Y:S01]  /*27280*/  LDL.LU R10, [R1+0x1468] ;  /* 0x00146800010a7983 */ /* 0x0041620000300800 */
[----:B------:R-:W-:Y:S02]  /*27290*/  WARPGROUP.DEPBAR.LE gsb0, 0x0 ;  /* 0x00008000000079c5 */ /* 0x000fe40000010000 */
[----:B------:R-:W-:-:S06]  /*272a0*/  WARPGROUP.ARRIVE ;  /* 0x00000000000079c5 */ /* 0x000fcc0000000000 */
[----:B------:R-:W-:Y:S01]  /*272b0*/  HGMMA.64x256x16.F32 R24, gdesc[UR36].tnspA, R24, gsb0 ;  /* 0x23e00000241879f0 */ /* 0x000fe20008000818 */
[----:B-1----:R-:W-:Y:S02]  /*272c0*/  IMAD.SHL.U32 R5, R5, 0x80, RZ ;  /* 0x0000008005057824 */ /* 0x002fe400078e00ff */
[----:B------:R-:W-:Y:S02]  /*272d0*/  IMAD.MOV.U32 R9, RZ, RZ, R8 ;  /* 0x000000ffff097224 */ /* 0x000fe400078e0008 */
[----:B------:R-:W-:Y:S02]  /*272e0*/  IMAD.MOV.U32 R7, RZ, RZ, R6 ;  /* 0x000000ffff077224 */ /* 0x000fe400078e0006 */
[----:B------:R-:W-:Y:S02]  /*272f0*/  IMAD.MOV.U32 R8, RZ, RZ, R4 ;  /* 0x000000ffff087224 */ /* 0x000fe400078e0004 */
[----:B------:R-:W-:Y:S02]  /*27300*/  IMAD.SHL.U32 R5, R5, 0x2, RZ ;  /* 0x0000000205057824 */ /* 0x000fe400078e00ff */
[----:B------:R-:W-:Y:S01]  /*27310*/  IMAD.MOV.U32 R6, RZ, RZ, R13 ;  /* 0x000000ffff067224 */ /* 0x000fe200078e000d */
[----:B------:R-:W-:-:S02]  /*27320*/  WARPGROUP.DEPBAR.LE gsb0, 0x0 ;  /* 0x00008000000079c5 */ /* 0x000fc40000010000 */
[----:B------:R-:W-:-:S14]  /*27330*/  WARPGROUP.ARRIVE ;  /* 0x00000000000079c5 */ /* 0x000fdc0000000000 */
[----:B------:R-:W-:Y:S03]  /*27340*/  HGMMA.64x256x16.F32 R24, gdesc[UR12].tnspA, R24, gsb0 ;  /* 0x23e000000c1879f0 */ /* 0x000fe60008000818 */
[----:B------:R-:W-:Y:S02]  /*27350*/  WARPGROUP.DEPBAR.LE gsb0, 0x0 ;  /* 0x00008000000079c5 */ /* 0x000fe40000010000 */
[----:B0-----:R-:W-:Y:S05]  /*27360*/  @P0 BRA `(.L_x_1) ;  /* 0xfffffe7c00440947 */ /* 0x001fea000383ffff */
[----:B------:R-:W2:Y:S04]  /*27370*/  LDL.LU R4, [R1+0x1cc] ;  /* 0x0001cc0001047983 */ /* 0x000ea80000300800 */
[----:B-----5:R-:W3:Y:S04]  /*27380*/  LDL.LU R2, [R1+0x5dc] ;  /* 0x0005dc0001027983 */ /* 0x020ee80000300800 */
[----:B------:R-:W4:Y:S04]  /*27390*/  LDL.LU R3, [R1+0x1d4] ;  /* 0x0001d40001037983 */ /* 0x000f280000300800 */
[----:B------:R-:W4:Y:S04]  /*273a0*/  LDL.LU R8, [R1+0x5d4] ;  /* 0x0005d40001087983 */ /* 0x000f280000300800 */
[----:B------:R-:W4:Y:S04]  /*273b0*/  LDL.LU R9, [R1+0x3d8] ;  /* 0x0003d80001097983 */ /* 0x000f280000300800 */
[----:B------:R-:W4:Y:S04]  /*273c0*/  LDL.LU R6, [R1+0x3d0] ;  /* 0x0003d00001067983 */ /* 0x000f280000300800 */
[----:B------:R-:W4:Y:S04]  /*273d0*/  LDL.LU R7, [R1+0x1d8] ;  /* 0x0001d80001077983 */ /* 0x000f280000300800 */
[----:B------:R-:W4:Y:S04]  /*273e0*/  LDL.LU R0, [R1+0x5d8] ;  /* 0x0005d80001007983 */ /* 0x000f280000300800 */
[----:B------:R-:W4:Y:S04]  /*273f0*/  LDL.LU R5, [R1+0x1d0] ;  /* 0x0001d00001057983 */ /* 0x000f280000300800 */
[----:B------:R-:W4:Y:S04]  /*27400*/  LDL.LU R13, [R1+0x5d0] ;  /* 0x0005d000010d7983 */ /* 0x000f280000300800 */
[----:B------:R0:W-:Y:S04]  /*27410*/  STL [R1+0x1610], R97 ;  /* 0x0016106101007387 */ /* 0x0001e80000100800 */
[----:B0-----:R-:W3:Y:S04]  /*27420*/  LDL.LU R97, [R1+0x1dc] ;  /* 0x0001dc0001617983 */ /* 0x001ee80000300800 */
[----:B------:R0:W-:Y:S04]  /*27430*/  STL [R1+0x160c], R161 ;  /* 0x00160ca101007387 */ /* 0x0001e80000100800 */
[----:B0-----:R-:W2:Y:S04]  /*27440*/  LDL.LU R161, [R1+0x3d4] ;  /* 0x0003d40001a17983 */ /* 0x001ea80000300800 */
[----:B------:R0:W-:Y:S04]  /*27450*/  STL [R1+0x1608], R160 ;  /* 0x001608a001007387 */ /* 0x0001e80000100800 */
[----:B0-----:R-:W4:Y:S04]  /*27460*/  LDL.LU R160, [R1+0x3dc] ;  /* 0x0003dc0001a07983 */ /* 0x001f280000300800 */
[----:B------:R0:W-:Y:S04]  /*27470*/  STL [R1+0x1604], R159 ;  /* 0x0016049f01007387 */ /* 0x0001e80000100800 */
[----:B0-----:R-:W3:Y:S04]  /*27480*/  LDL.LU R159, [R1+0x5e0] ;  /* 0x0005e000019f7983 */ /* 0x001ee80000300800 */
[----:B------:R0:W-:Y:S04]  /*27490*/  STL [R1+0x1600], R98 ;  /* 0x0016006201007387 */ /* 0x0001e80000100800 */
[----:B0-----:R-:W3:Y:S04]  /*274a0*/  LDL.LU R98, [R1+0x1e0] ;  /* 0x0001e00001627983 */ /* 0x001ee80000300800 */
[----:B------:R0:W-:Y:S04]  /*274b0*/  STL [R1+0x15fc], R158 ;  /* 0x0015fc9e01007387 */ /* 0x0001e80000100800 */
[----:B0-----:R-:W2:Y:S04]  /*274c0*/  LDL.LU R158, [R1+0x5e8] ;  /* 0x0005e800019e7983 */ /* 0x001ea80000300800 */
[----:B------:R0:W-:Y:S04]  /*274d0*/  STL [R1+0x15f8], R96 ;  /* 0x0015f86001007387 */ /* 0x0001e80000100800 */
[----:B0-----:R-:W2:Y:S04]  /*274e0*/  LDL.LU R96, [R1+0x1e8] ;  /* 0x0001e80001607983 */ /* 0x001ea80000300800 */
[----:B------:R0:W-:Y:S04]  /*274f0*/  STL [R1+0x15f4], R157 ;  /* 0x0015f49d01007387 */ /* 0x0001e80000100800 */
[----:B0-----:R-:W4:Y:S04]  /*27500*/  LDL.LU R157, [R1+0x3e0] ;  /* 0x0003e000019d7983 */ /* 0x001f280000300800 */
        /* <DEDUP_REMOVED lines=9> */
[----:B0-----:R-:W4:Y:S04]  /*275a0*/  LDL.LU R93, [R1+0x1ec] ;  /* 0x0001ec00015d7983 */ /* 0x001f280000300800 */
[----:B------:R0:W-:Y:S04]  /*275b0*/  STL [R1+0x15dc], R153 ;  /* 0x0015dc9901007387 */ /* 0x0001e80000100800 */
[----:B0-----:R-:W3:Y:S04]  /*275c0*/  LDL.LU R153, [R1+0x3e4] ;  /* 0x0003e40001997983 */ /* 0x001ee80000300800 */
        /* <DEDUP_REMOVED lines=103> */
[----:B------:R4:W-:Y:S04]  /*27c40*/  STL [R1+0x1470], R12 ;  /* 0x0014700c01007387 */ /* 0x0009e80000100800 */
[----:B------:R2:W-:Y:S04]  /*27c50*/  STL [R1+0x146c], R11 ;  /* 0x00146c0b01007387 */ /* 0x0005e80000100800 */
[----:B------:R3:W-:Y:S01]  /*27c60*/  STL [R1+0x1468], R10 ;  /* 0x0014680a01007387 */ /* 0x0007e20000100800 */
[----:B----4-:R-:W-:-:S02]  /*27c70*/  F2FP.F16.F32.PACK_AB R12, R149, R83 ;  /* 0x00000053950c723e */ /* 0x010fc400000000ff */
[----:B--2---:R-:W-:Y:S02]  /*27c80*/  F2FP.F16.F32.PACK_AB R11, R84, R86 ;  /* 0x00000056540b723e */ /* 0x004fe400000000ff */
[----:B---3--:R-:W-:-:S05]  /*27c90*/  F2FP.F16.F32.PACK_AB R10, R151, R81 ;  /* 0x00000051970a723e */ /* 0x008fca00000000ff */
[----:B------:R0:W-:Y:S04]  /*27ca0*/  STL [R1+0x61c], R10 ;  /* 0x00061c0a01007387 */ /* 0x0001e80000100800 */
[----:B------:R1:W-:Y:S04]  /*27cb0*/  STL [R1+0x618], R12 ;  /* 0x0006180c01007387 */ /* 0x0003e80000100800 */
[----:B------:R2:W-:Y:S01]  /*27cc0*/  STL [R1+0x614], R11 ;  /* 0x0006140b01007387 */ /* 0x0005e20000100800 */
[----:B0-----:R-:W-:Y:S02]  /*27cd0*/  F2FP.F16.F32.PACK_AB R10, R85, R87 ;  /* 0x00000057550a723e */ /* 0x001fe400000000ff */
[----:B-1----:R-:W-:-:S03]  /*27ce0*/  F2FP.F16.F32.PACK_AB R12, R150, R88 ;  /* 0x00000058960c723e */ /* 0x002fc600000000ff */
[----:B------:R0:W-:Y:S01]  /*27cf0*/  STL [R1+0x610], R10 ;  /* 0x0006100a01007387 */ /* 0x0001e20000100800 */
[----:B--2---:R-:W-:-:S03]  /*27d00*/  F2FP.F16.F32.PACK_AB R11, R148, R90 ;  /* 0x0000005a940b723e */ /* 0x004fc600000000ff */
        /* <DEDUP_REMOVED lines=24> */
[----:B------:R-:W-:Y:S04]  /*27e90*/  STL [R1+0x1fc], R12 ;  /* 0x0001fc0c01007387 */ /* 0x000fe80000100800 */
[----:B------:R-:W-:Y:S01]  /*27ea0*/  STL [R1+0x1f8], R11 ;  /* 0x0001f80b01007387 */ /* 0x000fe20000100800 */
[----:B0-----:R-:W-:Y:S01]  /*27eb0*/  F2FP.F16.F32.PACK_AB R10, R97, R2 ;  /* 0x00000002610a723e */ /* 0x001fe200000000ff */
[----:B------:R-:W-:Y:S01]  /*27ec0*/  IMAD.MOV.U32 R97, RZ, RZ, R4 ;  /* 0x000000ffff617224 */ /* 0x000fe200078e0004 */
[----:B------:R-:W-:Y:S02]  /*27ed0*/  F2FP.F16.F32.PACK_AB R2, R3, R8 ;  /* 0x000000080302723e */ /* 0x000fe400000000ff */
[----:B------:R-:W-:Y:S01]  /*27ee0*/  F2FP.F16.F32.PACK_AB R8, R142, R9 ;  /* 0x000000098e08723e */ /* 0x000fe200000000ff */
[----:B------:R-:W-:Y:S01]  /*27ef0*/  STL [R1+0x1f4], R10 ;  /* 0x0001f40a01007387 */ /* 0x000fe20000100800 */
[----:B------:R-:W-:-:S03]  /*27f00*/  F2FP.F16.F32.PACK_AB R3, R140, R6 ;  /* 0x000000068c03723e */ /* 0x000fc600000000ff */
[----:B------:R0:W-:Y:S04]  /*27f10*/  STL [R1+0x1f0], R2 ;  /* 0x0001f00201007387 */ /* 0x0001e80000100800 */
[----:B------:R-:W-:Y:S04]  /*27f20*/  STL [R1+0x1ec], R8 ;  /* 0x0001ec0801007387 */ /* 0x000fe80000100800 */
[----:B------:R-:W-:Y:S01]  /*27f30*/  STL [R1+0x1e8], R3 ;  /* 0x0001e80301007387 */ /* 0x000fe20000100800 */
[----:B0-----:R-:W-:Y:S02]  /*27f40*/  F2FP.F16.F32.PACK_AB R2, R7, R0 ;  /* 0x000000000702723e */ /* 0x001fe400000000ff */
[----:B------:R-:W-:-:S03]  /*27f50*/  F2FP.F16.F32.PACK_AB R0, R5, R13 ;  /* 0x0000000d0500723e */ /* 0x000fc600000000ff */
[----:B------:R0:W-:Y:S04]  /*27f60*/  STL [R1+0x1e4], R2 ;  /* 0x0001e40201007387 */ /* 0x0001e80000100800 */
[----:B------:R-:W2:Y:S04]  /*27f70*/  LDL.LU R161, [R1+0x1c4] ;  /* 0x0001c40001a17983 */ /* 0x000ea80000300800 */
[----:B------:R1:W-:Y:S04]  /*27f80*/  STL [R1+0x1e0], R0 ;  /* 0x0001e00001007387 */ /* 0x0003e80000100800 */
[----:B------:R-:W3:Y:S04]  /*27f90*/  LDL.LU R160, [R1+0x1c8] ;  /* 0x0001c80001a07983 */ /* 0x000ee80000300800 */
        /* <DEDUP_REMOVED lines=120> */
[----:B0-----:R-:W4:Y:S04]  /*28720*/  LDL.LU R2, [R1+0x210] ;  /* 0x0002100001027983 */ /* 0x001f280000300800 */
[----:B------:R-:W4:Y:S01]  /*28730*/  LDL.LU R3, [R1+0x18] ;  /* 0x0000180001037983 */ /* 0x000f220000300800 */
[----:B------:R-:W-:-:S03]  /*28740*/  F2FP.F16.F32.PACK_AB R243, R139, R243 ;  /* 0x000000f38bf3723e */ /* 0x000fc600000000ff */
[----:B------:R-:W4:Y:S01]  /*28750*/  LDL.LU R8, [R1+0x418] ;  /* 0x0004180001087983 */ /* 0x000f220000300800 */
[----:B------:R-:W-:-:S03]  /*28760*/  F2FP.F16.F32.PACK_AB R242, R137, R242 ;  /* 0x000000f289f2723e */ /* 0x000fc600000000ff */
[----:B------:R-:W4:Y:S01]  /*28770*/  LDL.LU R9, [R1+0x10] ;  /* 0x0000100001097983 */ /* 0x000f220000300800 */
[----:B------:R-:W-:-:S03]  /*28780*/  F2FP.F16.F32.PACK_AB R241, R97, R241 ;  /* 0x000000f161f1723e */ /* 0x000fc600000000ff */
[----:B-1----:R-:W4:Y:S01]  /*28790*/  LDL.LU R0, [R1+0x410] ;  /* 0x0004100001007983 */ /* 0x002f220000300800 */
[----:B--2---:R-:W-:-:S03]  /*287a0*/  F2FP.F16.F32.PACK_AB R240, R161, R240 ;  /* 0x000000f0a1f0723e */ /* 0x004fc600000000ff */
[----:B------:R-:W2:Y:S01]  /*287b0*/  LDL.LU R13, [R1+0x20c] ;  /* 0x00020c00010d7983 */ /* 0x000ea20000300800 */
[----:B------:R-:W-:-:S03]  /*287c0*/  F2FP.F16.F32.PACK_AB R239, R138, R239 ;  /* 0x000000ef8aef723e */ /* 0x000fc600000000ff */
[----:B------:R-:W2:Y:S01]  /*287d0*/  LDL.LU R139, [R1+0x308] ;  /* 0x00030800018b7983 */ /* 0x000ea20000300800 */
[----:B------:R-:W-:-:S03]  /*287e0*/  F2FP.F16.F32.PACK_AB R238, R136, R238 ;  /* 0x000000ee88ee723e */ /* 0x000fc600000000ff */
[----:B------:R-:W2:Y:S01]  /*287f0*/  LDL.LU R137, [R1+0x508] ;  /* 0x0005080001897983 */ /* 0x000ea20000300800 */
[----:B---3--:R-:W-:-:S03]  /*28800*/  F2FP.F16.F32.PACK_AB R237, R160, R237 ;  /* 0x000000eda0ed723e */ /* 0x008fc600000000ff */
[----:B------:R-:W3:Y:S01]  /*28810*/  LDL.LU R97, [R1+0x1610] ;  /* 0x0016100001617983 */ /* 0x000ee20000300800 */
[----:B----4-:R-:W-:-:S03]  /*28820*/  F2FP.F16.F32.PACK_AB R236, R159, R236 ;  /* 0x000000ec9fec723e */ /* 0x010fc600000000ff */
[----:B------:R-:W4:Y:S01]  /*28830*/  LDL.LU R161, [R1+0x160c] ;  /* 0x00160c0001a17983 */ /* 0x000f220000300800 */
[----:B------:R-:W-:-:S03]  /*28840*/  F2FP.F16.F32.PACK_AB R235, R135, R235 ;  /* 0x000000eb87eb723e */ /* 0x000fc600000000ff */
[----:B------:R-:W2:Y:S01]  /*28850*/  LDL.LU R138, [R1+0x300] ;  /* 0x00030000018a7983 */ /* 0x000ea20000300800 */
        /* <DEDUP_REMOVED lines=103> */
[----:B------:R-:W2:Y:S04]  /*28ed0*/  LDL.LU R111, [R1+0x2ec] ;  /* 0x0002ec00016f7983 */ /* 0x000ea80000300800 */
[----:B------:R-:W2:Y:S01]  /*28ee0*/  LDL.LU R109, [R1+0x4ec] ;  /* 0x0004ec00016d7983 */ /* 0x000ea20000300800 */
[----:B------:R-:W-:-:S03]  /*28ef0*/  F2FP.F16.F32.PACK_AB R182, R108, R182 ;  /* 0x000000b66cb6723e */ /* 0x000fc600000000ff */
[----:B------:R-:W2:Y:S04]  /*28f00*/  LDL.LU R80, [R1+0x15a0] ;  /* 0x0015a00001507983 */ /* 0x000ea80000300800 */
[----:B------:R-:W2:Y:S04]  /*28f10*/  LDL.LU R19, [R1+0x159c] ;  /* 0x00159c0001137983 */ /* 0x000ea80000300800 */
[----:B------:R-:W2:Y:S04]  /*28f20*/  LDL.LU R110, [R1+0x2e4] ;  /* 0x0002e400016e7983 */ /* 0x000ea80000300800 */
[----:B------:R-:W2:Y:S01]  /*28f30*/  LDL.LU R108, [R1+0x4e4] ;  /* 0x0004e400016c7983 */ /* 0x000ea20000300800 */
[----:B------:R-:W-:-:S03]  /*28f40*/  F2FP.F16.F32.PACK_AB R181, R79, R181 ;  /* 0x000000b54fb5723e */ /* 0x000fc600000000ff */
[----:B------:R-:W2:Y:S01]  /*28f50*/  LDL.LU R79, [R1+0x1598] ;  /* 0x00159800014f7983 */ /* 0x000ea20000300800 */
[----:B------:R-:W-:Y:S02]  /*28f60*/  F2FP.F16.F32.PACK_AB R180, R18, R180 ;  /* 0x000000b412b4723e */ /* 0x000fe400000000ff */
[----:B------:R-:W-:Y:S01]  /*28f70*/  F2FP.F16.F32.PACK_AB R179, R107, R179 ;  /* 0x000000b36bb3723e */ /* 0x000fe200000000ff */
[----:B------:R-:W2:Y:S01]  /*28f80*/  LDL.LU R18, [R1+0x1594] ;  /* 0x0015940001127983 */ /* 0x000ea20000300800 */
[----:B------:R-:W-:Y:S02]  /*28f90*/  F2FP.F16.F32.PACK_AB R178, R105, R178 ;  /* 0x000000b269b2723e */ /* 0x000fe400000000ff */
[----:B------:R-:W-:Y:S01]  /*28fa0*/  F2FP.F16.F32.PACK_AB R177, R77, R177 ;  /* 0x000000b14db1723e */ /* 0x000fe200000000ff */
        /* <DEDUP_REMOVED lines=32> */
[----:B------:R-:W4:Y:S04]  /*291b0*/  LDL.LU R99, [R1+0x22c] ;  /* 0x00022c0001637983 */ /* 0x000f280000300800 */
[----:B------:R-:W4:Y:S01]  /*291c0*/  LDL.LU R97, [R1+0x42c] ;  /* 0x00042c0001617983 */ /* 0x000f220000300800 */
[----:B--2---:R-:W-:-:S03]  /*291d0*/  F2FP.F16.F32.PACK_AB R160, R75, R160 ;  /* 0x000000a04ba0723e */ /* 0x004fc600000000ff */
[----:B------:R-:W2:Y:S04]  /*291e0*/  LDL.LU R20, [R1+0x1570] ;  /* 0x0015700001147983 */ /* 0x000ea80000300800 */
[----:B------:R-:W4:Y:S01]  /*291f0*/  LDL.LU R75, [R1+0x156c] ;  /* 0x00156c00014b7983 */ /* 0x000f220000300800 */
[----:B------:R-:W-:-:S03]  /*29200*/  F2FP.F16.F32.PACK_AB R159, R98, R159 ;  /* 0x0000009f629f723e */ /* 0x000fc600000000ff */
[----:B------:R-:W4:Y:S01]  /*29210*/  LDL.LU R98, [R1+0x224] ;  /* 0x0002240001627983 */ /* 0x000f220000300800 */
[----:B------:R-:W-:Y:S02]  /*29220*/  F2FP.F16.F32.PACK_AB R149, R69, R149 ;  /* 0x000000954595723e */ /* 0x000fe400000000ff */
[----:B------:R-:W-:Y:S02]  /*29230*/  F2FP.F16.F32.PACK_AB R148, R70, R148 ;  /* 0x000000944694723e */ /* 0x000fe400000000ff */
[----:B------:R-:W-:Y:S02]  /*29240*/  F2FP.F16.F32.PACK_AB R158, R96, R158 ;  /* 0x0000009e609e723e */ /* 0x000fe400000000ff */
[----:B------:R-:W4:Y:S01]  /*29250*/  LDL.LU R96, [R1+0x424] ;  /* 0x0004240001607983 */ /* 0x000f220000300800 */
[----:B------:R-:W-:-:S03]  /*29260*/  F2FP.F16.F32.PACK_AB R157, R73, R157 ;  /* 0x0000009d499d723e */ /* 0x000fc600000000ff */
[----:B------:R-:W4:Y:S01]  /*29270*/  LDL.LU R73, [R1+0x1568] ;  /* 0x0015680001497983 */ /* 0x000f220000300800 */
[----:B------:R-:W-:-:S03]  /*29280*/  F2FP.F16.F32.PACK_AB R156, R74, R156 ;  /* 0x0000009c4a9c723e */ /* 0x000fc600000000ff */
[----:B------:R-:W4:Y:S01]  /*29290*/  LDL.LU R74, [R1+0x1564] ;  /* 0x00156400014a7983 */ /* 0x000f220000300800 */
[----:B------:R-:W-:Y:S02]  /*292a0*/  F2FP.F16.F32.PACK_AB R141, R68, R141 ;  /* 0x0000008d448d723e */ /* 0x000fe400000000ff */
[----:B------:R-:W-:Y:S02]  /*292b0*/  F2FP.F16.F32.PACK_AB R140, R67, R140 ;  /* 0x0000008c438c723e */ /* 0x000fe400000000ff */
[----:B------:R-:W-:Y:S02]  /*292c0*/  F2FP.F16.F32.PACK_AB R155, R95, R155 ;  /* 0x0000009b5f9b723e */ /* 0x000fe400000000ff */
[----:B------:R-:W4:Y:S01]  /*292d0*/  LDL.LU R95, [R1+0x28c] ;  /* 0x00028c00015f7983 */ /* 0x000f220000300800 */
[----:B------:R-:W-:Y:S02]  /*292e0*/  F2FP.F16.F32.PACK_AB R137, R65, R137 ;  /* 0x000000894189723e */ /* 0x000fe400000000ff */
[----:B------:R-:W-:-:S02]  /*292f0*/  F2FP.F16.F32.PACK_AB R154, R93, R154 ;  /* 0x0000009a5d9a723e */ /* 0x000fc400000000ff */
[----:B------:R-:W4:Y:S01]  /*29300*/  LDL.LU R93, [R1+0x48c] ;  /* 0x00048c00015d7983 */ /* 0x000f220000300800 */
[----:B------:R-:W-:-:S03]  /*29310*/  F2FP.F16.F32.PACK_AB R153, R72, R153 ;  /* 0x000000994899723e */ /* 0x000fc600000000ff */
        /* <DEDUP_REMOVED lines=8> */
[----:B------:R-:W4:Y:S04]  /*293a0*/  LDL.LU R69, [R1+0x1558] ;  /* 0x0015580001457983 */ /* 0x000f280000300800 */
[----:B------:R-:W4:Y:S04]  /*293b0*/  LDL.LU R70, [R1+0x1554] ;  /* 0x0015540001467983 */ /* 0x000f280000300800 */
[----:B------:R-:W4:Y:S01]  /*293c0*/  LDL.LU R91, [R1+0x29c] ;  /* 0x00029c00015b7983 */ /* 0x000f220000300800 */
[----:B------:R-:W-:-:S03]  /*293d0*/  F2FP.F16.F32.PACK_AB R142, R89, R142 ;  /* 0x0000008e598e723e */ /* 0x000fc600000000ff */
[----:B------:R-:W4:Y:S01]  /*293e0*/  LDL.LU R89, [R1+0x49c] ;  /* 0x00049c0001597983 */ /* 0x000f220000300800 */
[----:B------:R-:W-:-:S03]  /*293f0*/  F2FP.F16.F32.PACK_AB R139, R90, R139 ;  /* 0x0000008b5a8b723e */ /* 0x000fc600000000ff */
[----:B------:R-:W4:Y:S01]  /*29400*/  LDL.LU R68, [R1+0x1550] ;  /* 0x0015500001447983 */ /* 0x000f220000300800 */
[----:B------:R-:W-:-:S03]  /*29410*/  F2FP.F16.F32.PACK_AB R136, R66, R136 ;  /* 0x000000884288723e */ /* 0x000fc600000000ff */
[----:B------:R-:W4:Y:S04]  /*29420*/  LDL.LU R67, [R1+0x154c] ;  /* 0x00154c0001437983 */ /* 0x000f280000300800 */
        /* <DEDUP_REMOVED lines=21> */
[----:B------:R-:W-:Y:S02]  /*29580*/  F2FP.F16.F32.PACK_AB R5, R57, R5 ;  /* 0x000000053905723e */ /* 0x000fe400000000ff */
[----:B------:R-:W-:-:S02]  /*29590*/  F2FP.F16.F32.PACK_AB R4, R58, R4 ;  /* 0x000000043a04723e */ /* 0x000fc400000000ff */
[----:B------:R-:W-:Y:S02]  /*295a0*/  F2FP.F16.F32.PACK_AB R7, R82, R7 ;  /* 0x000000075207723e */ /* 0x000fe400000000ff */
[----:B------:R-:W-:Y:S02]  /*295b0*/  F2FP.F16.F32.PACK_AB R111, R83, R111 ;  /* 0x0000006f536f723e */ /* 0x000fe400000000ff */
[----:B------:R-:W4:Y:S01]  /*295c0*/  LDL.LU R83, [R1+0x2bc] ;  /* 0x0002bc0001537983 */ /* 0x000f220000300800 */
[----:B------:R-:W-:Y:S02]  /*295d0*/  F2FP.F16.F32.PACK_AB R109, R60, R109 ;  /* 0x0000006d3c6d723e */ /* 0x000fe400000000ff */
[----:B------:R-:W-:Y:S02]  /*295e0*/  F2FP.F16.F32.PACK_AB R6, R80, R6 ;  /* 0x000000065006723e */ /* 0x000fe400000000ff */
[----:B------:R-:W-:Y:S02]  /*295f0*/  F2FP.F16.F32.PACK_AB R110, R81, R110 ;  /* 0x0000006e516e723e */ /* 0x000fe400000000ff */
[----:B------:R-:W4:Y:S01]  /*29600*/  LDL.LU R81, [R1+0x4bc] ;  /* 0x0004bc0001517983 */ /* 0x000f220000300800 */
[----:B------:R-:W-:-:S03]  /*29610*/  F2FP.F16.F32.PACK_AB R108, R59, R108 ;  /* 0x0000006c3b6c723e */ /* 0x000fc600000000ff */
[----:B------:R-:W4:Y:S04]  /*29620*/  LDL.LU R60, [R1+0x1530] ;  /* 0x00153000013c7983 */ /* 0x000f280000300800 */
[----:B------:R-:W4:Y:S01]  /*29630*/  LDL.LU R59, [R1+0x152c] ;  /* 0x00152c00013b7983 */ /* 0x000f220000300800 */
[----:B------:R-:W-:-:S03]  /*29640*/  F2FP.F16.F32.PACK_AB R19, R79, R19 ;  /* 0x000000134f13723e */ /* 0x000fc600000000ff */
[----:B------:R-:W4:Y:S04]  /*29650*/  LDL.LU R82, [R1+0x2b4] ;  /* 0x0002b40001527983 */ /* 0x000f280000300800 */
[----:B------:R-:W4:Y:S04]  /*29660*/  LDL.LU R80, [R1+0x4b4] ;  /* 0x0004b40001507983 */ /* 0x000f280000300800 */
[----:B------:R-:W4:Y:S04]  /*29670*/  LDL.LU R57, [R1+0x1528] ;  /* 0x0015280001397983 */ /* 0x000f280000300800 */
[----:B------:R-:W4:Y:S04]  /*29680*/  LDL.LU R58, [R1+0x1524] ;  /* 0x00152400013a7983 */ /* 0x000f280000300800 */
[----:B------:R-:W4:Y:S01]  /*29690*/  LDL.LU R79, [R1+0x2cc] ;  /* 0x0002cc00014f7983 */ /* 0x000f220000300800 */
[----:B------:R-:W-:-:S02]  /*296a0*/  F2FP.F16.F32.PACK_AB R18, R77, R18 ;  /* 0x000000124d12723e */ /* 0x000fc400000000ff */
[----:B------:R-:W-:Y:S01]  /*296b0*/  F2FP.F16.F32.PACK_AB R17, R56, R17 ;  /* 0x000000113811723e */ /* 0x000fe200000000ff */
        /* <DEDUP_REMOVED lines=8> */
[----:B---3--:R-:W-:-:S03]  /*29740*/  F2FP.F16.F32.PACK_AB R21, R53, R21 ;  /* 0x000000153515723e */ /* 0x008fc600000000ff */
[----:B------:R-:W3:Y:S01]  /*29750*/  LDL.LU R53, [R1+0x1518] ;  /* 0x0015180001357983 */ /* 0x000ee20000300800 */
[----:B--2---:R-:W-:-:S03]  /*29760*/  F2FP.F16.F32.PACK_AB R20, R54, R20 ;  /* 0x000000143614723e */ /* 0x004fc600000000ff */
[----:B------:R-:W2:Y:S01]  /*29770*/  LDL.LU R54, [R1+0x1514] ;  /* 0x0015140001367983 */ /* 0x000ea20000300800 */
[----:B----4-:R-:W-:-:S03]  /*29780*/  F2FP.F16.F32.PACK_AB R79, R75, R79 ;  /* 0x0000004f4b4f723e */ /* 0x010fc600000000ff */
[----:B------:R-:W4:Y:S01]  /*29790*/  LDL.LU R75, [R1+0x2c8] ;  /* 0x0002c800014b7983 */ /* 0x000f220000300800 */
[----:B------:R-:W-:Y:S02]  /*297a0*/  F2FP.F16.F32.PACK_AB R77, R52, R77 ;  /* 0x0000004d344d723e */ /* 0x000fe400000000ff */
[----:B------:R-:W-:Y:S02]  /*297b0*/  F2FP.F16.F32.PACK_AB R78, R73, R78 ;  /* 0x0000004e494e723e */ /* 0x000fe400000000ff */
[----:B------:R-:W3:Y:S04]  /*297c0*/  LDL.LU R73, [R1+0x4c8] ;  /* 0x0004c80001497983 */ /* 0x000ee80000300800 */
[----:B------:R-:W2:Y:S01]  /*297d0*/  LDL.LU R52, [R1+0x1510] ;  /* 0x0015100001347983 */ /* 0x000ea20000300800 */
[----:B------:R-:W-:-:S03]  /*297e0*/  F2FP.F16.F32.PACK_AB R76, R51, R76 ;  /* 0x0000004c334c723e */ /* 0x000fc600000000ff */
[----:B------:R-:W2:Y:S01]  /*297f0*/  LDL.LU R51, [R1+0x150c] ;  /* 0x00150c0001337983 */ /* 0x000ea20000300800 */
[----:B----4-:R-:W-:-:S03]  /*29800*/  F2FP.F16.F32.PACK_AB R75, R74, R75 ;  /* 0x0000004b4a4b723e */ /* 0x010fc600000000ff */
[----:B------:R-:W4:Y:S02]  /*29810*/  LDL.LU R74, [R1+0x2c0] ;  /* 0x0002c000014a7983 */ /* 0x000f240000300800 */
[----:B----4-:R-:W-:Y:S02]  /*29820*/  F2FP.F16.F32.PACK_AB R74, R72, R74 ;  /* 0x0000004a484a723e */ /* 0x010fe400000000ff */
[----:B------:R-:W4:Y:S01]  /*29830*/  LDL.LU R72, [R1+0x4c0] ;  /* 0x0004c00001487983 */ /* 0x000f220000300800 */
[----:B---3--:R-:W-:Y:S02]  /*29840*/  F2FP.F16.F32.PACK_AB R73, R49, R73 ;  /* 0x000000493149723e */ /* 0x008fe400000000ff */
[----:B------:R-:W-:Y:S01]  /*29850*/  F2FP.F16.F32.PACK_AB R83, R71, R83 ;  /* 0x000000534753723e */ /* 0x000fe200000000ff */
[----:B------:R-:W3:Y:S01]  /*29860*/  LDL.LU R49, [R1+0x1508] ;  /* 0x0015080001317983 */ /* 0x000ee20000300800 */
[----:B----4-:R-:W-:-:S03]  /*29870*/  F2FP.F16.F32.PACK_AB R72, R50, R72 ;  /* 0x000000483248723e */ /* 0x010fc600000000ff */
[----:B------:R-:W4:Y:S04]  /*29880*/  LDL.LU R50, [R1+0x1504] ;  /* 0x0015040001327983 */ /* 0x000f280000300800 */
[----:B------:R-:W2:Y:S01]  /*29890*/  LDL.LU R71, [R1+0x2b8] ;  /* 0x0002b80001477983 */ /* 0x000ea20000300800 */
[----:B------:R-:W-:Y:S02]  /*298a0*/  F2FP.F16.F32.PACK_AB R82, R69, R82 ;  /* 0x000000524552723e */ /* 0x000fe400000000ff */
[----:B------:R-:W-:Y:S01]  /*298b0*/  F2FP.F16.F32.PACK_AB R81, R48, R81 ;  /* 0x000000513051723e */ /* 0x000fe200000000ff */
[----:B------:R-:W3:Y:S01]  /*298c0*/  LDL.LU R69, [R1+0x4b8] ;  /* 0x0004b80001457983 */ /* 0x000ee20000300800 */
[----:B------:R-:W-:-:S03]  /*298d0*/  F2FP.F16.F32.PACK_AB R80, R47, R80 ;  /* 0x000000502f50723e */ /* 0x000fc600000000ff */
[----:B------:R-:W4:Y:S04]  /*298e0*/  LDL.LU R48, [R1+0x1500] ;  /* 0x0015000001307983 */ /* 0x000f280000300800 */
[----:B------:R-:W4:Y:S01]  /*298f0*/  LDL.LU R47, [R1+0x14fc] ;  /* 0x0014fc00012f7983 */ /* 0x000f220000300800 */
[----:B--2---:R-:W-:-:S03]  /*29900*/  F2FP.F16.F32.PACK_AB R71, R70, R71 ;  /* 0x000000474647723e */ /* 0x004fc600000000ff */
[----:B------:R-:W2:Y:S02]  /*29910*/  LDL.LU R70, [R1+0x2b0] ;  /* 0x0002b00001467983 */ /* 0x000ea40000300800 */
[----:B--2---:R-:W-:Y:S02]  /*29920*/  F2FP.F16.F32.PACK_AB R70, R68, R70 ;  /* 0x000000464446723e */ /* 0x004fe400000000ff */
[----:B------:R-:W2:Y:S01]  /*29930*/  LDL.LU R68, [R1+0x4b0] ;  /* 0x0004b00001447983 */ /* 0x000ea20000300800 */
[----:B---3--:R-:W-:Y:S02]  /*29940*/  F2FP.F16.F32.PACK_AB R69, R45, R69 ;  /* 0x000000452d45723e */ /* 0x008fe400000000ff */
[----:B------:R-:W-:Y:S01]  /*29950*/  F2FP.F16.F32.PACK_AB R87, R67, R87 ;  /* 0x000000574357723e */ /* 0x000fe200000000ff */
[----:B------:R-:W3:Y:S01]  /*29960*/  LDL.LU R45, [R1+0x14f8] ;  /* 0x0014f800012d7983 */ /* 0x000ee20000300800 */
[----:B--2---:R-:W-:-:S03]  /*29970*/  F2FP.F16.F32.PACK_AB R68, R46, R68 ;  /* 0x000000442e44723e */ /* 0x004fc600000000ff */
[----:B------:R-:W2:Y:S04]  /*29980*/  LDL.LU R46, [R1+0x14f4] ;  /* 0x0014f400012e7983 */ /* 0x000ea80000300800 */
[----:B------:R-:W4:Y:S01]  /*29990*/  LDL.LU R67, [R1+0x2a8] ;  /* 0x0002a80001437983 */ /* 0x000f220000300800 */
[----:B------:R-:W-:Y:S02]  /*299a0*/  F2FP.F16.F32.PACK_AB R86, R65, R86 ;  /* 0x000000564156723e */ /* 0x000fe400000000ff */
[----:B------:R-:W-:Y:S01]  /*299b0*/  F2FP.F16.F32.PACK_AB R85, R44, R85 ;  /* 0x000000552c55723e */ /* 0x000fe200000000ff */
[----:B------:R-:W3:Y:S01]  /*299c0*/  LDL.LU R65, [R1+0x4a8] ;  /* 0x0004a80001417983 */ /* 0x000ee20000300800 */
[----:B------:R-:W-:-:S03]  /*299d0*/  F2FP.F16.F32.PACK_AB R84, R43, R84 ;  /* 0x000000542b54723e */ /* 0x000fc600000000ff */
[----:B------:R-:W2:Y:S04]  /*299e0*/  LDL.LU R44, [R1+0x14f0] ;  /* 0x0014f000012c7983 */ /* 0x000ea80000300800 */
        /* <DEDUP_REMOVED lines=40> */
[----:B------:R-:W-:Y:S02]  /*29c70*/  F2FP.F16.F32.PACK_AB R114, R53, R114 ;  /* 0x000000723572723e */ /* 0x000fe400000000ff */
[----:B------:R-:W-:-:S02]  /*29c80*/  F2FP.F16.F32.PACK_AB R113, R32, R113 ;  /* 0x000000712071723e */ /* 0x000fc400000000ff */
[----:B------:R-:W-:Y:S02]  /*29c90*/  F2FP.F16.F32.PACK_AB R112, R31, R112 ;  /* 0x000000701f70723e */ /* 0x000fe400000000ff */
[----:B------:R-:W-:Y:S02]  /*29ca0*/  F2FP.F16.F32.PACK_AB R123, R54, R123 ;  /* 0x0000007b367b723e */ /* 0x000fe400000000ff */
[----:B------:R-:W-:Y:S02]  /*29cb0*/  F2FP.F16.F32.PACK_AB R122, R52, R122 ;  /* 0x0000007a347a723e */ /* 0x000fe400000000ff */
[----:B------:R-:W-:Y:S02]  /*29cc0*/  F2FP.F16.F32.PACK_AB R121, R29, R121 ;  /* 0x000000791d79723e */ /* 0x000fe400000000ff */
        /* <DEDUP_REMOVED lines=10> */
[----:B----4-:R-:W-:Y:S02]  /*29d70*/  F2FP.F16.F32.PACK_AB R56, R34, R56 ;  /* 0x000000382238723e */ /* 0x010fe400000000ff */
[----:B------:R-:W4:Y:S04]  /*29d80*/  LDL.LU R34, [R1+0x14c4] ;  /* 0x0014c40001227983 */ /* 0x000f280000300800 */
[----:B------:R-:W2:Y:S04]  /*29d90*/  LDL.LU R55, [R1+0x23c] ;  /* 0x00023c0001377983 */ /* 0x000ea80000300800 */
[----:B------:R-:W3:Y:S04]  /*29da0*/  LDL.LU R53, [R1+0x43c] ;  /* 0x00043c0001357983 */ /* 0x000ee80000300800 */
[----:B------:R-:W4:Y:S04]  /*29db0*/  LDL.LU R32, [R1+0x14c0] ;  /* 0x0014c00001207983 */ /* 0x000f280000300800 */
[----:B------:R-:W4:Y:S04]  /*29dc0*/  LDL.LU R31, [R1+0x14bc] ;  /* 0x0014bc00011f7983 */ /* 0x000f280000300800 */
[----:B------:R-:W3:Y:S04]  /*29dd0*/  LDL.LU R54, [R1+0x234] ;  /* 0x0002340001367983 */ /* 0x000ee80000300800 */
[----:B------:R-:W4:Y:S04]  /*29de0*/  LDL.LU R52, [R1+0x434] ;  /* 0x0004340001347983 */ /* 0x000f280000300800 */
[----:B------:R-:W4:Y:S04]  /*29df0*/  LDL.LU R29, [R1+0x14b8] ;  /* 0x0014b800011d7983 */ /* 0x000f280000300800 */
        /* <DEDUP_REMOVED lines=9> */
[----:B------:R-:W2:Y:S01]  /*29e90*/  LDL.LU R47, [R1+0x258] ;  /* 0x00025800012f7983 */ /* 0x000ea20000300800 */
[----:B------:R-:W-:-:S02]  /*29ea0*/  F2FP.F16.F32.PACK_AB R146, R45, R146 ;  /* 0x000000922d92723e */ /* 0x000fc400000000ff */
        /* <DEDUP_REMOVED lines=13> */
[----:B------:R-:W3:Y:S04]  /*29f80*/  LDL.LU R249, [R1+0x1494] ;  /* 0x0014940001f97983 */ /* 0x000ee80000300800 */
[----:B------:R-:W2:Y:S01]  /*29f90*/  LDL.LU R43, [R1+0x248] ;  /* 0x00024800012b7983 */ /* 0x000ea20000300800 */
[----:B------:R-:W-:Y:S02]  /*29fa0*/  F2FP.F16.F32.PACK_AB R50, R41, R50 ;  /* 0x000000322932723e */ /* 0x000fe400000000ff */
[----:B------:R-:W-:Y:S01]  /*29fb0*/  F2FP.F16.F32.PACK_AB R49, R247, R49 ;  /* 0x00000031f731723e */ /* 0x000fe200000000ff */
[----:B------:R-:W3:Y:S01]  /*29fc0*/  LDL.LU R41, [R1+0x448] ;  /* 0x0004480001297983 */ /* 0x000ee20000300800 */
[----:B----4-:R-:W-:-:S03]  /*29fd0*/  F2FP.F16.F32.PACK_AB R48, R26, R48 ;  /* 0x000000301a30723e */ /* 0x010fc600000000ff */
        /* <DEDUP_REMOVED lines=14> */
[----:B------:R-:W4:Y:S01]  /*2a0c0*/  LDL.LU R37, [R1+0x438] ;  /* 0x0004380001257983 */ /* 0x000f220000300800 */
[----:B------:R-:W-:-:S03]  /*2a0d0*/  F2FP.F16.F32.PACK_AB R52, R245, R52 ;  /* 0x00000034f534723e */ /* 0x000fc600000000ff */
[----:B------:R-:W3:Y:S04]  /*2a0e0*/  LDL.LU R244, [R1+0x1480] ;  /* 0x0014800001f47983 */ /* 0x000ee80000300800 */
[----:B------:R-:W3:Y:S01]  /*2a0f0*/  LDL.LU R245, [R1+0x147c] ;  /* 0x00147c0001f57983 */ /* 0x000ee20000300800 */
[----:B--2---:R-:W-:-:S03]  /*2a100*/  F2FP.F16.F32.PACK_AB R39, R38, R39 ;  /* 0x000000272627723e */ /* 0x004fc600000000ff */
[----:B------:R-:W2:Y:S02]  /*2a110*/  LDL.LU R38, [R1+0x230] ;  /* 0x0002300001267983 */ /* 0x000ea40000300800 */
[----:B--2---:R-:W-:Y:S02]  /*2a120*/  F2FP.F16.F32.PACK_AB R38, R36, R38 ;  /* 0x000000262426723e */ /* 0x004fe400000000ff */
[----:B------:R-:W2:Y:S01]  /*2a130*/  LDL.LU R36, [R1+0x430] ;  /* 0x0004300001247983 */ /* 0x000ea20000300800 */
[----:B----4-:R-:W-:Y:S02]  /*2a140*/  F2FP.F16.F32.PACK_AB R37, R14, R37 ;  /* 0x000000250e25723e */ /* 0x010fe400000000ff */
[----:B------:R-:W-:Y:S01]  /*2a150*/  F2FP.F16.F32.PACK_AB R99, R35, R99 ;  /* 0x000000632363723e */ /* 0x000fe200000000ff */
[----:B------:R-:W4:Y:S01]  /*2a160*/  LDL.LU R14, [R1+0x1478] ;  /* 0x00147800010e7983 */ /* 0x000f220000300800 */
[----:B--2---:R-:W-:-:S03]  /*2a170*/  F2FP.F16.F32.PACK_AB R36, R15, R36 ;  /* 0x000000240f24723e */ /* 0x004fc600000000ff */
[----:B------:R-:W4:Y:S04]  /*2a180*/  LDL.LU R15, [R1+0x1474] ;  /* 0x00147400010f7983 */ /* 0x000f280000300800 */
[----:B------:R-:W2:Y:S01]  /*2a190*/  LDL.LU R35, [R1+0x228] ;  /* 0x0002280001237983 */ /* 0x000ea20000300800 */
[----:B------:R-:W-:Y:S02]  /*2a1a0*/  F2FP.F16.F32.PACK_AB R98, R33, R98 ;  /* 0x000000622162723e */ /* 0x000fe400000000ff */
[----:B------:R-:W-:Y:S01]  /*2a1b0*/  F2FP.F16.F32.PACK_AB R97, R12, R97 ;  /* 0x000000610c61723e */ /* 0x000fe200000000ff */
[----:B------:R-:W3:Y:S01]  /*2a1c0*/  LDL.LU R33, [R1+0x428] ;  /* 0x0004280001217983 */ /* 0x000ee20000300800 */
[----:B------:R-:W-:-:S03]  /*2a1d0*/  F2FP.F16.F32.PACK_AB R96, R11, R96 ;  /* 0x000000600b60723e */ /* 0x000fc600000000ff */
[----:B------:R0:W5:Y:S04]  /*2a1e0*/  LDL.LU R12, [R1+0x1470] ;  /* 0x00147000010c7983 */ /* 0x0001680000300800 */
[----:B------:R0:W5:Y:S01]  /*2a1f0*/  LDL.LU R11, [R1+0x146c] ;  /* 0x00146c00010b7983 */ /* 0x0001620000300800 */
[----:B--2---:R-:W-:-:S03]  /*2a200*/  F2FP.F16.F32.PACK_AB R35, R34, R35 ;  /* 0x000000232223723e */ /* 0x004fc600000000ff */
[----:B------:R-:W2:Y:S01]  /*2a210*/  LDL.LU R34, [R1+0x220] ;  /* 0x0002200001227983 */ /* 0x000ea20000300800 */
[----:B---3--:R-:W-:Y:S02]  /*2a220*/  F2FP.F16.F32.PACK_AB R33, R10, R33 ;  /* 0x000000210a21723e */ /* 0x008fe400000000ff */
[----:B--2---:R-:W-:Y:S02]  /*2a230*/  F2FP.F16.F32.PACK_AB R34, R32, R34 ;  /* 0x000000222022723e */ /* 0x004fe400000000ff */
[----:B------:R-:W2:Y:S04]  /*2a240*/  LDL.LU R32, [R1+0x20] ;  /* 0x0000200001207983 */ /* 0x000ea80000300800 */
[----:B------:R0:W5:Y:S01]  /*2a250*/  LDL.LU R10, [R1+0x1468] ;  /* 0x00146800010a7983 */ /* 0x0001620000300800 */
        /* <DEDUP_REMOVED lines=11> */
[----:B----4-:R-:W-:Y:S02]  /*2a310*/  F2FP.F16.F32.PACK_AB R24, R15, R14 ;  /* 0x0000000e0f18723e */ /* 0x010fe400000000ff */
[----:B--2---:R-:W-:-:S02]  /*2a320*/  F2FP.F16.F32.PACK_AB R32, R32, R100 ;  /* 0x000000642020723e */ /* 0x004fc400000000ff */
[----:B------:R-:W-:Y:S02]  /*2a330*/  F2FP.F16.F32.PACK_AB R100, R106, R105 ;  /* 0x000000696a64723e */ /* 0x000fe400000000ff */
[----:B------:R-:W-:Y:S02]  /*2a340*/  F2FP.F16.F32.PACK_AB R106, R25, R252 ;  /* 0x000000fc196a723e */ /* 0x000fe400000000ff */
[----:B------:R-:W-:Y:S02]  /*2a350*/  F2FP.F16.F32.PACK_AB R105, R251, R250 ;  /* 0x000000fafb69723e */ /* 0x000fe400000000ff */
[----:B0-----:R-:W-:-:S07]  /*2a360*/  F2FP.F16.F32.PACK_AB R25, R245, R244 ;  /* 0x000000f4f519723e */ /* 0x001fce00000000ff */
.L_x_0:
[----:B------:R-:W0:Y:S01]  /*2a370*/  S2R R3, SR_TID.X ;  /* 0x0000000000037919 */ /* 0x000e220000002100 */
[----:B------:R-:W1:Y:S01]  /*2a380*/  LDC R14, c[0x0][0x244] ;  /* 0x00009100ff0e7b82 */ /* 0x000e620000000800 */
[----:B------:R-:W-:Y:S01]  /*2a390*/  ULDC UR4, c[0x0][0x244] ;  /* 0x0000910000047ab9 */ /* 0x000fe20000000800 */
[----:B------:R-:W-:Y:S01]  /*2a3a0*/  ULDC.64 UR6, c[0x0][0x228] ;  /* 0x00008a0000067ab9 */ /* 0x000fe20000000a00 */
        /* <DEDUP_REMOVED lines=9> */
[C---:B0-----:R-:W-:Y:S01]  /*2a440*/  IMAD.SHL.U32 R2, R3.reuse, 0x10, RZ ;  /* 0x0000001003027824 */ /* 0x041fe200078e00ff */
[C---:B------:R-:W-:Y:S01]  /*2a450*/  LOP3.LUT R13, R3.reuse, 0xff, RZ, 0xc0, !PT ;  /* 0x000000ff030d7812 */ /* 0x040fe200078ec0ff */
[----:B------:R-:W-:-:S03]  /*2a460*/  IMAD.SHL.U32 R0, R3, 0x80, RZ ;  /* 0x0000008003007824 */ /* 0x000fc600078e00ff */
[----:B------:R-:W-:Y:S02]  /*2a470*/  LOP3.LUT R2, R2, 0xf0, RZ, 0xc0, !PT ;  /* 0x000000f002027812 */ /* 0x000fe400078ec0ff */
[----:B------:R-:W-:Y:S02]  /*2a480*/  LOP3.LUT R0, R0, 0x800, RZ, 0xc0, !PT ;  /* 0x0000080000007812 */ /* 0x000fe400078ec0ff */
[----:B------:R-:W-:Y:S01]  /*2a490*/  LEA R13, R13, UR16, 0x4 ;  /* 0x000000100d0d7c11 */ /* 0x000fe2000f8e20ff */
[----:B------:R-:W-:Y:S01]  /*2a4a0*/  BAR.SYNC.DEFER_BLOCKING 0x0 ;  /* 0x0000000000007b1d */ /* 0x000fe20000010000 */
[----:B------:R-:W-:Y:S01]  /*2a4b0*/  IADD3 R0, R0, UR16, R2 ;  /* 0x0000001000007c10 */ /* 0x000fe2000fffe002 */
[----:B------:R-:W-:Y:S01]  /*2a4c0*/  IMAD.SHL.U32 R2, R3, 0x8, RZ ;  /* 0x0000000803027824 */ /* 0x000fe200078e00ff */
[----:B-----5:R-:W-:-:S03]  /*2a4d0*/  ISETP.GE.AND P0, PT, R11, UR6, PT ;  /* 0x000000060b007c0c */ /* 0x020fc6000bf06270 */
[----:B------:R-:W-:Y:S01]  /*2a4e0*/  ULDC.64 UR16, c[0x0][0x228] ;  /* 0x00008a0000107ab9 */ /* 0x000fe20000000a00 */
[----:B------:R-:W-:-:S05]  /*2a4f0*/  LOP3.LUT R2, R2, 0x700, RZ, 0xc0, !PT ;  /* 0x0000070002027812 */ /* 0x000fca00078ec0ff */
[----:B------:R-:W-:-:S05]  /*2a500*/  IMAD.IADD R0, R0, 0x1, R2 ;  /* 0x0000000100007824 */ /* 0x000fca00078e0202 */
[----:B------:R-:W-:Y:S01]  /*2a510*/  STSM.16.M88.4 [R0], R24 ;  /* 0x0000001800007844 */ /* 0x000fe20000000200 */
[----:B------:R-:W-:Y:S06]  /*2a520*/  BAR.SYNC.DEFER_BLOCKING 0x0 ;  /* 0x0000000000007b1d */ /* 0x000fec0000010000 */
[----:B------:R-:W0:Y:S02]  /*2a530*/  LDS.128 R24, [R13] ;  /* 0x000000000d187984 */ /* 0x000e240000000c00 */
[----:B------:R-:W-:Y:S06]  /*2a540*/  BAR.SYNC.DEFER_BLOCKING 0x0 ;  /* 0x0000000000007b1d */ /* 0x000fec0000010000 */
[----:B------:R-:W-:Y:S02]  /*2a550*/  STSM.16.M88.4 [R0], R104 ;  /* 0x0000006800007844 */ /* 0x000fe40000000200 */
[----:B------:R-:W-:Y:S06]  /*2a560*/  BAR.SYNC.DEFER_BLOCKING 0x0 ;  /* 0x0000000000007b1d */ /* 0x000fec0000010000 */
[----:B0-----:R-:W-:Y:S01]  /*2a570*/  STL [R1+0x24], R25 ;  /* 0x0000241901007387 */ /* 0x001fe20000100800 */
[----:B------:R-:W-:-:S03]  /*2a580*/  IMAD.MOV.U32 R15, RZ, RZ, R24 ;  /* 0x000000ffff0f7224 */ /* 0x000fc600078e0018 */
[----:B------:R-:W-:Y:S04]  /*2a590*/  STL.64 [R1+0x28], R26 ;  /* 0x0000281a01007387 */ /* 0x000fe80000100a00 */
[----:B------:R-:W0:Y:S01]  /*2a5a0*/  LDS.128 R24, [R13] ;  /* 0x000000000d187984 */ /* 0x000e220000000c00 */
[----:B------:R-:W-:Y:S06]  /*2a5b0*/  BAR.SYNC.DEFER_BLOCKING 0x0 ;  /* 0x0000000000007b1d */ /* 0x000fec0000010000 */
[----:B------:R-:W-:Y:S02]  /*2a5c0*/  STSM.16.M88.4 [R0], R28 ;  /* 0x0000001c00007844 */ /* 0x000fe40000000200 */
[----:B------:R-:W-:Y:S06]  /*2a5d0*/  BAR.SYNC.DEFER_BLOCKING 0x0 ;  /* 0x0000000000007b1d */ /* 0x000fec0000010000 */
[----:B0-----:R-:W-:Y:S04]  /*2a5e0*/  STL.64 [R1+0x10], R24 ;  /* 0x0000101801007387 */ /* 0x001fe80000100a00 */
[----:B------:R-:W-:Y:S04]  /*2a5f0*/  STL.64 [R1+0x18], R26 ;  /* 0x0000181a01007387 */ /* 0x000fe80000100a00 */
[----:B------:R-:W0:Y:S01]  /*2a600*/  LDS.128 R24, [R13] ;  /* 0x000000000d187984 */ /* 0x000e220000000c00 */
[----:B------:R-:W-:Y:S06]  /*2a610*/  BAR.SYNC.DEFER_BLOCKING 0x0 ;  /* 0x0000000000007b1d */ /* 0x000fec0000010000 */
[----:B------:R-:W-:Y:S02]  /*2a620*/  STSM.16.M88.4 [R0], R100 ;  /* 0x0000006400007844 */ /* 0x000fe40000000200 */
[----:B------:R-:W-:Y:S06]  /*2a630*/  BAR.SYNC.DEFER_BLOCKING 0x0 ;  /* 0x0000000000007b1d */ /* 0x000fec0000010000 */
[----:B0-----:R-:W-:Y:S04]  /*2a640*/  STL.64 [R1], R24 ;  /* 0x0000001801007387 */ /* 0x001fe80000100a00 */
[----:B------:R-:W-:Y:S04]  /*2a650*/  STL.64 [R1+0x8], R26 ;  /* 0x0000081a01007387 */ /* 0x000fe80000100a00 */
[----:B------:R-:W0:Y:S01]  /*2a660*/  LDS.128 R248, [R13] ;  /* 0x000000000df87984 */ /* 0x000e220000000c00 */
[----:B------:R-:W-:Y:S06]  /*2a670*/  BAR.SYNC.DEFER_BLOCKING 0x0 ;  /* 0x0000000000007b1d */ /* 0x000fec0000010000 */
[----:B------:R-:W-:Y:S02]  /*2a680*/  STSM.16.M88.4 [R0], R32 ;  /* 0x0000002000007844 */ /* 0x000fe40000000200 */
[----:B------:R-:W-:Y:S06]  /*2a690*/  BAR.SYNC.DEFER_BLOCKING 0x0 ;  /* 0x0000000000007b1d */ /* 0x000fec0000010000 */
[----:B0-----:R0:W-:Y:S04]  /*2a6a0*/  STL [R1+0x1474], R248 ;  /* 0x001474f801007387 */ /* 0x0011e80000100800 */
[----:B------:R2:W-:Y:S04]  /*2a6b0*/  STL [R1+0x1470], R249 ;  /* 0x001470f901007387 */ /* 0x0005e80000100800 */
[----:B------:R3:W-:Y:S04]  /*2a6c0*/  STL [R1+0x146c], R250 ;  /* 0x00146cfa01007387 */ /* 0x0007e80000100800 */
[----:B------:R4:W-:Y:S04]  /*2a6d0*/  STL [R1+0x1468], R251 ;  /* 0x001468fb01007387 */ /* 0x0009e80000100800 */
[----:B------:R-:W1:Y:S01]  /*2a6e0*/  LDS.128 R244, [R13] ;  /* 0x000000000df47984 */ /* 0x000e620000000c00 */
[----:B------:R-:W-:Y:S06]  /*2a6f0*/  BAR.SYNC.DEFER_BLOCKING 0x0 ;  /* 0x0000000000007b1d */ /* 0x000fec0000010000 */
[----:B0-----:R-:W4:Y:S04]  /*2a700*/  LDL.LU R248, [R1+0x610] ;  /* 0x0006100001f87983 */ /* 0x001f280000300800 */
[----:B--2---:R-:W2:Y:S04]  /*2a710*/  LDL.LU R249, [R1+0x614] ;  /* 0x0006140001f97983 */ /* 0x004ea80000300800 */
[----:B---3--:R-:W2:Y:S04]  /*2a720*/  LDL.LU R250, [R1+0x618] ;  /* 0x0006180001fa7983 */ /* 0x008ea80000300800 */
[----:B----4-:R-:W2:Y:S04]  /*2a730*/  LDL.LU R251, [R1+0x61c] ;  /* 0x00061c0001fb7983 */ /* 0x010ea80000300800 */
[----:B------:R-:W-:Y:S01]  /*2a740*/  STSM.16.M88.4 [R0], R96 ;  /* 0x0000006000007844 */ /* 0x000fe20000000200 */
[----:B------:R-:W-:Y:S06]  /*2a750*/  BAR.SYNC.DEFER_BLOCKING 0x0 ;  /* 0x0000000000007b1d */ /* 0x000fec0000010000 */
[----:B-1----:R0:W-:Y:S04]  /*2a760*/  STL [R1+0x1484], R244 ;  /* 0x001484f401007387 */ /* 0x0021e80000100800 */
[----:B------:R1:W-:Y:S04]  /*2a770*/  STL [R1+0x1480], R245 ;  /* 0x001480f501007387 */ /* 0x0003e80000100800 */
[----:B------:R3:W-:Y:S04]  /*2a780*/  STL [R1+0x147c], R246 ;  /* 0x00147cf601007387 */ /* 0x0007e80000100800 */
[----:B------:R4:W-:Y:S04]  /*2a790*/  STL [R1+0x1478], R247 ;  /* 0x001478f701007387 */ /* 0x0009e80000100800 */
[----:B------:R-:W2:Y:S01]  /*2a7a0*/  LDS.128 R104, [R13] ;  /* 0x000000000d687984 */ /* 0x000ea20000000c00 */
[----:B------:R-:W-:Y:S06]  /*2a7b0*/  BAR.SYNC.DEFER_BLOCKING 0x0 ;  /* 0x0000000000007b1d */ /* 0x000fec0000010000 */
[----:B0-----:R-:W2:Y:S04]  /*2a7c0*/  LDL.LU R244, [R1+0x600] ;  /* 0x0006000001f47983 */ /* 0x001ea80000300800 */
[----:B-1----:R-:W2:Y:S04]  /*2a7d0*/  LDL.LU R245, [R1+0x604] ;  /* 0x0006040001f57983 */ /* 0x002ea80000300800 */
[----:B---3--:R-:W2:Y:S04]  /*2a7e0*/  LDL.LU R246, [R1+0x608] ;  /* 0x0006080001f67983 */ /* 0x008ea80000300800 */
[----:B----4-:R-:W2:Y:S04]  /*2a7f0*/  LDL.LU R247, [R1+0x60c] ;  /* 0x00060c0001f77983 */ /* 0x010ea80000300800 */
[----:B------:R-:W-:Y:S01]  /*2a800*/  STSM.16.M88.4 [R0], R36 ;  /* 0x0000002400007844 */ /* 0x000fe20000000200 */
[----:B------:R-:W-:Y:S06]  /*2a810*/  BAR.SYNC.DEFER_BLOCKING 0x0 ;  /* 0x0000000000007b1d */ /* 0x000fec0000010000 */
[----:B------:R-:W0:Y:S02]  /*2a820*/  LDS.128 R100, [R13] ;  /* 0x000000000d647984 */ /* 0x000e240000000c00 */
[----:B------:R-:W-:Y:S06]  /*2a830*/  BAR.SYNC.DEFER_BLOCKING 0x0 ;  /* 0x0000000000007b1d */ /* 0x000fec0000010000 */
[----:B------:R-:W-:Y:S02]  /*2a840*/  STSM.16.M88.4 [R0], R52 ;  /* 0x0000003400007844 */ /* 0x000fe40000000200 */
[----:B------:R-:W-:Y:S06]  /*2a850*/  BAR.SYNC.DEFER_BLOCKING 0x0 ;  /* 0x0000000000007b1d */ /* 0x000fec0000010000 */
[----:B------:R-:W1:Y:S02]  /*2a860*/  LDS.128 R96, [R13] ;  /* 0x000000000d607984 */ /* 0x000e640000000c00 */
[----:B------:R-:W-:Y:S06]  /*2a870*/  BAR.SYNC.DEFER_BLOCKING 0x0 ;  /* 0x0000000000007b1d */ /* 0x000fec0000010000 */
[----:B------:R-:W-:Y:S02]  /*2a880*/  STSM.16.M88.4 [R0], R40 ;  /* 0x0000002800007844 */ /* 0x000fe40000000200 */
[----:B------:R-:W-:Y:S06]  /*2a890*/  BAR.SYNC.DEFER_BLOCKING 0x0 ;  /* 0x0000000000007b1d */ /* 0x000fec0000010000 */
[----:B------:R-:W3:Y:S02]  /*2a8a0*/  LDS.128 R52, [R13] ;  /* 0x000000000d347984 */ /* 0x000ee40000000c00 */
[----:B------:R-:W-:Y:S06]  /*2a8b0*/  BAR.SYNC.DEFER_BLOCKING 0x0 ;  /* 0x0000000000007b1d */ /* 0x000fec0000010000 */
[----:B------:R-:W-:Y:S02]  /*2a8c0*/  STSM.16.M88.4 [R0], R48 ;  /* 0x0000003000007844 */ /* 0x000fe40000000200 */
[----:B------:R-:W-:Y:S06]  /*2a8d0*/  BAR.SYNC.DEFER_BLOCKING 0x0 ;  /* 0x0000000000007b1d */ /* 0x000fec0000010000 */
[----:B------:R-:W4:Y:S02]  /*2a8e0*/  LDS.128 R48, [R13] ;  /* 0x000000000d307984 */ /* 0x000f240000000c00 */
        /* <DEDUP_REMOVED lines=173> */
[----:B------:R0:W-:Y:S02]  /*2b3c0*/  STSM.16.M88.4 [R0], R224 ;  /* 0x000000e000007844 */ /* 0x0001e40000000200 */
[----:B------:R-:W-:Y:S06]  /*2b3d0*/  BAR.SYNC.DEFER_BLOCKING 0x0 ;  /* 0x0000000000007b1d */ /* 0x000fec0000010000 */
[----:B0-----:R-:W3:Y:S04]  /*2b3e0*/  LDL.LU R224, [R1+0x1e0] ;  /* 0x0001e00001e07983 */ /* 0x001ee80000300800 */
[----:B------:R-:W3:Y:S04]  /*2b3f0*/  LDL.LU R225, [R1+0x1e4] ;  /* 0x0001e40001e17983 */ /* 0x000ee80000300800 */
[----:B------:R-:W3:Y:S04]  /*2b400*/  LDL.LU R226, [R1+0x1e8] ;  /* 0x0001e80001e27983 */ /* 0x000ee80000300800 */
[----:B------:R-:W3:Y:S04]  /*2b410*/  LDL.LU R227, [R1+0x1ec] ;  /* 0x0001ec0001e37983 */ /* 0x000ee80000300800 */
[----:B------:R-:W0:Y:S01]  /*2b420*/  LDS.128 R204, [R13] ;  /* 0x000000000dcc7984 */ /* 0x000e220000000c00 */
[----:B------:R-:W-:Y:S06]  /*2b430*/  BAR.SYNC.DEFER_BLOCKING 0x0 ;  /* 0x0000000000007b1d */ /* 0x000fec0000010000 */
[----:B------:R1:W-:Y:S02]  /*2b440*/  STSM.16.M88.4 [R0], R228 ;  /* 0x000000e400007844 */ /* 0x0003e40000000200 */
[----:B------:R-:W-:Y:S06]  /*2b450*/  BAR.SYNC.DEFER_BLOCKING 0x0 ;  /* 0x0000000000007b1d */ /* 0x000fec0000010000 */
[----:B-1----:R-:W2:Y:S04]  /*2b460*/  LDL.LU R228, [R1+0x1f0] ;  /* 0x0001f00001e47983 */ /* 0x002ea80000300800 */
[----:B------:R-:W2:Y:S04]  /*2b470*/  LDL.LU R229, [R1+0x1f4] ;  /* 0x0001f40001e57983 */ /* 0x000ea80000300800 */
[----:B------:R-:W2:Y:S04]  /*2b480*/  LDL.LU R230, [R1+0x1f8] ;  /* 0x0001f80001e67983 */ /* 0x000ea80000300800 */
[----:B------:R-:W2:Y:S04]  /*2b490*/  LDL.LU R231, [R1+0x1fc] ;  /* 0x0001fc0001e77983 */ /* 0x000ea80000300800 */
[----:B------:R-:W1:Y:S01]  /*2b4a0*/  LDS.128 R208, [R13] ;  /* 0x000000000dd07984 */ /* 0x000e620000000c00 */
[----:B------:R-:W-:Y:S06]  /*2b4b0*/  BAR.SYNC.DEFER_BLOCKING 0x0 ;  /* 0x0000000000007b1d */ /* 0x000fec0000010000 */
[----:B------:R4:W-:Y:S02]  /*2b4c0*/  STSM.16.M88.4 [R0], R232 ;  /* 0x000000e800007844 */ /* 0x0009e40000000200 */
[----:B------:R-:W-:Y:S06]  /*2b4d0*/  BAR.SYNC.DEFER_BLOCKING 0x0 ;  /* 0x0000000000007b1d */ /* 0x000fec0000010000 */
[----:B----4-:R-:W4:Y:S04]  /*2b4e0*/  LDL.LU R232, [R1+0x3e0] ;  /* 0x0003e00001e87983 */ /* 0x010f280000300800 */
[----:B------:R-:W4:Y:S04]  /*2b4f0*/  LDL.LU R233, [R1+0x3e4] ;  /* 0x0003e40001e97983 */ /* 0x000f280000300800 */
[----:B------:R-:W4:Y:S04]  /*2b500*/  LDL.LU R234, [R1+0x3e8] ;  /* 0x0003e80001ea7983 */ /* 0x000f280000300800 */
[----:B------:R-:W4:Y:S04]  /*2b510*/  LDL.LU R235, [R1+0x3ec] ;  /* 0x0003ec0001eb7983 */ /* 0x000f280000300800 */
[----:B------:R-:W1:Y:S01]  /*2b520*/  LDS.128 R212, [R13] ;  /* 0x000000000dd47984 */ /* 0x000e620000000c00 */
[----:B------:R-:W-:Y:S06]  /*2b530*/  BAR.SYNC.DEFER_BLOCKING 0x0 ;  /* 0x0000000000007b1d */ /* 0x000fec0000010000 */
[----:B------:R0:W-:Y:S02]  /*2b540*/  STSM.16.M88.4 [R0], R236 ;  /* 0x000000ec00007844 */ /* 0x0001e40000000200 */
[----:B------:R-:W-:Y:S06]  /*2b550*/  BAR.SYNC.DEFER_BLOCKING 0x0 ;  /* 0x0000000000007b1d */ /* 0x000fec0000010000 */
[----:B0-----:R-:W4:Y:S04]  /*2b560*/  LDL.LU R236, [R1+0x3f0] ;  /* 0x0003f00001ec7983 */ /* 0x001f280000300800 */
[----:B------:R-:W4:Y:S04]  /*2b570*/  LDL.LU R237, [R1+0x3f4] ;  /* 0x0003f40001ed7983 */ /* 0x000f280000300800 */
[----:B------:R-:W4:Y:S04]  /*2b580*/  LDL.LU R238, [R1+0x3f8] ;  /* 0x0003f80001ee7983 */ /* 0x000f280000300800 */
[----:B------:R-:W4:Y:S04]  /*2b590*/  LDL.LU R239, [R1+0x3fc] ;  /* 0x0003fc0001ef7983 */ /* 0x000f280000300800 */
[----:B------:R-:W0:Y:S01]  /*2b5a0*/  LDS.128 R216, [R13] ;  /* 0x000000000dd87984 */ /* 0x000e220000000c00 */
[----:B------:R-:W-:Y:S06]  /*2b5b0*/  BAR.SYNC.DEFER_BLOCKING 0x0 ;  /* 0x0000000000007b1d */ /* 0x000fec0000010000 */
[----:B------:R-:W-:Y:S02]  /*2b5c0*/  STSM.16.M88.4 [R0], R240 ;  /* 0x000000f000007844 */ /* 0x000fe40000000200 */
[----:B------:R-:W-:Y:S06]  /*2b5d0*/  BAR.SYNC.DEFER_BLOCKING 0x0 ;  /* 0x0000000000007b1d */ /* 0x000fec0000010000 */
[----:B------:R-:W0:Y:S02]  /*2b5e0*/  LDS.128 R220, [R13] ;  /* 0x000000000ddc7984 */ /* 0x000e240000000c00 */
[----:B------:R-:W-:Y:S06]  /*2b5f0*/  BAR.SYNC.DEFER_BLOCKING 0x0 ;  /* 0x0000000000007b1d */ /* 0x000fec0000010000 */
[----:B---3--:R-:W-:Y:S02]  /*2b600*/  STSM.16.M88.4 [R0], R224 ;  /* 0x000000e000007844 */ /* 0x008fe40000000200 */
[----:B------:R-:W-:Y:S06]  /*2b610*/  BAR.SYNC.DEFER_BLOCKING 0x0 ;  /* 0x0000000000007b1d */ /* 0x000fec0000010000 */
[----:B------:R-:W3:Y:S02]  /*2b620*/  LDS.128 R224, [R13] ;  /* 0x000000000de07984 */ /* 0x000ee40000000c00 */
[----:B------:R-:W-:Y:S06]  /*2b630*/  BAR.SYNC.DEFER_BLOCKING 0x0 ;  /* 0x0000000000007b1d */ /* 0x000fec0000010000 */
[----:B--2---:R-:W-:Y:S02]  /*2b640*/  STSM.16.M88.4 [R0], R228 ;  /* 0x000000e400007844 */ /* 0x004fe40000000200 */
[----:B------:R-:W-:Y:S06]  /*2b650*/  BAR.SYNC.DEFER_BLOCKING 0x0 ;  /* 0x0000000000007b1d */ /* 0x000fec0000010000 */
[----:B------:R-:W2:Y:S02]  /*2b660*/  LDS.128 R228, [R13] ;  /* 0x000000000de47984 */ /* 0x000ea40000000c00 */
[----:B------:R-:W-:Y:S06]  /*2b670*/  BAR.SYNC.DEFER_BLOCKING 0x0 ;  /* 0x0000000000007b1d */ /* 0x000fec0000010000 */
[----:B----4-:R-:W-:Y:S02]  /*2b680*/  STSM.16.M88.4 [R0], R232 ;  /* 0x000000e800007844 */ /* 0x010fe40000000200 */
        /* <DEDUP_REMOVED lines=9> */
[----:B-1----:R-:W3:Y:S04]  /*2b720*/  LDL.LU R244, [R1+0x10] ;  /* 0x0000100001f47983 */ /* 0x002ee80000300800 */
[----:B------:R-:W2:Y:S04]  /*2b730*/  LDL.LU R246, [R1+0x14] ;  /* 0x0000140001f67983 */ /* 0x000ea80000300800 */
[----:B------:R-:W4:Y:S04]  /*2b740*/  LDL.LU R247, [R1+0x28] ;  /* 0x0000280001f77983 */ /* 0x000f280000300800 */
[----:B------:R-:W1:Y:S01]  /*2b750*/  LDS.128 R240, [R13] ;  /* 0x000000000df07984 */ /* 0x000e620000000c00 */
[----:B------:R-:W-:Y:S06]  /*2b760*/  BAR.SYNC.DEFER_BLOCKING 0x0 ;  /* 0x0000000000007b1d */ /* 0x000fec0000010000 */
[----:B------:R0:W-:Y:S04]  /*2b770*/  STSM.16.M88.4 [R0], R248 ;  /* 0x000000f800007844 */ /* 0x0001e80000000200 */
[----:B0-----:R-:W4:Y:S04]  /*2b780*/  LDL.LU R248, [R1+0x18] ;  /* 0x0000180001f87983 */ /* 0x001f280000300800 */
[----:B------:R-:W4:Y:S04]  /*2b790*/  LDL.LU R249, [R1+0x2c] ;  /* 0x00002c0001f97983 */ /* 0x000f280000300800 */
[----:B------:R-:W4:Y:S04]  /*2b7a0*/  LDL.LU R250, [R1+0x1c] ;  /* 0x00001c0001fa7983 */ /* 0x000f280000300800 */
[----:B------:R-:W4:Y:S04]  /*2b7b0*/  LDL.LU R251, [R1] ;  /* 0x0000000001fb7983 */ /* 0x000f280000300800 */
[----:B------:R-:W2:Y:S01]  /*2b7c0*/  LDL.LU R245, [R1+0x24] ;  /* 0x0000240001f57983 */ /* 0x000ea20000300800 */
[----:B------:R-:W-:Y:S01]  /*2b7d0*/  IMAD R0, R11, UR4, RZ ;  /* 0x000000040b007c24 */ /* 0x000fe2000f8e02ff */
[----:B------:R-:W-:Y:S01]  /*2b7e0*/  ULDC.64 UR4, c[0x0][0x220] ;  /* 0x0000880000047ab9 */ /* 0x000fe20000000a00 */
[----:B------:R-:W-:Y:S01]  /*2b7f0*/  BAR.SYNC.DEFER_BLOCKING 0x0 ;  /* 0x0000000000007b1d */ /* 0x000fe20000010000 */
[----:B------:R-:W-:-:S02]  /*2b800*/  ISETP.LT.AND P0, PT, R10, UR29, !P0 ;  /* 0x0000001d0a007c0c */ /* 0x000fc4000c701270 */
[----:B------:R-:W-:Y:S01]  /*2b810*/  LEA R2, P1, R0, UR4, 0x1 ;  /* 0x0000000400027c11 */ /* 0x000fe2000f8208ff */
[----:B------:R-:W-:Y:S02]  /*2b820*/  IMAD R14, R14, 0x100, R0 ;  /* 0x000001000e0e7824 */ /* 0x000fe400078e0200 */
[----:B------:R-:W-:Y:S01]  /*2b830*/  ULDC UR4, c[0x0][0x248] ;  /* 0x0000920000047ab9 */ /* 0x000fe20000000800 */
[----:B------:R-:W-:Y:S01]  /*2b840*/  LEA.HI.X.SX32 R3, R0, UR5, 0x1, P1 ;  /* 0x0000000500037c11 */ /* 0x000fe200088f0eff */
[----:B------:R-:W-:Y:S01]  /*2b850*/  IMAD R0, R10, UR4, RZ ;  /* 0x000000040a007c24 */ /* 0x000fe2000f8e02ff */
[----:B------:R-:W-:-:S03]  /*2b860*/  ULDC.64 UR4, c[0x0][0x228] ;  /* 0x00008a0000047ab9 */ /* 0x000fc60000000a00 */
[----:B------:R-:W-:-:S05]  /*2b870*/  IMAD.WIDE R8, R0, 0x2, R2 ;  /* 0x0000000200087825 */ /* 0x000fca00078e0202 */
[----:B------:R0:W-:Y:S01]  /*2b880*/  @P0 STG.E.U16 desc[UR18][R8.64], R15 ;  /* 0x0000000f08000986 */ /* 0x0001e2000c101512 */
[----:B------:R-:W-:Y:S01]  /*2b890*/  ISETP.GE.AND P0, PT, R10, UR7, PT ;  /* 0x000000070a007c0c */ /* 0x000fe2000bf06270 */
[----:B------:R-:W-:-:S03]  /*2b8a0*/  ULDC.64 UR6, c[0x0][0x220] ;  /* 0x0000880000067ab9 */ /* 0x000fc60000000a00 */
[----:B------:R-:W-:Y:S01]  /*2b8b0*/  ISETP.LT.AND P0, PT, R12, UR4, !P0 ;  /* 0x000000040c007c0c */ /* 0x000fe2000c701270 */
[----:B------:R-:W-:Y:S01]  /*2b8c0*/  ULDC UR4, c[0x0][0x22c] ;  /* 0x00008b0000047ab9 */ /* 0x000fe20000000800 */
[----:B0-----:R-:W-:-:S04]  /*2b8d0*/  LEA R8, P1, R14, UR6, 0x1 ;  /* 0x000000060e087c11 */ /* 0x001fc8000f8208ff */
[----:B------:R-:W-:Y:S01]  /*2b8e0*/  LEA.HI.X.SX32 R9, R14, UR7, 0x1, P1 ;  /* 0x000000070e097c11 */ /* 0x000fe200088f0eff */
[----:B------:R-:W-:Y:S01]  /*2b8f0*/  ULDC.64 UR6, c[0x0][0x228] ;  /* 0x00008a0000067ab9 */ /* 0x000fe20000000a00 */
[----:B------:R-:W-:Y:S01]  /*2b900*/  PRMT R252, R15, 0x7632, R252 ;  /* 0x000076320ffc7816 */ /* 0x000fe200000000fc */
[----:B------:R-:W-:-:S05]  /*2b910*/  IMAD.WIDE R14, R0, 0x2, R8 ;  /* 0x00000002000e7825 */ /* 0x000fca00078e0208 */
[----:B------:R0:W-:Y:S02]  /*2b920*/  @P0 STG.E.U16 desc[UR18][R14.64], R252 ;  /* 0x000000fc0e000986 */ /* 0x0001e4000c101512 */
[----:B0-----:R-:W-:-:S05]  /*2b930*/  VIADD R14, R10, 0x1 ;  /* 0x000000010a0e7836 */ /* 0x001fca0000000000 */
[----:B------:R-:W-:Y:S01]  /*2b940*/  ISETP.GE.AND P0, PT, R14, UR4, PT ;  /* 0x000000040e007c0c */ /* 0x000fe2000bf06270 */
[----:B------:R-:W-:-:S03]  /*2b950*/  ULDC UR4, c[0x0][0x248] ;  /* 0x0000920000047ab9 */ /* 0x000fc60000000800 */
[----:B------:R-:W-:Y:S01]  /*2b960*/  ISETP.LT.AND P1, PT, R11, UR6, !P0 ;  /* 0x000000060b007c0c */ /* 0x000fe2000c721270 */
[----:B------:R-:W-:Y:S01]  /*2b970*/  VIADD R0, R0, UR4 ;  /* 0x0000000400007c36 */ /* 0x000fe20008000000 */
[----:B------:R-:W-:Y:S01]  /*2b980*/  ISETP.LT.AND P0, PT, R12, UR10, !P0 ;  /* 0x0000000a0c007c0c */ /* 0x000fe2000c701270 */
[----:B------:R-:W-:Y:S01]  /*2b990*/  ULDC UR4, c[0x0][0x22c] ;  /* 0x00008b0000047ab9 */ /* 0x000fe20000000800 */
[----:B------:R-:W-:Y:S01]  /*2b9a0*/  ULDC UR6, c[0x0][0x228] ;  /* 0x00008a0000067ab9 */ /* 0x000fe20000000800 */
[----:B------:R-:W-:Y:S01]  /*2b9b0*/  IMAD.WIDE R14, R0, 0x2, R2 ;  /* 0x00000002000e7825 */ /* 0x000fe200078e0202 */
[----:B------:R-:W-:-:S07]  /*2b9c0*/  ULDC UR10, c[0x0][0x228] ;  /* 0x00008a00000a7ab9 */ /* 0x000fce0000000800 */
[----:B---3--:R0:W-:Y:S02]  /*2b9d0*/  @P1 STG.E.U16 desc[UR18][R14.64], R244 ;  /* 0x000000f40e001986 */ /* 0x0081e4000c101512 */
[----:B0-----:R-:W-:Y:S02]  /*2b9e0*/  IMAD.MOV.U32 R15, RZ, RZ, R244 ;  /* 0x000000ffff0f7224 */ /* 0x001fe400078e00f4 */
[----:B------:R-:W3:Y:S03]  /*2b9f0*/  LDL.LU R244, [R1+0x1484] ;  /* 0x0014840001f47983 */ /* 0x000ee60000300800 */
        /* <DEDUP_REMOVED lines=13> */
[----:B--2---:R0:W-:Y:S02]  /*2bad0*/  @P1 STG.E.U16 desc[UR18][R14.64], R245 ;  /* 0x000000f50e001986 */ /* 0x0041e4000c101512 */
[----:B0-----:R-:W-:Y:S02]  /*2bae0*/  IMAD.MOV.U32 R15, RZ, RZ, R245 ;  /* 0x000000ffff0f7224 */ /* 0x001fe400078e00f5 */
[----:B------:R-:W2:Y:S03]  /*2baf0*/  LDL.LU R245, [R1+0x1480] ;  /* 0x0014800001f57983 */ /* 0x000ea60000300800 */
        /* <DEDUP_REMOVED lines=10> */
[----:B------:R-:W-:Y:S01]  /*2bba0*/  PRMT R252, R246, 0x7632, R252 ;  /* 0x00007632f6fc7816 */ /* 0x000fe200000000fc */
[----:B------:R-:W-:Y:S01]  /*2bbb0*/  IMAD.WIDE R14, R0, 0x2, R2 ;  /* 0x00000002000e7825 */ /* 0x000fe200078e0202 */
[----:B------:R-:W-:-:S07]  /*2bbc0*/  ULDC UR12, c[0x0][0x228] ;  /* 0x00008a00000c7ab9 */ /* 0x000fce0000000800 */
[----:B------:R0:W-:Y:S02]  /*2bbd0*/  @P1 STG.E.U16 desc[UR18][R14.64], R246 ;  /* 0x000000f60e001986 */ /* 0x0001e4000c101512 */
[----:B0-----:R-:W-:Y:S02]  /*2bbe0*/  IMAD.WIDE R14, R0, 0x2, R8 ;  /* 0x00000002000e7825 */ /* 0x001fe400078e0208 */
[----:B------:R-:W2:Y:S04]  /*2bbf0*/  LDL.LU R246, [R1+0x147c] ;  /* 0x00147c0001f67983 */ /* 0x000ea80000300800 */
        /* <DEDUP_REMOVED lines=8> */
[----:B----4-:R-:W-:Y:S01]  /*2bc80*/  PRMT R252, R247, 0x7632, R252 ;  /* 0x00007632f7fc7816 */ /* 0x010fe200000000fc */
[----:B------:R-:W-:Y:S01]  /*2bc90*/  IMAD.WIDE R14, R0, 0x2, R2 ;  /* 0x00000002000e7825 */ /* 0x000fe200078e0202 */
[----:B------:R-:W-:-:S07]  /*2bca0*/  ULDC UR16, c[0x0][0x228] ;  /* 0x00008a0000107ab9 */ /* 0x000fce0000000800 */
[----:B------:R0:W-:Y:S02]  /*2bcb0*/  @P1 STG.E.U16 desc[UR18][R14.64], R247 ;  /* 0x000000f70e001986 */ /* 0x0001e4000c101512 */
[----:B0-----:R-:W-:Y:S02]  /*2bcc0*/  IMAD.WIDE R14, R0, 0x2, R8 ;  /* 0x00000002000e7825 */ /* 0x001fe400078e0208 */
[----:B------:R-:W4:Y:S04]  /*2bcd0*/  LDL.LU R247, [R1+0x1478] ;  /* 0x0014780001f77983 */ /* 0x000f280000300800 */
[----:B------:R0:W-:Y:S02]  /*2bce0*/  @P0 STG.E.U16 desc[UR18][R14.64], R252 ;  /* 0x000000fc0e000986 */ /* 0x0001e4000c101512 */
[----:B0-----:R-:W-:-:S05]  /*2bcf0*/  VIADD R14, R10, 0x5 ;  /* 0x000000050a0e7836 */ /* 0x001fca0000000000 */
[----:B------:R-:W-:Y:S01]  /*2bd00*/  ISETP.GE.AND P0, PT, R14, UR4, PT ;  /* 0x000000040e007c0c */ /* 0x000fe2000bf06270 */
[----:B------:R-:W-:-:S03]  /*2bd10*/  ULDC UR4, c[0x0][0x248] ;  /* 0x0000920000047ab9 */ /* 0x000fc60000000800 */
[----:B------:R-:W-:Y:S01]  /*2bd20*/  ISETP.LT.AND P1, PT, R11, UR22, !P0 ;  /* 0x000000160b007c0c */ /* 0x000fe2000c721270 */
[----:B------:R-:W-:Y:S01]  /*2bd30*/  VIADD R0, R0, UR4 ;  /* 0x0000000400007c36 */ /* 0x000fe20008000000 */
[----:B------:R-:W-:Y:S01]  /*2bd40*/  PRMT R252, R248, 0x7632, R252 ;  /* 0x00007632f8fc7816 */ /* 0x000fe200000000fc */
[----:B------:R-:W-:Y:S02]  /*2bd50*/  ULDC UR4, c[0x0][0x22c] ;  /* 0x00008b0000047ab9 */ /* 0x000fe40000000800 */
[----:B------:R-:W-:-:S08]  /*2bd60*/  IMAD.WIDE R14, R0, 0x2, R2 ;  /* 0x00000002000e7825 */ /* 0x000fd000078e0202 */
[----:B------:R0:W-:Y:S04]  /*2bd70*/  @P1 STG.E.U16 desc[UR18][R14.64], R248 ;  /* 0x000000f80e001986 */ /* 0x0001e8000c101512 */
[----:B0-----:R-:W3:Y:S01]  /*2bd80*/  LDL.LU R248, [R1+0x1474] ;  /* 0x0014740001f87983 */ /* 0x001ee20000300800 */
[----:B------:R-:W-:Y:S01]  /*2bd90*/  ISETP.LT.AND P0, PT, R12, UR26, !P0 ;  /* 0x0000001a0c007c0c */ /* 0x000fe2000c701270 */
[----:B------:R-:W-:-:S12]  /*2bda0*/  IMAD.WIDE R14, R0, 0x2, R8 ;  /* 0x00000002000e7825 */ /* 0x000fd800078e0208 */
[----:B------:R0:W-:Y:S02]  /*2bdb0*/  @P0 STG.E.U16 desc[UR18][R14.64], R252 ;  /* 0x000000fc0e000986 */ /* 0x0001e4000c101512 */
[----:B0-----:R-:W-:-:S05]  /*2bdc0*/  VIADD R14, R10, 0x6 ;  /* 0x000000060a0e7836 */ /* 0x001fca0000000000 */
[----:B------:R-:W-:Y:S01]  /*2bdd0*/  ISETP.GE.AND P0, PT, R14, UR4, PT ;  /* 0x000000040e007c0c */ /* 0x000fe2000bf06270 */
[----:B------:R-:W-:-:S03]  /*2bde0*/  ULDC UR4, c[0x0][0x248] ;  /* 0x0000920000047ab9 */ /* 0x000fc60000000800 */
[----:B------:R-:W-:Y:S01]  /*2bdf0*/  ISETP.LT.AND P1, PT, R11, UR28, !P0 ;  /* 0x0000001c0b007c0c */ /* 0x000fe2000c721270 */
[----:B------:R-:W-:Y:S01]  /*2be00*/  VIADD R0, R0, UR4 ;  /* 0x0000000400007c36 */ /* 0x000fe20008000000 */
[----:B------:R-:W-:Y:S02]  /*2be10*/  ULDC UR4, c[0x0][0x228] ;  /* 0x00008a0000047ab9 */ /* 0x000fe40000000800 */
[----:B------:R-:W-:Y:S01]  /*2be20*/  ISETP.LT.AND P0, PT, R12, UR4, !P0 ;  /* 0x000000040c007c0c */ /* 0x000fe2000c701270 */
[----:B------:R-:W-:Y:S01]  /*2be30*/  IMAD.WIDE R14, R0, 0x2, R2 ;  /* 0x00000002000e7825 */ /* 0x000fe200078e0202 */
[----:B------:R-:W-:Y:S01]  /*2be40*/  PRMT R252, R249, 0x7632, R252 ;  /* 0x00007632f9fc7816 */ /* 0x000fe200000000fc */
[----:B------:R-:W-:-:S06]  /*2be50*/  ULDC UR4, c[0x0][0x22c] ;  /* 0x00008b0000047ab9 */ /* 0x000fcc0000000800 */
        /* <DEDUP_REMOVED lines=8> */
[----:B------:R-:W-:Y:S02]  /*2bee0*/  ULDC UR4, c[0x0][0x248] ;  /* 0x0000920000047ab9 */ /* 0x000fe40000000800 */
[----:B------:R-:W-:Y:S01]  /*2bef0*/  VIADD R0, R0, UR4 ;  /* 0x0000000400007c36 */ /* 0x000fe20008000000 */
[----:B------:R-:W-:Y:S02]  /*2bf00*/  ULDC UR4, c[0x0][0x228] ;  /* 0x00008a0000047ab9 */ /* 0x000fe40000000800 */
[----:B------:R-:W-:Y:S01]  /*2bf10*/  ISETP.LT.AND P0, PT, R12, UR4, !P0 ;  /* 0x000000040c007c0c */ /* 0x000fe2000c701270 */
[----:B------:R-:W-:Y:S01]  /*2bf20*/  IMAD.WIDE R14, R0, 0x2, R2 ;  /* 0x00000002000e7825 */ /* 0x000fe200078e0202 */
[----:B------:R-:W-:Y:S01]  /*2bf30*/  PRMT R252, R250, 0x7632, R252 ;  /* 0x00007632fafc7816 */ /* 0x000fe200000000fc */
[----:B------:R-:W-:-:S04]  /*2bf40*/  ULDC UR4, c[0x0][0x22c] ;  /* 0x00008b0000047ab9 */ /* 0x000fc80000000800 */
        /* <DEDUP_REMOVED lines=28> */
[----:B------:R-:W-:-:S03]  /*2c110*/  ULDC UR4, c[0x0][0x22c] ;  /* 0x00008b0000047ab9 */ /* 0x000fc60000000800 */
[----:B------:R-:W-:Y:S02]  /*2c120*/  VIADD R252, R10, 0xa ;  /* 0x0000000a0afc7836 */ /* 0x000fe40000000000 */
[----:B---3--:R0:W-:Y:S02]  /*2c130*/  @P1 STG.E.U16 desc[UR18][R14.64], R248 ;  /* 0x000000f80e001986 */ /* 0x0081e4000c101512 */
[----:B0-----:R-:W-:Y:S01]  /*2c140*/  PRMT R248, R248, 0x7632, R248 ;  /* 0x00007632f8f87816 */ /* 0x001fe200000000f8 */
[----:B------:R-:W-:-:S05]  /*2c150*/  IMAD.WIDE R14, R0, 0x2, R8 ;  /* 0x00000002000e7825 */ /* 0x000fca00078e0208 */
[----:B------:R0:W-:Y:S01]  /*2c160*/  @P0 STG.E.U16 desc[UR18][R14.64], R248 ;  /* 0x000000f80e000986 */ /* 0x0001e2000c101512 */
[----:B------:R-:W-:Y:S01]  /*2c170*/  ISETP.GE.AND P0, PT, R252, UR4, PT ;  /* 0x00000004fc007c0c */ /* 0x000fe2000bf06270 */
[----:B------:R-:W-:Y:S02]  /*2c180*/  ULDC UR4, c[0x0][0x228] ;  /* 0x00008a0000047ab9 */ /* 0x000fe40000000800 */
[----:B------:R-:W3:Y:S01]  /*2c190*/  LDL.LU R252, [R1+0x4] ;  /* 0x0000040001fc7983 */ /* 0x000ee20000300800 */
[----:B------:R-:W-:Y:S01]  /*2c1a0*/  ISETP.LT.AND P1, PT, R11, UR4, !P0 ;  /* 0x000000040b007c0c */ /* 0x000fe2000c721270 */
[----:B------:R-:W-:Y:S02]  /*2c1b0*/  ULDC UR4, c[0x0][0x248] ;  /* 0x0000920000047ab9 */ /* 0x000fe40000000800 */
[----:B------:R-:W-:Y:S01]  /*2c1c0*/  VIADD R0, R0, UR4 ;  /* 0x0000000400007c36 */ /* 0x000fe20008000000 */
[----:B------:R-:W-:Y:S02]  /*2c1d0*/  ULDC UR4, c[0x0][0x228] ;  /* 0x00008a0000047ab9 */ /* 0x000fe40000000800 */
[----:B------:R-:W-:Y:S01]  /*2c1e0*/  ISETP.LT.AND P0, PT, R12, UR4, !P0 ;  /* 0x000000040c007c0c */ /* 0x000fe2000c701270 */
[----:B0-----:R-:W-:Y:S01]  /*2c1f0*/  IMAD.WIDE R14, R0, 0x2, R2 ;  /* 0x00000002000e7825 */ /* 0x001fe200078e0202 */
[----:B------:R-:W-:-:S05]  /*2c200*/  ULDC UR4, c[0x0][0x22c] ;  /* 0x00008b0000047ab9 */ /* 0x000fca0000000800 */
[----:B---3--:R0:W-:Y:S01]  /*2c210*/  @P1 STG.E.U16 desc[UR18][R14.64], R252 ;  /* 0x000000fc0e001986 */ /* 0x0081e2000c101512 */
[----:B------:R-:W-:Y:S01]  /*2c220*/  PRMT R248, R252, 0x7632, R248 ;  /* 0x00007632fcf87816 */ /* 0x000fe200000000f8 */
[----:B0-----:R-:W-:-:S04]  /*2c230*/  IMAD.WIDE R14, R0, 0x2, R8 ;  /* 0x00000002000e7825 */ /* 0x001fc800078e0208 */
[----:B------:R-:W-:Y:S01]  /*2c240*/  VIADD R252, R10, 0xb ;  /* 0x0000000b0afc7836 */ /* 0x000fe20000000000 */
[----:B------:R0:W-:Y:S04]  /*2c250*/  @P0 STG.E.U16 desc[UR18][R14.64], R248 ;  /* 0x000000f80e000986 */ /* 0x0001e8000c101512 */
[----:B------:R-:W-:Y:S01]  /*2c260*/  ISETP.GE.AND P0, PT, R252, UR4, PT ;  /* 0x00000004fc007c0c */ /* 0x000fe2000bf06270 */
[----:B------:R-:W-:-:S03]  /*2c270*/  ULDC UR4, c[0x0][0x228] ;  /* 0x00008a0000047ab9 */ /* 0x000fc60000000800 */
[----:B------:R-:W-:Y:S01]  /*2c280*/  ISETP.LT.AND P1, PT, R11, UR4, !P0 ;  /* 0x000000040b007c0c */ /* 0x000fe2000c721270 */
[----:B------:R-:W-:Y:S02]  /*2c290*/  ULDC UR4, c[0x0][0x248] ;  /* 0x0000920000047ab9 */ /* 0x000fe40000000800 */
[----:B------:R-:W-:Y:S01]  /*2c2a0*/  VIADD R0, R0, UR4 ;  /* 0x0000000400007c36 */ /* 0x000fe20008000000 */
[----:B------:R-:W-:Y:S02]  /*2c2b0*/  ULDC UR4, c[0x0][0x228] ;  /* 0x00008a0000047ab9 */ /* 0x000fe40000000800 */
[----:B------:R-:W-:Y:S01]  /*2c2c0*/  ISETP.LT.AND P0, PT, R12, UR4, !P0 ;  /* 0x000000040c007c0c */ /* 0x000fe2000c701270 */
[----:B0-----:R-:W-:Y:S01]  /*2c2d0*/  IMAD.WIDE R14, R0, 0x2, R2 ;  /* 0x00000002000e7825 */ /* 0x001fe200078e0202 */
[----:B------:R-:W-:-:S05]  /*2c2e0*/  ULDC UR4, c[0x0][0x22c] ;  /* 0x00008b0000047ab9 */ /* 0x000fca0000000800 */
[----:B--2---:R0:W-:Y:S02]  /*2c2f0*/  @P1 STG.E.U16 desc[UR18][R14.64], R249 ;  /* 0x000000f90e001986 */ /* 0x0041e4000c101512 */
[----:B0-----:R-:W-:Y:S01]  /*2c300*/  PRMT R249, R249, 0x7632, R249 ;  /* 0x00007632f9f97816 */ /* 0x001fe200000000f9 */
[----:B------:R-:W-:-:S05]  /*2c310*/  IMAD.WIDE R14, R0, 0x2, R8 ;  /* 0x00000002000e7825 */ /* 0x000fca00078e0208 */
[----:B------:R0:W-:Y:S04]  /*2c320*/  @P0 STG.E.U16 desc[UR18][R14.64], R249 ;  /* 0x000000f90e000986 */ /* 0x0001e8000c101512 */
[----:B0-----:R-:W2:Y:S01]  /*2c330*/  LDL.LU R249, [R1+0x8] ;  /* 0x0000080001f97983 */ /* 0x001ea20000300800 */
[----:B------:R-:W-:-:S05]  /*2c340*/  VIADD R248, R10, 0xc ;  /* 0x0000000c0af87836 */ /* 0x000fca0000000000 */
        /* <DEDUP_REMOVED lines=10> */
[----:B--2---:R0:W-:Y:S01]  /*2c3f0*/  @P1 STG.E.U16 desc[UR18][R14.64], R249 ;  /* 0x000000f90e001986 */ /* 0x0041e2000c101512 */
[----:B------:R-:W-:Y:S01]  /*2c400*/  PRMT R252, R249, 0x7632, R252 ;  /* 0x00007632f9fc7816 */ /* 0x000fe200000000fc */
[----:B0-----:R-:W-:-:S05]  /*2c410*/  IMAD.WIDE R14, R0, 0x2, R8 ;  /* 0x00000002000e7825 */ /* 0x001fca00078e0208 */
[----:B------:R0:W-:Y:S04]  /*2c420*/  @P0 STG.E.U16 desc[UR18][R14.64], R252 ;  /* 0x000000fc0e000986 */ /* 0x0001e8000c101512 */
[----:B0-----:R-:W2:Y:S01]  /*2c430*/  LDL.LU R252, [R1+0xc] ;  /* 0x00000c0001fc7983 */ /* 0x001ea20000300800 */
        /* <DEDUP_REMOVED lines=8> */
[----:B----4-:R-:W-:Y:S01]  /*2c4c0*/  PRMT R248, R250, 0x7632, R248 ;  /* 0x00007632faf87816 */ /* 0x010fe200000000f8 */
[----:B------:R-:W-:Y:S02]  /*2c4d0*/  ULDC UR4, c[0x0][0x22c] ;  /* 0x00008b0000047ab9 */ /* 0x000fe40000000800 */
[----:B------:R-:W-:-:S02]  /*2c4e0*/  VIADD R0, R10, 0xe ;  /* 0x0000000e0a007836 */ /* 0x000fc40000000000 */
[----:B------:R0:W-:Y:S02]  /*2c4f0*/  @P1 STG.E.U16 desc[UR18][R14.64], R250 ;  /* 0x000000fa0e001986 */ /* 0x0001e4000c101512 */
[----:B0-----:R-:W-:-:S05]  /*2c500*/  IMAD.WIDE R14, R249, 0x2, R8 ;  /* 0x00000002f90e7825 */ /* 0x001fca00078e0208 */
[----:B------:R0:W-:Y:S01]  /*2c510*/  @P0 STG.E.U16 desc[UR18][R14.64], R248 ;  /* 0x000000f80e000986 */ /* 0x0001e2000c101512 */
        /* <DEDUP_REMOVED lines=8> */
[----:B------:R-:W-:-:S03]  /*2c5a0*/  ULDC UR4, c[0x0][0x22c] ;  /* 0x00008b0000047ab9 */ /* 0x000fc60000000800 */
[----:B------:R-:W-:Y:S02]  /*2c5b0*/  VIADD R0, R10, 0xf ;  /* 0x0000000f0a007836 */ /* 0x000fe40000000000 */
[----:B--2---:R0:W-:Y:S01]  /*2c5c0*/  @P1 STG.E.U16 desc[UR18][R14.64], R252 ;  /* 0x000000fc0e001986 */ /* 0x0041e2000c101512 */
[----:B------:R-:W-:Y:S01]  /*2c5d0*/  PRMT R248, R252, 0x7632, R248 ;  /* 0x00007632fcf87816 */ /* 0x000fe200000000f8 */
        /* <DEDUP_REMOVED lines=11> */
[----:B------:R-:W-:Y:S02]  /*2c690*/  IMAD.WIDE R248, R250, 0x2, R8 ;  /* 0x00000002faf87825 */ /* 0x000fe400078e0208 */
[----:B------:R0:W-:Y:S02]  /*2c6a0*/  @P1 STG.E.U16 desc[UR18][R14.64], R251 ;  /* 0x000000fb0e001986 */ /* 0x0001e4000c101512 */
[----:B------:R-:W-:Y:S01]  /*2c6b0*/  VIADD R0, R10, 0x10 ;  /* 0x000000100a007836 */ /* 0x000fe20000000000 */
[----:B0-----:R-:W-:-:S05]  /*2c6c0*/  PRMT R15, R251, 0x7632, R15 ;  /* 0x00007632fb0f7816 */ /* 0x001fca000000000f */
        /* <DEDUP_REMOVED lines=62> */
[----:B------:R-:W-:Y:S01]  /*2cab0*/  ULDC UR4, c[0x0][0x228] ;  /* 0x00008a0000047ab9 */ /* 0x000fe20000000800 */
[----:B------:R-:W-:Y:S01]  /*2cac0*/  VIADD R0, R10, 0x15 ;  /* 0x000000150a007836 */ /* 0x000fe20000000000 */
[----:B------:R-:W-:Y:S01]  /*2cad0*/  ISETP.LT.AND P1, PT, R12, UR4, !P0 ;  /* 0x000000040c007c0c */ /* 0x000fe2000c721270 */
[C---:B------:R-:W-:Y:S01]  /*2cae0*/  IMAD.WIDE R104, R251.reuse, 0x2, R2 ;  /* 0x00000002fb687825 */ /* 0x040fe200078e0202 */
[----:B------:R-:W-:Y:S02]  /*2caf0*/  ULDC UR4, c[0x0][0x22c] ;  /* 0x00008b0000047ab9 */ /* 0x000fe40000000800 */
[----:B------:R-:W-:Y:S01]  /*2cb00*/  ISETP.GE.AND P0, PT, R0, UR4, PT ;  /* 0x0000000400007c0c */ /* 0x000fe2000bf06270 */
[----:B------:R-:W-:Y:S01]  /*2cb10*/  ULDC UR4, c[0x0][0x228] ;  /* 0x00008a0000047ab9 */ /* 0x000fe20000000800 */
[----:B0-----:R-:W-:Y:S01]  /*2cb20*/  IMAD.WIDE R14, R251, 0x2, R8 ;  /* 0x00000002fb0e7825 */ /* 0x001fe200078e0208 */
[----:B------:R0:W-:Y:S01]  /*2cb30*/  @P2 STG.E.U16 desc[UR18][R104.64], R246 ;  /* 0x000000f668002986 */ /* 0x0001e2000c101512 */
[----:B------:R-:W-:Y:S01]  /*2cb40*/  ISETP.LT.AND P2, PT, R11, UR4, !P0 ;  /* 0x000000040b007c0c */ /* 0x000fe2000c741270 */
[----:B------:R-:W-:-:S02]  /*2cb50*/  ULDC UR4, c[0x0][0x248] ;  /* 0x0000920000047ab9 */ /* 0x000fc40000000800 */
[----:B------:R-:W-:Y:S01]  /*2cb60*/  VIADD R251, R251, UR4 ;  /* 0x00000004fbfb7c36 */ /* 0x000fe20008000000 */
[----:B------:R-:W-:Y:S01]  /*2cb70*/  ULDC UR4, c[0x0][0x228] ;  /* 0x00008a0000047ab9 */ /* 0x000fe20000000800 */
[----:B------:R-:W-:Y:S01]  /*2cb80*/  VIADD R0, R10, 0x16 ;  /* 0x000000160a007836 */ /* 0x000fe20000000000 */
[----:B0-----:R-:W-:-:S05]  /*2cb90*/  PRMT R105, R246, 0x7632, R105 ;  /* 0x00007632f6697816 */ /* 0x001fca0000000069 */
[----:B------:R0:W-:Y:S01]  /*2cba0*/  @P1 STG.E.U16 desc[UR18][R14.64], R105 ;  /* 0x000000690e001986 */ /* 0x0001e2000c101512 */
[----:B------:R-:W-:Y:S01]  /*2cbb0*/  ISETP.LT.AND P1, PT, R12, UR4, !P0 ;  /* 0x000000040c007c0c */ /* 0x000fe2000c721270 */
[----:B------:R-:W-:Y:S02]  /*2cbc0*/  ULDC UR4, c[0x0][0x22c] ;  /* 0x00008b0000047ab9 */ /* 0x000fe40000000800 */
[----:B------:R-:W-:Y:S01]  /*2cbd0*/  ISETP.GE.AND P0, PT, R0, UR4, PT ;  /* 0x0000000400007c0c */ /* 0x000fe2000bf06270 */
[----:B------:R-:W-:Y:S01]  /*2cbe0*/  ULDC UR4, c[0x0][0x228] ;  /* 0x00008a0000047ab9 */ /* 0x000fe20000000800 */
[----:B------:R-:W-:Y:S02]  /*2cbf0*/  IMAD.WIDE R244, R251, 0x2, R2 ;  /* 0x00000002fbf47825 */ /* 0x000fe400078e0202 */
[----:B------:R-:W-:Y:S01]  /*2cc00*/  ISETP.LT.AND P3, PT, R11, UR4, !P0 ;  /* 0x000000040b007c0c */ /* 0x000fe2000c761270 */
[----:B------:R-:W-:Y:S01]  /*2cc10*/  ULDC UR4, c[0x0][0x248] ;  /* 0x0000920000047ab9 */ /* 0x000fe20000000800 */
[----:B------:R-:W-:Y:S01]  /*2cc20*/  VIADD R0, R10, 0x17 ;  /* 0x000000170a007836 */ /* 0x000fe20000000000 */
[----:B0-----:R-:W-:Y:S01]  /*2cc30*/  PRMT R15, R106, 0x7632, R15 ;  /* 0x000076326a0f7816 */ /* 0x001fe2000000000f */
[C---:B------:R-:W-:Y:S01]  /*2cc40*/  IMAD.WIDE R104, R251.reuse, 0x2, R8 ;  /* 0x00000002fb687825 */ /* 0x040fe200078e0208 */
[----:B------:R-:W-:Y:S03]  /*2cc50*/  @P2 STG.E.U16 desc[UR18][R244.64], R106 ;  /* 0x0000006af4002986 */ /* 0x000fe6000c101512 */
[----:B------:R-:W-:Y:S01]  /*2cc60*/  VIADD R251, R251, UR4 ;  /* 0x00000004fbfb7c36 */ /* 0x000fe20008000000 */
[----:B------:R-:W-:Y:S01]  /*2cc70*/  ULDC UR4, c[0x0][0x22c] ;  /* 0x00008b0000047ab9 */ /* 0x000fe20000000800 */
[----:B------:R0:W-:Y:S01]  /*2cc80*/  @P1 STG.E.U16 desc[UR18][R104.64], R15 ;  /* 0x0000000f68001986 */ /* 0x0001e2000c101512 */
[----:B------:R-:W-:Y:S01]  /*2cc90*/  ISETP.GE.AND P1, PT, R0, UR4, PT ;  /* 0x0000000400007c0c */ /* 0x000fe2000bf26270 */
[----:B------:R-:W-:Y:S01]  /*2cca0*/  VIADD R0, R10, 0x18 ;  /* 0x000000180a007836 */ /* 0x000fe20000000000 */
[----:B------:R-:W-:Y:S01]  /*2ccb0*/  ISETP.LT.AND P2, PT, R12, UR6, !P0 ;  /* 0x000000060c007c0c */ /* 0x000fe2000c741270 */
[----:B------:R-:W-:Y:S01]  /*2ccc0*/  ULDC UR6, c[0x0][0x22c] ;  /* 0x00008b0000067ab9 */ /* 0x000fe20000000800 */
[----:B------:R-:W-:-:S02]  /*2ccd0*/  ULDC UR4, c[0x0][0x228] ;  /* 0x00008a0000047ab9 */ /* 0x000fc40000000800 */
[----:B------:R-:W-:Y:S01]  /*2cce0*/  ISETP.GE.AND P0, PT, R0, UR6, PT ;  /* 0x0000000600007c0c */ /* 0x000fe2000bf06270 */
[----:B------:R-:W-:Y:S01]  /*2ccf0*/  ULDC UR6, c[0x0][0x228] ;  /* 0x00008a0000067ab9 */ /* 0x000fe20000000800 */
[----:B0-----:R-:W-:Y:S01]  /*2cd00*/  IMAD.WIDE R14, R251, 0x2, R2 ;  /* 0x00000002fb0e7825 */ /* 0x001fe200078e0202 */
[----:B------:R-:W-:Y:S01]  /*2cd10*/  ISETP.LT.AND P4, PT, R11, UR4, !P1 ;  /* 0x000000040b007c0c */ /* 0x000fe2000cf81270 */
[----:B------:R-:W-:Y:S01]  /*2cd20*/  ULDC UR4, c[0x0][0x248] ;  /* 0x0000920000047ab9 */ /* 0x000fe20000000800 */
[----:B------:R-:W-:Y:S01]  /*2cd30*/  PRMT R106, R247, 0x7632, R106 ;  /* 0x00007632f76a7816 */ /* 0x000fe2000000006a */
[C---:B------:R-:W-:Y:S01]  /*2cd40*/  IMAD.WIDE R104, R251.reuse, 0x2, R8 ;  /* 0x00000002fb687825 */ /* 0x040fe200078e0208 */
[----:B------:R0:W-:Y:S01]  /*2cd50*/  @P3 STG.E.U16 desc[UR18][R14.64], R247 ;  /* 0x000000f70e003986 */ /* 0x0001e2000c101512 */
[----:B------:R-:W-:Y:S01]  /*2cd60*/  ISETP.LT.AND P3, PT, R12, UR6, !P1 ;  /* 0x000000060c007c0c */ /* 0x000fe2000cf61270 */
[----:B------:R-:W-:Y:S01]  /*2cd70*/  ULDC UR6, c[0x0][0x22c] ;  /* 0x00008b0000067ab9 */ /* 0x000fe20000000800 */
[----:B------:R-:W-:Y:S01]  /*2cd80*/  VIADD R251, R251, UR4 ;  /* 0x00000004fbfb7c36 */ /* 0x000fe20008000000 */
[----:B------:R-:W-:Y:S01]  /*2cd90*/  ISETP.LT.AND P5, PT, R11, UR8, !P0 ;  /* 0x000000080b007c0c */ /* 0x000fe2000c7a1270 */
[----:B------:R2:W-:Y:S01]  /*2cda0*/  @P2 STG.E.U16 desc[UR18][R104.64], R106 ;  /* 0x0000006a68002986 */ /* 0x0005e2000c101512 */
[----:B------:R-:W-:Y:S01]  /*2cdb0*/  ULDC UR4, c[0x0][0x248] ;  /* 0x0000920000047ab9 */ /* 0x000fe20000000800 */
[----:B------:R-:W-:Y:S01]  /*2cdc0*/  IMAD.WIDE R244, R251, 0x2, R2 ;  /* 0x00000002fbf47825 */ /* 0x000fe200078e0202 */
[----:B------:R-:W-:Y:S01]  /*2cdd0*/  PRMT R246, R107, 0x7632, R246 ;  /* 0x000076326bf67816 */ /* 0x000fe200000000f6 */
[----:B------:R-:W-:-:S02]  /*2cde0*/  ULDC UR8, c[0x0][0x228] ;  /* 0x00008a0000087ab9 */ /* 0x000fc40000000800 */
[C---:B0-----:R-:W-:Y:S01]  /*2cdf0*/  VIADD R247, R251.reuse, UR4 ;  /* 0x00000004fbf77c36 */ /* 0x041fe20008000000 */
[----:B------:R-:W-:Y:S01]  /*2ce00*/  ULDC UR4, c[0x0][0x22c] ;  /* 0x00008b0000047ab9 */ /* 0x000fe20000000800 */
[----:B------:R-:W-:-:S04]  /*2ce10*/  IMAD.WIDE R14, R251, 0x2, R8 ;  /* 0x00000002fb0e7825 */ /* 0x000fc800078e0208 */
[C---:B--2---:R-:W-:Y:S02]  /*2ce20*/  VIADD R106, R10.reuse, 0x19 ;  /* 0x000000190a6a7836 */ /* 0x044fe40000000000 */
[----:B------:R-:W-:Y:S01]  /*2ce30*/  VIADD R0, R10, 0x1a ;  /* 0x0000001a0a007836 */ /* 0x000fe20000000000 */
[----:B------:R0:W-:Y:S01]  /*2ce40*/  @P4 STG.E.U16 desc[UR18][R244.64], R107 ;  /* 0x0000006bf4004986 */ /* 0x0001e2000c101512 */
[C---:B------:R-:W-:Y:S01]  /*2ce50*/  IMAD.WIDE R104, R247.reuse, 0x2, R2 ;  /* 0x00000002f7687825 */ /* 0x040fe200078e0202 */
[----:B------:R-:W-:Y:S01]  /*2ce60*/  ISETP.GE.AND P1, PT, R106, UR4, PT ;  /* 0x000000046a007c0c */ /* 0x000fe2000bf26270 */
[----:B------:R-:W-:Y:S01]  /*2ce70*/  ULDC UR4, c[0x0][0x228] ;  /* 0x00008a0000047ab9 */ /* 0x000fe20000000800 */
[----:B------:R2:W-:Y:S01]  /*2ce80*/  @P3 STG.E.U16 desc[UR18][R14.64], R246 ;  /* 0x000000f60e003986 */ /* 0x0005e2000c101512 */
[----:B------:R-:W-:Y:S01]  /*2ce90*/  ISETP.LT.AND P3, PT, R12, UR4, !P0 ;  /* 0x000000040c007c0c */ /* 0x000fe2000c761270 */
[----:B------:R-:W-:Y:S01]  /*2cea0*/  ULDC UR4, c[0x0][0x248] ;  /* 0x0000920000047ab9 */ /* 0x000fe20000000800 */
[----:B------:R-:W-:Y:S01]  /*2ceb0*/  ISETP.GE.AND P2, PT, R0, UR6, PT ;  /* 0x0000000600007c0c */ /* 0x000fe2000bf46270 */
[C---:B------:R-:W-:Y:S01]  /*2cec0*/  VIADD R106, R10.reuse, 0x1b ;  /* 0x0000001b0a6a7836 */ /* 0x040fe20000000000 */
[----:B------:R-:W-:Y:S01]  /*2ced0*/  ULDC UR6, c[0x0][0x228] ;  /* 0x00008a0000067ab9 */ /* 0x000fe20000000800 */
[----:B------:R-:W-:Y:S01]  /*2cee0*/  VIADD R0, R10, 0x1c ;  /* 0x0000001c0a007836 */ /* 0x000fe20000000000 */
[----:B------:R3:W-:Y:S01]  /*2cef0*/  @P5 STG.E.U16 desc[UR18][R104.64], R100 ;  /* 0x0000006468005986 */ /* 0x0007e2000c101512 */
[----:B0-----:R-:W-:Y:S01]  /*2cf00*/  VIADD R107, R247, UR4 ;  /* 0x00000004f76b7c36 */ /* 0x001fe20008000000 */
[----:B------:R-:W-:Y:S01]  /*2cf10*/  ISETP.LT.AND P5, PT, R11, UR6, !P1 ;  /* 0x000000060b007c0c */ /* 0x000fe2000cfa1270 */
[----:B------:R-:W-:Y:S01]  /*2cf20*/  ULDC UR4, c[0x0][0x22c] ;  /* 0x00008b0000047ab9 */ /* 0x000fe20000000800 */
[----:B------:R-:W-:Y:S01]  /*2cf30*/  ULDC UR6, c[0x0][0x22c] ;  /* 0x00008b0000067ab9 */ /* 0x000fe20000000800 */
[----:B------:R-:W-:Y:S01]  /*2cf40*/  ISETP.GE.AND P0, PT, R106, UR4, PT ;  /* 0x000000046a007c0c */ /* 0x000fe2000bf06270 */
[----:B------:R-:W-:Y:S01]  /*2cf50*/  ULDC UR4, c[0x0][0x228] ;  /* 0x00008a0000047ab9 */ /* 0x000fe20000000800 */
[----:B------:R-:W-:Y:S01]  /*2cf60*/  ISETP.GE.AND P4, PT, R0, UR6, PT ;  /* 0x0000000600007c0c */ /* 0x000fe2000bf86270 */
[----:B------:R-:W-:Y:S01]  /*2cf70*/  ULDC UR6, c[0x0][0x228] ;  /* 0x00008a0000067ab9 */ /* 0x000fe20000000800 */
[----:B------:R-:W-:Y:S01]  /*2cf80*/  ISETP.LT.AND P1, PT, R12, UR4, !P1 ;  /* 0x000000040c007c0c */ /* 0x000fe2000cf21270 */
[----:B--2---:R-:W-:Y:S01]  /*2cf90*/  IMAD.WIDE R14, R247, 0x2, R8 ;  /* 0x00000002f70e7825 */ /* 0x004fe200078e0208 */
[----:B------:R-:W-:Y:S01]  /*2cfa0*/  ISETP.LT.AND P6, PT, R11, UR6, !P2 ;  /* 0x000000060b007c0c */ /* 0x000fe2000d7c1270 */
[----:B------:R-:W-:Y:S01]  /*2cfb0*/  ULDC UR4, c[0x0][0x248] ;  /* 0x0000920000047ab9 */ /* 0x000fe20000000800 */
[----:B------:R-:W-:Y:S01]  /*2cfc0*/  PRMT R244, R100, 0x7632, R244 ;  /* 0x0000763264f47816 */ /* 0x000fe200000000f4 */
[----:B---3--:R-:W-:Y:S01]  /*2cfd0*/  IMAD.WIDE R104, R107, 0x2, R2 ;  /* 0x000000026b687825 */ /* 0x008fe200078e0202 */
[----:B------:R-:W-:Y:S01]  /*2cfe0*/  PRMT R106, R96, 0x7632, R106 ;  /* 0x00007632606a7816 */ /* 0x000fe2000000006a */
[----:B------:R-:W-:-:S02]  /*2cff0*/  ULDC UR6, c[0x0][0x22c] ;  /* 0x00008b0000067ab9 */ /* 0x000fc40000000800 */
[C---:B------:R-:W-:Y:S01]  /*2d000*/  VIADD R245, R107.reuse, UR4 ;  /* 0x000000046bf57c36 */ /* 0x040fe20008000000 */
[----:B------:R0:W-:Y:S01]  /*2d010*/  @P3 STG.E.U16 desc[UR18][R14.64], R244 ;  /* 0x000000f40e003986 */ /* 0x0001e2000c101512 */
[C---:B------:R-:W-:Y:S01]  /*2d020*/  VIADD R0, R10.reuse, 0x1e ;  /* 0x0000001e0a007836 */ /* 0x040fe20000000000 */
[----:B------:R-:W-:Y:S02]  /*2d030*/  ULDC UR4, c[0x0][0x22c] ;  /* 0x00008b0000047ab9 */ /* 0x000fe40000000800 */
[----:B------:R2:W-:Y:S01]  /*2d040*/  @P5 STG.E.U16 desc[UR18][R104.64], R96 ;  /* 0x0000006068005986 */ /* 0x0005e2000c101512 */
[----:B------:R-:W-:Y:S01]  /*2d050*/  VIADD R100, R10, 0x1d ;  /* 0x0000001d0a647836 */ /* 0x000fe20000000000 */
[----:B------:R-:W-:Y:S01]  /*2d060*/  ISETP.LT.AND P2, PT, R12, UR8, !P2 ;  /* 0x000000080c007c0c */ /* 0x000fe2000d741270 */
[----:B------:R-:W-:Y:S01]  /*2d070*/  ULDC UR8, c[0x0][0x228] ;  /* 0x00008a0000087ab9 */ /* 0x000fe20000000800 */
[----:B0-----:R-:W-:-:S04]  /*2d080*/  IMAD.WIDE R14, R107, 0x2, R8 ;  /* 0x000000026b0e7825 */ /* 0x001fc800078e0208 */
[----:B--2---:R-:W-:Y:S01]  /*2d090*/  IMAD.WIDE R104, R245, 0x2, R2 ;  /* 0x00000002f5687825 */ /* 0x004fe200078e0202 */
[----:B------:R0:W-:Y:S01]  /*2d0a0*/  @P1 STG.E.U16 desc[UR18][R14.64], R106 ;  /* 0x0000006a0e001986 */ /* 0x0001e2000c101512 */
[----:B------:R-:W-:Y:S01]  /*2d0b0*/  ISETP.GE.AND P3, PT, R0, UR6, PT ;  /* 0x0000000600007c0c */ /* 0x000fe2000bf66270 */
[----:B------:R-:W-:Y:S02]  /*2d0c0*/  ULDC UR6, c[0x0][0x22c] ;  /* 0x00008b0000067ab9 */ /* 0x000fe40000000800 */
[----:B------:R2:W-:Y:S01]  /*2d0d0*/  @P6 STG.E.U16 desc[UR18][R104.64], R101 ;  /* 0x0000006568006986 */ /* 0x0005e2000c101512 */
[----:B------:R-:W-:Y:S01]  /*2d0e0*/  ISETP.LT.AND P6, PT, R11, UR10, !P0 ;  /* 0x0000000a0b007c0c */ /* 0x000fe2000c7c1270 */
[----:B------:R-:W-:Y:S01]  /*2d0f0*/  VIADD R0, R10, 0x1f ;  /* 0x0000001f0a007836 */ /* 0x000fe20000000000 */
[----:B------:R-:W-:Y:S01]  /*2d100*/  ISETP.GE.AND P5, PT, R100, UR4, PT ;  /* 0x0000000464007c0c */ /* 0x000fe2000bfa6270 */
[----:B------:R-:W-:Y:S01]  /*2d110*/  ULDC UR4, c[0x0][0x248] ;  /* 0x0000920000047ab9 */ /* 0x000fe20000000800 */
[----:B------:R-:W-:Y:S01]  /*2d120*/  ISETP.LT.AND P0, PT, R12, UR12, !P0 ;  /* 0x0000000c0c007c0c */ /* 0x000fe2000c701270 */
[C---:B------:R-:W-:Y:S01]  /*2d130*/  VIADD R107, R245.reuse, UR4 ;  /* 0x00000004f56b7c36 */ /* 0x040fe20008000000 */
[----:B------:R-:W-:Y:S01]  /*2d140*/  ISETP.GE.AND P1, PT, R0, UR6, PT ;  /* 0x0000000600007c0c */ /* 0x000fe2000bf26270 */
[----:B0-----:R-:W-:Y:S01]  /*2d150*/  IMAD.WIDE R14, R245, 0x2, R8 ;  /* 0x00000002f50e7825 */ /* 0x001fe200078e0208 */
[----:B------:R-:W-:Y:S01]  /*2d160*/  PRMT R0, R101, 0x7632, R0 ;  /* 0x0000763265007816 */ /* 0x000fe20000000000 */
[----:B------:R-:W-:Y:S01]  /*2d170*/  ULDC UR4, c[0x0][0x22c] ;  /* 0x00008b0000047ab9 */ /* 0x000fe20000000800 */
[----:B------:R-:W-:Y:S01]  /*2d180*/  PRMT R96, R97, 0x7632, R96 ;  /* 0x0000763261607816 */ /* 0x000fe20000000060 */
[----:B--2---:R-:W-:Y:S01]  /*2d190*/  IMAD.WIDE R100, R107, 0x2, R2 ;  /* 0x000000026b647825 */ /* 0x004fe200078e0202 */
[----:B------:R-:W-:Y:S01]  /*2d1a0*/  ULDC UR10, c[0x0][0x228] ;  /* 0x00008a00000a7ab9 */ /* 0x000fe20000000800 */
[----:B------:R-:W-:-:S02]  /*2d1b0*/  ULDC UR12, c[0x0][0x228] ;  /* 0x00008a00000c7ab9 */ /* 0x000fc40000000800 */
[----:B------:R-:W-:Y:S01]  /*2d1c0*/  IMAD.WIDE R104, R107, 0x2, R8 ;  /* 0x000000026b687825 */ /* 0x000fe200078e0208 */
[----:B------:R0:W-:Y:S01]  /*2d1d0*/  @P2 STG.E.U16 desc[UR18][R14.64], R0 ;  /* 0x000000000e002986 */ /* 0x0001e2000c101512 */
[----:B------:R-:W-:Y:S02]  /*2d1e0*/  ULDC UR6, c[0x0][0x248] ;  /* 0x0000920000067ab9 */ /* 0x000fe40000000800 */
[----:B------:R-:W-:Y:S01]  /*2d1f0*/  VIADD R106, R10, 0x20 ;  /* 0x000000200a6a7836 */ /* 0x000fe20000000000 */
[----:B------:R-:W-:Y:S04]  /*2d200*/  @P6 STG.E.U16 desc[UR18][R100.64], R97 ;  /* 0x0000006164006986 */ /* 0x000fe8000c101512 */
[----:B------:R2:W-:Y:S01]  /*2d210*/  @P0 STG.E.U16 desc[UR18][R104.64], R96 ;  /* 0x0000006068000986 */ /* 0x0005e2000c101512 */
[----:B------:R-:W-:Y:S01]  /*2d220*/  ISETP.GE.AND P2, PT, R106, UR4, PT ;  /* 0x000000046a007c0c */ /* 0x000fe2000bf46270 */
[----:B------:R-:W-:Y:S01]  /*2d230*/  ULDC UR4, c[0x0][0x248] ;  /* 0x0000920000047ab9 */ /* 0x000fe20000000800 */
[----:B------:R-:W-:Y:S01]  /*2d240*/  ISETP.LT.AND P0, PT, R11, UR8, !P4 ;  /* 0x000000080b007c0c */ /* 0x000fe2000e701270 */
[----:B------:R-:W-:Y:S01]  /*2d250*/  VIADD R107, R107, UR4 ;  /* 0x000000046b6b7c36 */ /* 0x000fe20008000000 */
[----:B------:R-:W-:Y:S01]  /*2d260*/  ISETP.LT.AND P4, PT, R12, UR10, !P4 ;  /* 0x0000000a0c007c0c */ /* 0x000fe2000e781270 */
[----:B0-----:R-:W-:Y:S01]  /*2d270*/  VIADD R0, R10, 0x21 ;  /* 0x000000210a007836 */ /* 0x001fe20000000000 */
[----:B------:R-:W-:Y:S01]  /*2d280*/  ISETP.LT.AND P6, PT, R11, UR12, !P5 ;  /* 0x0000000c0b007c0c */ /* 0x000fe2000efc1270 */
[C---:B------:R-:W-:Y:S01]  /*2d290*/  VIADD R245, R107.reuse, UR6 ;  /* 0x000000066bf57c36 */ /* 0x040fe20008000000 */
[----:B------:R-:W-:Y:S01]  /*2d2a0*/  ISETP.LT.AND P5, PT, R12, UR14, !P5 ;  /* 0x0000000e0c007c0c */ /* 0x000fe2000efa1270 */
[C---:B------:R-:W-:Y:S01]  /*2d2b0*/  IMAD.WIDE R14, R107.reuse, 0x2, R2 ;  /* 0x000000026b0e7825 */ /* 0x040fe200078e0202 */
[----:B------:R-:W-:Y:S01]  /*2d2c0*/  PRMT R106, R102, 0x7632, R106 ;  /* 0x00007632666a7816 */ /* 0x000fe2000000006a */
[----:B------:R-:W-:Y:S01]  /*2d2d0*/  ULDC UR4, c[0x0][0x22c] ;  /* 0x00008b0000047ab9 */ /* 0x000fe20000000800 */
[----:B------:R-:W-:Y:S01]  /*2d2e0*/  ULDC UR8, c[0x0][0x228] ;  /* 0x00008a0000087ab9 */ /* 0x000fe20000000800 */
[----:B--2---:R-:W-:Y:S01]  /*2d2f0*/  IMAD.WIDE R96, R107, 0x2, R8 ;  /* 0x000000026b607825 */ /* 0x004fe200078e0208 */
[----:B------:R-:W-:Y:S01]  /*2d300*/  ULDC UR10, c[0x0][0x228] ;  /* 0x00008a00000a7ab9 */ /* 0x000fe20000000800 */
[----:B------:R-:W-:Y:S01]  /*2d310*/  @P0 STG.E.U16 desc[UR18][R14.64], R102 ;  /* 0x000000660e000986 */ /* 0x000fe2000c101512 */
[----:B------:R-:W-:Y:S01]  /*2d320*/  ULDC UR12, c[0x0][0x228] ;  /* 0x00008a00000c7ab9 */ /* 0x000fe20000000800 */
[C---:B------:R-:W-:Y:S01]  /*2d330*/  IMAD.WIDE R100, R245.reuse, 0x2, R2 ;  /* 0x00000002f5647825 */ /* 0x040fe200078e0202 */
[----:B------:R-:W-:Y:S01]  /*2d340*/  ISETP.GE.AND P0, PT, R0, UR4, PT ;  /* 0x0000000400007c0c */ /* 0x000fe2000bf06270 */
[----:B------:R0:W-:Y:S01]  /*2d350*/  @P4 STG.E.U16 desc[UR18][R96.64], R106 ;  /* 0x0000006a60004986 */ /* 0x0001e2000c101512 */
[----:B------:R-:W-:Y:S01]  /*2d360*/  PRMT R107, R98, 0x7632, R107 ;  /* 0x00007632626b7816 */ /* 0x000fe2000000006b */
[----:B------:R-:W-:Y:S01]  /*2d370*/  IMAD.WIDE R104, R245, 0x2, R8 ;  /* 0x00000002f5687825 */ /* 0x000fe200078e0208 */
[----:B------:R-:W-:Y:S01]  /*2d380*/  ULDC UR4, c[0x0][0x248] ;  /* 0x0000920000047ab9 */ /* 0x000fe20000000800 */
[C---:B------:R-:W-:Y:S01]  /*2d390*/  ISETP.LT.AND P4, PT, R11.reuse, UR8, !P3 ;  /* 0x000000080b007c0c */ /* 0x040fe2000df81270 */
[----:B------:R2:W-:Y:S01]  /*2d3a0*/  @P6 STG.E.U16 desc[UR18][R100.64], R98 ;  /* 0x0000006264006986 */ /* 0x0005e2000c101512 */
[----:B------:R-:W-:Y:S01]  /*2d3b0*/  ISETP.LT.AND P3, PT, R12, UR10, !P3 ;  /* 0x0000000a0c007c0c */ /* 0x000fe2000df61270 */
[----:B------:R-:W-:Y:S01]  /*2d3c0*/  VIADD R0, R10, 0x22 ;  /* 0x000000220a007836 */ /* 0x000fe20000000000 */
[----:B------:R-:W-:Y:S01]  /*2d3d0*/  ISETP.LT.AND P6, PT, R11, UR12, !P1 ;  /* 0x0000000c0b007c0c */ /* 0x000fe2000cfc1270 */
[----:B------:R3:W-:Y:S01]  /*2d3e0*/  @P5 STG.E.U16 desc[UR18][R104.64], R107 ;  /* 0x0000006b68005986 */ /* 0x0007e2000c101512 */
[----:B------:R-:W-:Y:S01]  /*2d3f0*/  ULDC UR6, c[0x0][0x22c] ;  /* 0x00008b0000067ab9 */ /* 0x000fe20000000800 */
[----:B------:R-:W-:Y:S01]  /*2d400*/  ULDC UR8, c[0x0][0x228] ;  /* 0x00008a0000087ab9 */ /* 0x000fe20000000800 */
[----:B0-----:R-:W-:Y:S01]  /*2d410*/  VIADD R97, R245, UR4 ;  /* 0x00000004f5617c36 */ /* 0x001fe20008000000 */
[----:B------:R-:W-:Y:S01]  /*2d420*/  ULDC UR4, c[0x0][0x248] ;  /* 0x0000920000047ab9 */ /* 0x000fe20000000800 */
[----:B------:R-:W-:Y:S01]  /*2d430*/  ISETP.GE.AND P5, PT, R0, UR6, PT ;  /* 0x0000000600007c0c */ /* 0x000fe2000bfa6270 */
[----:B------:R-:W-:Y:S01]  /*2d440*/  ULDC UR10, c[0x0][0x228] ;  /* 0x00008a00000a7ab9 */ /* 0x000fe20000000800 */
[----:B------:R-:W-:Y:S01]  /*2d450*/  IMAD.WIDE R14, R97, 0x2, R2 ;  /* 0x00000002610e7825 */ /* 0x000fe200078e0202 */
[----:B--2---:R-:W-:Y:S01]  /*2d460*/  PRMT R98, R103, 0x7632, R98 ;  /* 0x0000763267627816 */ /* 0x004fe20000000062 */
[----:B------:R-:W-:Y:S01]  /*2d470*/  ULDC UR12, c[0x0][0x228] ;  /* 0x00008a00000c7ab9 */ /* 0x000fe20000000800 */
[----:B------:R-:W-:Y:S01]  /*2d480*/  ISETP.LT.AND P1, PT, R12, UR8, !P1 ;  /* 0x000000080c007c0c */ /* 0x000fe2000cf21270 */
[----:B------:R-:W-:Y:S01]  /*2d490*/  ULDC UR14, c[0x0][0x228] ;  /* 0x00008a00000e7ab9 */ /* 0x000fe20000000800 */
[----:B---3--:R-:W-:-:S02]  /*2d4a0*/  VIADD R105, R97, UR4 ;  /* 0x0000000461697c36 */ /* 0x008fc40008000000 */
[----:B------:R-:W-:Y:S01]  /*2d4b0*/  VIADD R0, R10, 0x23 ;  /* 0x000000230a007836 */ /* 0x000fe20000000000 */
[----:B------:R0:W-:Y:S01]  /*2d4c0*/  @P4 STG.E.U16 desc[UR18][R14.64], R103 ;  /* 0x000000670e004986 */ /* 0x0001e2000c101512 */
[----:B------:R-:W-:Y:S01]  /*2d4d0*/  IMAD.WIDE R96, R97, 0x2, R8 ;  /* 0x0000000261607825 */ /* 0x000fe200078e0208 */
[----:B------:R-:W-:Y:S01]  /*2d4e0*/  ULDC UR4, c[0x0][0x22c] ;  /* 0x00008b0000047ab9 */ /* 0x000fe20000000800 */
[----:B------:R-:W-:Y:S01]  /*2d4f0*/  ULDC UR6, c[0x0][0x22c] ;  /* 0x00008b0000067ab9 */ /* 0x000fe20000000800 */
[----:B------:R-:W-:Y:S01]  /*2d500*/  ULDC UR8, c[0x0][0x228] ;  /* 0x00008a0000087ab9 */ /* 0x000fe20000000800 */
[----:B------:R-:W-:Y:S01]  /*2d510*/  IMAD.WIDE R100, R105, 0x2, R2 ;  /* 0x0000000269647825 */ /* 0x000fe200078e0202 */
[----:B------:R2:W-:Y:S01]  /*2d520*/  @P3 STG.E.U16 desc[UR18][R96.64], R98 ;  /* 0x0000006260003986 */ /* 0x0005e2000c101512 */
[----:B------:R-:W-:Y:S01]  /*2d530*/  ISETP.GE.AND P4, PT, R0, UR4, PT ;  /* 0x0000000400007c0c */ /* 0x000fe2000bf86270 */
[----:B------:R-:W-:Y:S02]  /*2d540*/  ULDC UR4, c[0x0][0x248] ;  /* 0x0000920000047ab9 */ /* 0x000fe40000000800 */
[----:B------:R3:W-:Y:S01]  /*2d550*/  @P6 STG.E.U16 desc[UR18][R100.64], R99 ;  /* 0x0000006364006986 */ /* 0x0007e2000c101512 */
[----:B------:R-:W-:Y:S01]  /*2d560*/  ISETP.LT.AND P6, PT, R11, UR10, !P2 ;  /* 0x0000000a0b007c0c */ /* 0x000fe2000d7c1270 */
[----:B------:R-:W-:Y:S01]  /*2d570*/  VIADD R0, R10, 0x24 ;  /* 0x000000240a007836 */ /* 0x000fe20000000000 */
[----:B------:R-:W-:Y:S01]  /*2d580*/  ISETP.LT.AND P2, PT, R12, UR12, !P2 ;  /* 0x0000000c0c007c0c */ /* 0x000fe2000d741270 */
[C---:B0-----:R-:W-:Y:S01]  /*2d590*/  VIADD R103, R105.reuse, UR4 ;  /* 0x0000000469677c36 */ /* 0x041fe20008000000 */
[----:B------:R-:W-:Y:S01]  /*2d5a0*/  ULDC UR4, c[0x0][0x22c] ;  /* 0x00008b0000047ab9 */ /* 0x000fe20000000800 */
[----:B------:R-:W-:Y:S01]  /*2d5b0*/  IMAD.WIDE R14, R105, 0x2, R8 ;  /* 0x00000002690e7825 */ /* 0x000fe200078e0208 */
[----:B------:R-:W-:Y:S01]  /*2d5c0*/  ISETP.GE.AND P3, PT, R0, UR6, PT ;  /* 0x0000000600007c0c */ /* 0x000fe2000bf66270 */
[----:B------:R-:W-:Y:S01]  /*2d5d0*/  ULDC UR10, c[0x0][0x228] ;  /* 0x00008a00000a7ab9 */ /* 0x000fe20000000800 */
[----:B------:R-:W-:Y:S01]  /*2d5e0*/  PRMT R0, R99, 0x7632, R0 ;  /* 0x0000763263007816 */ /* 0x000fe20000000000 */
[C---:B--2---:R-:W-:Y:S01]  /*2d5f0*/  IMAD.WIDE R96, R103.reuse, 0x2, R2 ;  /* 0x0000000267607825 */ /* 0x044fe200078e0202 */
[----:B------:R-:W-:Y:S01]  /*2d600*/  ULDC UR12, c[0x0][0x228] ;  /* 0x00008a00000c7ab9 */ /* 0x000fe20000000800 */
[----:B---3--:R-:W-:Y:S01]  /*2d610*/  PRMT R100, R52, 0x7632, R100 ;  /* 0x0000763234647816 */ /* 0x008fe20000000064 */
[----:B------:R-:W-:Y:S01]  /*2d620*/  ULDC UR6, c[0x0][0x248] ;  /* 0x0000920000067ab9 */ /* 0x000fe20000000800 */
[----:B------:R-:W-:Y:S01]  /*2d630*/  IMAD.WIDE R98, R103, 0x2, R8 ;  /* 0x0000000267627825 */ /* 0x000fe200078e0208 */
[----:B------:R0:W-:Y:S03]  /*2d640*/  @P1 STG.E.U16 desc[UR18][R14.64], R0 ;  /* 0x000000000e001986 */ /* 0x0001e6000c101512 */
[----:B------:R-:W-:Y:S01]  /*2d650*/  VIADD R101, R10, 0x25 ;  /* 0x000000250a657836 */ /* 0x000fe20000000000 */
[----:B------:R2:W-:Y:S04]  /*2d660*/  @P6 STG.E.U16 desc[UR18][R96.64], R52 ;  /* 0x0000003460006986 */ /* 0x0005e8000c101512 */
        /* <DEDUP_REMOVED lines=9> */
[----:B--2---:R-:W-:Y:S01]  /*2d700*/  PRMT R52, R48, 0x7632, R52 ;  /* 0x0000763230347816 */ /* 0x004fe20000000034 */
[C---:B------:R-:W-:Y:S01]  /*2d710*/  IMAD.WIDE R14, R103.reuse, 0x2, R2 ;  /* 0x00000002670e7825 */ /* 0x040fe200078e0202 */
[----:B------:R-:W-:Y:S01]  /*2d720*/  ISETP.LT.AND P5, PT, R12, UR14, !P5 ;  /* 0x0000000e0c007c0c */ /* 0x000fe2000efa1270 */
[----:B------:R-:W-:Y:S01]  /*2d730*/  ULDC UR4, c[0x0][0x22c] ;  /* 0x00008b0000047ab9 */ /* 0x000fe20000000800 */
[----:B------:R-:W-:Y:S01]  /*2d740*/  ULDC UR8, c[0x0][0x228] ;  /* 0x00008a0000087ab9 */ /* 0x000fe20000000800 */
[----:B------:R-:W-:Y:S01]  /*2d750*/  IMAD.WIDE R96, R103, 0x2, R8 ;  /* 0x0000000267607825 */ /* 0x000fe200078e0208 */
[----:B------:R-:W-:Y:S01]  /*2d760*/  ULDC UR10, c[0x0][0x228] ;  /* 0x00008a00000a7ab9 */ /* 0x000fe20000000800 */
[----:B------:R0:W-:Y:S01]  /*2d770*/  @P2 STG.E.U16 desc[UR18][R14.64], R48 ;  /* 0x000000300e002986 */ /* 0x0001e2000c101512 */
[----:B------:R-:W-:Y:S01]  /*2d780*/  ULDC UR12, c[0x0][0x228] ;  /* 0x00008a00000c7ab9 */ /* 0x000fe20000000800 */
[----:B---3--:R-:W-:Y:S01]  /*2d790*/  IMAD.WIDE R98, R105, 0x2, R2 ;  /* 0x0000000269627825 */ /* 0x008fe200078e0202 */
[----:B------:R-:W-:Y:S01]  /*2d7a0*/  ISETP.GE.AND P2, PT, R0, UR4, PT ;  /* 0x0000000400007c0c */ /* 0x000fe2000bf46270 */
[----:B------:R-:W-:Y:S01]  /*2d7b0*/  @P0 STG.E.U16 desc[UR18][R96.64], R52 ;  /* 0x0000003460000986 */ /* 0x000fe2000c101512 */
[----:B------:R-:W-:Y:S01]  /*2d7c0*/  ULDC UR4, c[0x0][0x248] ;  /* 0x0000920000047ab9 */ /* 0x000fe20000000800 */
[----:B------:R-:W-:Y:S01]  /*2d7d0*/  ISETP.LT.AND P0, PT, R11, UR8, !P4 ;  /* 0x000000080b007c0c */ /* 0x000fe2000e701270 */
[C---:B------:R-:W-:Y:S01]  /*2d7e0*/  IMAD.WIDE R100, R105.reuse, 0x2, R8 ;  /* 0x0000000269647825 */ /* 0x040fe200078e0208 */
[----:B------:R2:W-:Y:S01]  /*2d7f0*/  @P6 STG.E.U16 desc[UR18][R98.64], R53 ;  /* 0x0000003562006986 */ /* 0x0005e2000c101512 */
[----:B------:R-:W-:Y:S01]  /*2d800*/  ISETP.LT.AND P4, PT, R12, UR10, !P4 ;  /* 0x0000000a0c007c0c */ /* 0x000fe2000e781270 */
[----:B------:R-:W-:Y:S01]  /*2d810*/  ULDC UR6, c[0x0][0x22c] ;  /* 0x00008b0000067ab9 */ /* 0x000fe20000000800 */
[----:B------:R-:W-:Y:S01]  /*2d820*/  VIADD R105, R105, UR4 ;  /* 0x0000000469697c36 */ /* 0x000fe20008000000 */
[----:B------:R-:W-:Y:S01]  /*2d830*/  ISETP.LT.AND P6, PT, R11, UR12, !P3 ;  /* 0x0000000c0b007c0c */ /* 0x000fe2000dfc1270 */
[----:B------:R-:W-:Y:S01]  /*2d840*/  ULDC UR4, c[0x0][0x248] ;  /* 0x0000920000047ab9 */ /* 0x000fe20000000800 */
[----:B------:R-:W-:Y:S01]  /*2d850*/  PRMT R102, R53, 0x7632, R102 ;  /* 0x0000763235667816 */ /* 0x000fe20000000066 */
[----:B------:R-:W-:Y:S01]  /*2d860*/  VIADD R0, R10, 0x27 ;  /* 0x000000270a007836 */ /* 0x000fe20000000000 */
[----:B0-----:R-:W-:Y:S01]  /*2d870*/  PRMT R48, R49, 0x7632, R48 ;  /* 0x0000763231307816 */ /* 0x001fe20000000030 */
[C---:B------:R-:W-:Y:S01]  /*2d880*/  IMAD.WIDE R14, R105.reuse, 0x2, R2 ;  /* 0x00000002690e7825 */ /* 0x040fe200078e0202 */
[----:B------:R-:W-:Y:S01]  /*2d890*/  ULDC UR8, c[0x0][0x228] ;  /* 0x00008a0000087ab9 */ /* 0x000fe20000000800 */
[----:B------:R-:W-:Y:S01]  /*2d8a0*/  ULDC UR10, c[0x0][0x228] ;  /* 0x00008a00000a7ab9 */ /* 0x000fe20000000800 */
[----:B------:R-:W-:Y:S01]  /*2d8b0*/  ULDC UR12, c[0x0][0x228] ;  /* 0x00008a00000c7ab9 */ /* 0x000fe20000000800 */
[C---:B--2---:R-:W-:Y:S01]  /*2d8c0*/  VIADD R99, R105.reuse, UR4 ;  /* 0x0000000469637c36 */ /* 0x044fe20008000000 */
[----:B------:R0:W-:Y:S01]  /*2d8d0*/  @P5 STG.E.U16 desc[UR18][R100.64], R102 ;  /* 0x0000006664005986 */ /* 0x0001e2000c101512 */
[----:B------:R-:W-:Y:S01]  /*2d8e0*/  IMAD.WIDE R52, R105, 0x2, R8 ;  /* 0x0000000269347825 */ /* 0x000fe200078e0208 */
[----:B------:R-:W-:Y:S01]  /*2d8f0*/  ISETP.GE.AND P5, PT, R0, UR6, PT ;  /* 0x0000000600007c0c */ /* 0x000fe2000bfa6270 */
[----:B------:R-:W-:Y:S01]  /*2d900*/  ULDC UR4, c[0x0][0x22c] ;  /* 0x00008b0000047ab9 */ /* 0x000fe20000000800 */
[----:B------:R-:W-:Y:S01]  /*2d910*/  ULDC UR14, c[0x0][0x228] ;  /* 0x00008a00000e7ab9 */ /* 0x000fe20000000800 */
[----:B------:R-:W-:Y:S01]  /*2d920*/  IMAD.WIDE R96, R99, 0x2, R2 ;  /* 0x0000000263607825 */ /* 0x000fe200078e0202 */
[----:B------:R2:W-:Y:S01]  /*2d930*/  @P0 STG.E.U16 desc[UR18][R14.64], R49 ;  /* 0x000000310e000986 */ /* 0x0005e2000c101512 */
[----:B------:R-:W-:Y:S01]  /*2d940*/  ISETP.LT.AND P3, PT, R12, UR8, !P3 ;  /* 0x000000080c007c0c */ /* 0x000fe2000df61270 */
[----:B------:R-:W-:Y:S01]  /*2d950*/  ULDC UR6, c[0x0][0x22c] ;  /* 0x00008b0000067ab9 */ /* 0x000fe20000000800 */
[----:B------:R-:W-:Y:S01]  /*2d960*/  VIADD R0, R10, 0x28 ;  /* 0x000000280a007836 */ /* 0x000fe20000000000 */
[----:B------:R-:W-:Y:S01]  /*2d970*/  @P4 STG.E.U16 desc[UR18][R52.64], R48 ;  /* 0x0000003034004986 */ /* 0x000fe2000c101512 */
[----:B------:R-:W-:-:S03]  /*2d980*/  ULDC UR8, c[0x0][0x22c] ;  /* 0x00008b0000087ab9 */ /* 0x000fc60000000800 */
[----:B------:R3:W-:Y:S01]  /*2d990*/  @P6 STG.E.U16 desc[UR18][R96.64], R54 ;  /* 0x0000003660006986 */ /* 0x0007e2000c101512 */
[----:B------:R-:W-:Y:S01]  /*2d9a0*/  ISETP.LT.AND P6, PT, R11, UR10, !P1 ;  /* 0x0000000a0b007c0c */ /* 0x000fe2000cfc1270 */
[----:B------:R-:W-:Y:S01]  /*2d9b0*/  ULDC UR10, c[0x0][0x228] ;  /* 0x00008a00000a7ab9 */ /* 0x000fe20000000800 */
[----:B------:R-:W-:Y:S01]  /*2d9c0*/  ISETP.GE.AND P0, PT, R0, UR4, PT ;  /* 0x0000000400007c0c */ /* 0x000fe2000bf06270 */
[----:B------:R-:W-:Y:S01]  /*2d9d0*/  ULDC UR4, c[0x0][0x248] ;  /* 0x0000920000047ab9 */ /* 0x000fe20000000800 */
[----:B------:R-:W-:Y:S01]  /*2d9e0*/  ISETP.LT.AND P1, PT, R12, UR12, !P1 ;  /* 0x0000000c0c007c0c */ /* 0x000fe2000cf21270 */
[----:B------:R-:W-:Y:S01]  /*2d9f0*/  VIADD R0, R10, 0x29 ;  /* 0x000000290a007836 */ /* 0x000fe20000000000 */
[----:B------:R-:W-:Y:S01]  /*2da00*/  ULDC UR12, c[0x0][0x228] ;  /* 0x00008a00000c7ab9 */ /* 0x000fe20000000800 */
[C---:B0-----:R-:W-:Y:S01]  /*2da10*/  VIADD R101, R99.reuse, UR4 ;  /* 0x0000000463657c36 */ /* 0x041fe20008000000 */
[----:B------:R-:W-:Y:S01]  /*2da20*/  ULDC UR4, c[0x0][0x22c] ;  /* 0x00008b0000047ab9 */ /* 0x000fe20000000800 */
[----:B--2---:R-:W-:Y:S01]  /*2da30*/  IMAD.WIDE R14, R99, 0x2, R8 ;  /* 0x00000002630e7825 */ /* 0x004fe200078e0208 */
[----:B------:R-:W-:Y:S01]  /*2da40*/  ISETP.GE.AND P4, PT, R0, UR6, PT ;  /* 0x0000000600007c0c */ /* 0x000fe2000bf86270 */
[----:B------:R-:W-:Y:S01]  /*2da50*/  ULDC UR6, c[0x0][0x248] ;  /* 0x0000920000067ab9 */ /* 0x000fe20000000800 */
[----:B---3--:R-:W-:Y:S01]  /*2da60*/  PRMT R54, R54, 0x7632, R54 ;  /* 0x0000763236367816 */ /* 0x008fe20000000036 */
[----:B------:R-:W-:Y:S01]  /*2da70*/  IMAD.WIDE R48, R101, 0x2, R2 ;  /* 0x0000000265307825 */ /* 0x000fe200078e0202 */
[----:B------:R-:W-:-:S03]  /*2da80*/  PRMT R0, R50, 0x7632, R0 ;  /* 0x0000763232007816 */ /* 0x000fc60000000000 */
[----:B------:R-:W-:Y:S01]  /*2da90*/  IMAD.WIDE R52, R101, 0x2, R8 ;  /* 0x0000000265347825 */ /* 0x000fe200078e0208 */
[----:B------:R-:W-:Y:S03]  /*2daa0*/  @P3 STG.E.U16 desc[UR18][R14.64], R54 ;  /* 0x000000360e003986 */ /* 0x000fe6000c101512 */
[----:B------:R-:W-:Y:S01]  /*2dab0*/  VIADD R96, R10, 0x2a ;  /* 0x0000002a0a607836 */ /* 0x000fe20000000000 */
[----:B------:R0:W-:Y:S04]  /*2dac0*/  @P6 STG.E.U16 desc[UR18][R48.64], R50 ;  /* 0x0000003230006986 */ /* 0x0001e8000c101512 */
[----:B------:R2:W-:Y:S01]  /*2dad0*/  @P1 STG.E.U16 desc[UR18][R52.64], R0 ;  /* 0x0000000034001986 */ /* 0x0005e2000c101512 */
[----:B------:R-:W-:Y:S01]  /*2dae0*/  ISETP.LT.AND P1, PT, R11, UR10, !P2 ;  /* 0x0000000a0b007c0c */ /* 0x000fe2000d721270 */
[----:B------:R-:W-:Y:S01]  /*2daf0*/  ULDC UR10, c[0x0][0x228] ;  /* 0x00008a00000a7ab9 */ /* 0x000fe20000000800 */
[----:B------:R-:W-:Y:S01]  /*2db00*/  ISETP.GE.AND P3, PT, R96, UR4, PT ;  /* 0x0000000460007c0c */ /* 0x000fe2000bf66270 */
[----:B------:R-:W-:Y:S01]  /*2db10*/  ULDC UR4, c[0x0][0x248] ;  /* 0x0000920000047ab9 */ /* 0x000fe20000000800 */
[----:B------:R-:W-:Y:S01]  /*2db20*/  ISETP.LT.AND P2, PT, R12, UR12, !P2 ;  /* 0x0000000c0c007c0c */ /* 0x000fe2000d741270 */
[----:B------:R-:W-:Y:S01]  /*2db30*/  VIADD R101, R101, UR4 ;  /* 0x0000000465657c36 */ /* 0x000fe20008000000 */
[----:B------:R-:W-:Y:S01]  /*2db40*/  ISETP.LT.AND P6, PT, R11, UR14, !P5 ;  /* 0x0000000e0b007c0c */ /* 0x000fe2000efc1270 */
[----:B------:R-:W-:Y:S01]  /*2db50*/  ULDC UR4, c[0x0][0x248] ;  /* 0x0000920000047ab9 */ /* 0x000fe20000000800 */
[----:B0-----:R-:W-:Y:S01]  /*2db60*/  PRMT R50, R55, 0x7632, R50 ;  /* 0x0000763237327816 */ /* 0x001fe20000000032 */
[----:B------:R-:W-:Y:S01]  /*2db70*/  IMAD.WIDE R14, R101, 0x2, R2 ;  /* 0x00000002650e7825 */ /* 0x000fe200078e0202 */
[----:B------:R-:W-:-:S03]  /*2db80*/  ULDC UR12, c[0x0][0x228] ;  /* 0x00008a00000c7ab9 */ /* 0x000fc60000000800 */
[C---:B------:R-:W-:Y:S02]  /*2db90*/  VIADD R99, R101.reuse, UR6 ;  /* 0x0000000665637c36 */ /* 0x040fe40008000000 */
[----:B--2---:R-:W-:Y:S02]  /*2dba0*/  VIADD R0, R10, 0x2b ;  /* 0x0000002b0a007836 */ /* 0x004fe40000000000 */
[----:B------:R-:W-:Y:S01]  /*2dbb0*/  IMAD.WIDE R48, R101, 0x2, R8 ;  /* 0x0000000265307825 */ /* 0x000fe200078e0208 */
[----:B------:R-:W-:Y:S01]  /*2dbc0*/  @P1 STG.E.U16 desc[UR18][R14.64], R55 ;  /* 0x000000370e001986 */ /* 0x000fe2000c101512 */
[----:B------:R-:W-:Y:S01]  /*2dbd0*/  ISETP.LT.AND P5, PT, R12, UR16, !P5 ;  /* 0x000000100c007c0c */ /* 0x000fe2000efa1270 */
[----:B------:R-:W-:Y:S01]  /*2dbe0*/  ULDC UR6, c[0x0][0x22c] ;  /* 0x00008b0000067ab9 */ /* 0x000fe20000000800 */
[----:B------:R-:W-:Y:S01]  /*2dbf0*/  IMAD.WIDE R52, R99, 0x2, R2 ;  /* 0x0000000263347825 */ /* 0x000fe200078e0202 */
[----:B------:R-:W-:Y:S01]  /*2dc00*/  ISETP.GE.AND P1, PT, R0, UR8, PT ;  /* 0x0000000800007c0c */ /* 0x000fe2000bf26270 */
[----:B------:R-:W-:Y:S01]  /*2dc10*/  ULDC UR8, c[0x0][0x228] ;  /* 0x00008a0000087ab9 */ /* 0x000fe20000000800 */
[----:B------:R0:W-:Y:S01]  /*2dc20*/  @P2 STG.E.U16 desc[UR18][R48.64], R50 ;  /* 0x0000003230002986 */ /* 0x0001e2000c101512 */
[----:B------:R-:W-:Y:S01]  /*2dc30*/  ISETP.LT.AND P2, PT, R11, UR8, !P0 ;  /* 0x000000080b007c0c */ /* 0x000fe2000c741270 */
[----:B------:R-:W-:Y:S01]  /*2dc40*/  IMAD.WIDE R96, R99, 0x2, R8 ;  /* 0x0000000263607825 */ /* 0x000fe200078e0208 */
[----:B------:R-:W-:Y:S01]  /*2dc50*/  ISETP.LT.AND P0, PT, R12, UR10, !P0 ;  /* 0x0000000a0c007c0c */ /* 0x000fe2000c701270 */
[----:B------:R2:W-:Y:S01]  /*2dc60*/  @P6 STG.E.U16 desc[UR18][R52.64], R51 ;  /* 0x0000003334006986 */ /* 0x0005e2000c101512 */
[----:B------:R-:W-:Y:S01]  /*2dc70*/  ISETP.LT.AND P6, PT, R11, UR12, !P4 ;  /* 0x0000000c0b007c0c */ /* 0x000fe2000e7c1270 */
[----:B------:R-:W-:Y:S01]  /*2dc80*/  VIADD R0, R10, 0x2c ;  /* 0x0000002c0a007836 */ /* 0x000fe20000000000 */
[----:B------:R-:W-:Y:S01]  /*2dc90*/  PRMT R54, R51, 0x7632, R54 ;  /* 0x0000763233367816 */ /* 0x000fe20000000036 */
[----:B------:R-:W-:Y:S01]  /*2dca0*/  ULDC UR8, c[0x0][0x228] ;  /* 0x00008a0000087ab9 */ /* 0x000fe20000000800 */
[----:B------:R-:W-:Y:S01]  /*2dcb0*/  ULDC UR10, c[0x0][0x228] ;  /* 0x00008a00000a7ab9 */ /* 0x000fe20000000800 */
[----:B------:R-:W-:Y:S01]  /*2dcc0*/  ULDC UR12, c[0x0][0x228] ;  /* 0x00008a00000c7ab9 */ /* 0x000fe20000000800 */
[----:B------:R-:W-:Y:S01]  /*2dcd0*/  ULDC UR14, c[0x0][0x228] ;  /* 0x00008a00000e7ab9 */ /* 0x000fe20000000800 */
[----:B0-----:R-:W-:Y:S01]  /*2dce0*/  VIADD R49, R99, UR4 ;  /* 0x0000000463317c36 */ /* 0x001fe20008000000 */
[----:B------:R-:W-:Y:S01]  /*2dcf0*/  ULDC UR4, c[0x0][0x248] ;  /* 0x0000920000047ab9 */ /* 0x000fe20000000800 */
[----:B------:R-:W-:-:S02]  /*2dd00*/  ULDC UR16, c[0x0][0x228] ;  /* 0x00008a0000107ab9 */ /* 0x000fc40000000800 */
[C---:B--2---:R-:W-:Y:S01]  /*2dd10*/  VIADD R53, R49.reuse, UR4 ;  /* 0x0000000431357c36 */ /* 0x044fe20008000000 */
[----:B------:R-:W-:Y:S01]  /*2dd20*/  PRMT R52, R44, 0x7632, R52 ;  /* 0x000076322c347816 */ /* 0x000fe20000000034 */
[C---:B------:R-:W-:Y:S01]  /*2dd30*/  IMAD.WIDE R14, R49.reuse, 0x2, R2 ;  /* 0x00000002310e7825 */ /* 0x040fe200078e0202 */
[----:B------:R-:W-:Y:S01]  /*2dd40*/  @P5 STG.E.U16 desc[UR18][R96.64], R54 ;  /* 0x0000003660005986 */ /* 0x000fe2000c101512 */
[----:B------:R-:W-:Y:S01]  /*2dd50*/  ISETP.GE.AND P5, PT, R0, UR6, PT ;  /* 0x0000000600007c0c */ /* 0x000fe2000bfa6270 */
[----:B------:R-:W-:Y:S01]  /*2dd60*/  ULDC UR4, c[0x0][0x22c] ;  /* 0x00008b0000047ab9 */ /* 0x000fe20000000800 */
[----:B------:R-:W-:Y:S01]  /*2dd70*/  IMAD.WIDE R48, R49, 0x2, R8 ;  /* 0x0000000231307825 */ /* 0x000fe200078e0208 */
[----:B------:R0:W-:Y:S01]  /*2dd80*/  @P2 STG.E.U16 desc[UR18][R14.64], R44 ;  /* 0x0000002c0e002986 */ /* 0x0001e2000c101512 */
[----:B------:R-:W-:Y:S01]  /*2dd90*/  ISETP.LT.AND P4, PT, R12, UR8, !P4 ;  /* 0x000000080c007c0c */ /* 0x000fe2000e781270 */
[----:B------:R-:W-:Y:S01]  /*2dda0*/  ULDC UR6, c[0x0][0x22c] ;  /* 0x00008b0000067ab9 */ /* 0x000fe20000000800 */
[----:B------:R-:W-:Y:S01]  /*2ddb0*/  IMAD.WIDE R50, R53, 0x2, R2 ;  /* 0x0000000235327825 */ /* 0x000fe200078e0202 */
[----:B------:R-:W-:Y:S01]  /*2ddc0*/  @P0 STG.E.U16 desc[UR18][R48.64], R52 ;  /* 0x0000003430000986 */ /* 0x000fe2000c101512 */
[----:B------:R-:W-:-:S02]  /*2ddd0*/  ULDC UR8, c[0x0][0x228] ;  /* 0x00008a0000087ab9 */ /* 0x000fc40000000800 */
[----:B------:R-:W-:Y:S01]  /*2dde0*/  VIADD R0, R10, 0x2d ;  /* 0x0000002d0a007836 */ /* 0x000fe20000000000 */
[----:B------:R2:W-:Y:S01]  /*2ddf0*/  @P6 STG.E.U16 desc[UR18][R50.64], R40 ;  /* 0x0000002832006986 */ /* 0x0005e2000c101512 */
[----:B------:R-:W-:Y:S01]  /*2de00*/  ISETP.LT.AND P6, PT, R11, UR10, !P3 ;  /* 0x0000000a0b007c0c */ /* 0x000fe2000dfc1270 */
[----:B------:R-:W-:Y:S01]  /*2de10*/  ULDC UR10, c[0x0][0x228] ;  /* 0x00008a00000a7ab9 */ /* 0x000fe20000000800 */
[----:B------:R-:W-:Y:S01]  /*2de20*/  ISETP.LT.AND P3, PT, R12, UR12, !P3 ;  /* 0x0000000c0c007c0c */ /* 0x000fe2000df61270 */
[C---:B0-----:R-:W-:Y:S01]  /*2de30*/  IMAD.WIDE R14, R53.reuse, 0x2, R8 ;  /* 0x00000002350e7825 */ /* 0x041fe200078e0208 */
[----:B------:R-:W-:Y:S01]  /*2de40*/  ISETP.GE.AND P2, PT, R0, UR4, PT ;  /* 0x0000000400007c0c */ /* 0x000fe2000bf46270 */
[----:B------:R-:W-:Y:S01]  /*2de50*/  ULDC UR4, c[0x0][0x248] ;  /* 0x0000920000047ab9 */ /* 0x000fe20000000800 */
[----:B------:R-:W-:Y:S01]  /*2de60*/  ULDC UR12, c[0x0][0x228] ;  /* 0x00008a00000c7ab9 */ /* 0x000fe20000000800 */
[----:B------:R-:W-:Y:S02]  /*2de70*/  VIADD R0, R10, 0x2e ;  /* 0x0000002e0a007836 */ /* 0x000fe40000000000 */
[----:B------:R-:W-:Y:S01]  /*2de80*/  VIADD R55, R53, UR4 ;  /* 0x0000000435377c36 */ /* 0x000fe20008000000 */
[----:B------:R-:W-:Y:S01]  /*2de90*/  ULDC UR4, c[0x0][0x22c] ;  /* 0x00008b0000047ab9 */ /* 0x000fe20000000800 */
[----:B--2---:R-:W-:-:S02]  /*2dea0*/  PRMT R40, R40, 0x7632, R40 ;  /* 0x0000763228287816 */ /* 0x004fc40000000028 */
[----:B------:R-:W-:Y:S01]  /*2deb0*/  ISETP.GE.AND P0, PT, R0, UR6, PT ;  /* 0x0000000600007c0c */ /* 0x000fe2000bf06270 */
[----:B------:R-:W-:Y:S01]  /*2dec0*/  IMAD.WIDE R48, R55, 0x2, R2 ;  /* 0x0000000237307825 */ /* 0x000fe200078e0202 */
[----:B------:R-:W-:-:S03]  /*2ded0*/  PRMT R0, R45, 0x7632, R0 ;  /* 0x000076322d007816 */ /* 0x000fc60000000000 */
        /* <DEDUP_REMOVED lines=10> */
[C---:B------:R-:W-:Y:S01]  /*2df80*/  ISETP.LT.AND P1, PT, R12.reuse, UR10, !P1 ;  /* 0x0000000a0c007c0c */ /* 0x040fe2000cf21270 */
[----:B------:R-:W-:Y:S01]  /*2df90*/  ULDC UR4, c[0x0][0x22c] ;  /* 0x00008b0000047ab9 */ /* 0x000fe20000000800 */
[----:B------:R-:W-:Y:S01]  /*2dfa0*/  ISETP.LT.AND P6, PT, R11, UR12, !P5 ;  /* 0x0000000c0b007c0c */ /* 0x000fe2000efc1270 */
[----:B------:R-:W-:Y:S01]  /*2dfb0*/  VIADD R53, R55, UR6 ;  /* 0x0000000637357c36 */ /* 0x000fe20008000000 */
[----:B0-----:R-:W-:Y:S01]  /*2dfc0*/  PRMT R40, R41, 0x7632, R40 ;  /* 0x0000763229287816 */ /* 0x001fe20000000028 */
[C---:B------:R-:W-:Y:S01]  /*2dfd0*/  IMAD.WIDE R14, R55.reuse, 0x2, R2 ;  /* 0x00000002370e7825 */ /* 0x040fe200078e0202 */
[----:B------:R-:W-:Y:S01]  /*2dfe0*/  ISETP.LT.AND P5, PT, R12, UR14, !P5 ;  /* 0x0000000e0c007c0c */ /* 0x000fe2000efa1270 */
[----:B------:R-:W-:Y:S01]  /*2dff0*/  ULDC UR8, c[0x0][0x228] ;  /* 0x00008a0000087ab9 */ /* 0x000fe20000000800 */
[----:B------:R-:W-:Y:S01]  /*2e000*/  ULDC UR10, c[0x0][0x228] ;  /* 0x00008a00000a7ab9 */ /* 0x000fe20000000800 */
[----:B--2---:R-:W-:Y:S01]  /*2e010*/  VIADD R0, R10, 0x30 ;  /* 0x000000300a007836 */ /* 0x004fe20000000000 */
[----:B------:R-:W-:Y:S01]  /*2e020*/  ULDC UR12, c[0x0][0x228] ;  /* 0x00008a00000c7ab9 */ /* 0x000fe20000000800 */
[----:B------:R-:W-:Y:S01]  /*2e030*/  IMAD.WIDE R44, R55, 0x2, R8 ;  /* 0x00000002372c7825 */ /* 0x000fe200078e0208 */
[----:B------:R0:W-:Y:S01]  /*2e040*/  @P3 STG.E.U16 desc[UR18][R14.64], R41 ;  /* 0x000000290e003986 */ /* 0x0001e2000c101512 */
[----:B------:R-:W-:Y:S01]  /*2e050*/  PRMT R52, R46, 0x7632, R52 ;  /* 0x000076322e347816 */ /* 0x000fe20000000034 */
[----:B------:R-:W-:Y:S01]  /*2e060*/  ULDC UR6, c[0x0][0x22c] ;  /* 0x00008b0000067ab9 */ /* 0x000fe20000000800 */
[----:B------:R-:W-:Y:S01]  /*2e070*/  IMAD.WIDE R48, R53, 0x2, R2 ;  /* 0x0000000235307825 */ /* 0x000fe200078e0202 */
        /* <DEDUP_REMOVED lines=8> */
[----:B0-----:R-:W-:Y:S01]  /*2e100*/  VIADD R41, R53, UR4 ;  /* 0x0000000435297c36 */ /* 0x001fe20008000000 */
[----:B------:R-:W-:Y:S01]  /*2e110*/  ISETP.LT.AND P6, PT, R11, UR12, !P0 ;  /* 0x0000000c0b007c0c */ /* 0x000fe2000c7c1270 */
[----:B------:R-:W-:Y:S01]  /*2e120*/  ULDC UR4, c[0x0][0x248] ;  /* 0x0000920000047ab9 */ /* 0x000fe20000000800 */
[----:B------:R-:W-:Y:S01]  /*2e130*/  VIADD R0, R10, 0x31 ;  /* 0x000000310a007836 */ /* 0x000fe20000000000 */
[----:B------:R0:W-:Y:S01]  /*2e140*/  @P5 STG.E.U16 desc[UR18][R50.64], R52 ;  /* 0x0000003432005986 */ /* 0x0001e2000c101512 */
[C---:B------:R-:W-:Y:S01]  /*2e150*/  IMAD.WIDE R14, R41.reuse, 0x2, R2 ;  /* 0x00000002290e7825 */ /* 0x040fe200078e0202 */
[----:B------:R-:W-:Y:S01]  /*2e160*/  ULDC UR10, c[0x0][0x228] ;  /* 0x00008a00000a7ab9 */ /* 0x000fe20000000800 */
[----:B------:R-:W-:Y:S01]  /*2e170*/  ULDC UR12, c[0x0][0x228] ;  /* 0x00008a00000c7ab9 */ /* 0x000fe20000000800 */
[----:B------:R-:W-:Y:S01]  /*2e180*/  ULDC UR14, c[0x0][0x228] ;  /* 0x00008a00000e7ab9 */ /* 0x000fe20000000800 */
[C---:B--2---:R-:W-:Y:S01]  /*2e190*/  VIADD R49, R41.reuse, UR4 ;  /* 0x0000000429317c36 */ /* 0x044fe20008000000 */
[----:B------:R-:W-:Y:S01]  /*2e1a0*/  PRMT R46, R42, 0x7632, R46 ;  /* 0x000076322a2e7816 */ /* 0x000fe2000000002e */
[----:B------:R-:W-:Y:S01]  /*2e1b0*/  IMAD.WIDE R40, R41, 0x2, R8 ;  /* 0x0000000229287825 */ /* 0x000fe200078e0208 */
[----:B------:R-:W-:Y:S01]  /*2e1c0*/  ISETP.GE.AND P5, PT, R0, UR6, PT ;  /* 0x0000000600007c0c */ /* 0x000fe2000bfa6270 */
[----:B------:R2:W-:Y:S01]  /*2e1d0*/  @P1 STG.E.U16 desc[UR18][R14.64], R42 ;  /* 0x0000002a0e001986 */ /* 0x0005e2000c101512 */
[----:B------:R-:W-:Y:S01]  /*2e1e0*/  ULDC UR4, c[0x0][0x22c] ;  /* 0x00008b0000047ab9 */ /* 0x000fe20000000800 */
[----:B------:R-:W-:Y:S01]  /*2e1f0*/  IMAD.WIDE R44, R49, 0x2, R2 ;  /* 0x00000002312c7825 */ /* 0x000fe200078e0202 */
[----:B------:R-:W-:Y:S01]  /*2e200*/  ISETP.LT.AND P0, PT, R12, UR8, !P0 ;  /* 0x000000080c007c0c */ /* 0x000fe2000c701270 */
[----:B------:R-:W-:Y:S01]  /*2e210*/  @P2 STG.E.U16 desc[UR18][R40.64], R46 ;  /* 0x0000002e28002986 */ /* 0x000fe2000c101512 */
[----:B------:R-:W-:Y:S01]  /*2e220*/  ULDC UR6, c[0x0][0x22c] ;  /* 0x00008b0000067ab9 */ /* 0x000fe20000000800 */
[----:B------:R-:W-:Y:S01]  /*2e230*/  VIADD R0, R10, 0x32 ;  /* 0x000000320a007836 */ /* 0x000fe20000000000 */
[----:B------:R-:W-:Y:S01]  /*2e240*/  ULDC UR8, c[0x0][0x228] ;  /* 0x00008a0000087ab9 */ /* 0x000fe20000000800 */
        /* <DEDUP_REMOVED lines=17> */
[----:B------:R0:W-:Y:S03]  /*2e360*/  @P0 STG.E.U16 desc[UR18][R14.64], R47 ;  /* 0x0000002f0e000986 */ /* 0x0001e6000c101512 */
        /* <DEDUP_REMOVED lines=10> */
[C---:B0-----:R-:W-:Y:S01]  /*2e410*/  VIADD R47, R51.reuse, UR6 ;  /* 0x00000006332f7c36 */ /* 0x041fe20008000000 */
[----:B------:R-:W-:Y:S01]  /*2e420*/  ISETP.LT.AND P5, PT, R12, UR14, !P5 ;  /* 0x0000000e0c007c0c */ /* 0x000fe2000efa1270 */
[C---:B------:R-:W-:Y:S01]  /*2e430*/  IMAD.WIDE R14, R51.reuse, 0x2, R2 ;  /* 0x00000002330e7825 */ /* 0x040fe200078e0202 */
[----:B------:R-:W-:Y:S01]  /*2e440*/  PRMT R46, R36, 0x7632, R46 ;  /* 0x00007632242e7816 */ /* 0x000fe2000000002e */
[----:B------:R-:W-:Y:S01]  /*2e450*/  ULDC UR8, c[0x0][0x228] ;  /* 0x00008a0000087ab9 */ /* 0x000fe20000000800 */
[----:B------:R-:W-:Y:S01]  /*2e460*/  ULDC UR10, c[0x0][0x228] ;  /* 0x00008a00000a7ab9 */ /* 0x000fe20000000800 */
[----:B--2---:R-:W-:Y:S01]  /*2e470*/  VIADD R0, R10, 0x35 ;  /* 0x000000350a007836 */ /* 0x004fe20000000000 */
[----:B------:R-:W-:Y:S01]  /*2e480*/  PRMT R48, R32, 0x7632, R48 ;  /* 0x0000763220307816 */ /* 0x000fe20000000030 */
[----:B------:R-:W-:Y:S01]  /*2e490*/  IMAD.WIDE R40, R51, 0x2, R8 ;  /* 0x0000000233287825 */ /* 0x000fe200078e0208 */
[----:B------:R-:W-:Y:S01]  /*2e4a0*/  @P4 STG.E.U16 desc[UR18][R14.64], R36 ;  /* 0x000000240e004986 */ /* 0x000fe2000c101512 */
[----:B------:R-:W-:Y:S01]  /*2e4b0*/  ULDC UR12, c[0x0][0x228] ;  /* 0x00008a00000c7ab9 */ /* 0x000fe20000000800 */
[----:B------:R-:W-:Y:S01]  /*2e4c0*/  ULDC UR6, c[0x0][0x22c] ;  /* 0x00008b0000067ab9 */ /* 0x000fe20000000800 */
[C---:B------:R-:W-:Y:S01]  /*2e4d0*/  IMAD.WIDE R42, R47.reuse, 0x2, R2 ;  /* 0x000000022f2a7825 */ /* 0x040fe200078e0202 */
[----:B------:R-:W-:Y:S01]  /*2e4e0*/  ISETP.GE.AND P4, PT, R0, UR4, PT ;  /* 0x0000000400007c0c */ /* 0x000fe2000bf86270 */
[----:B------:R0:W-:Y:S01]  /*2e4f0*/  @P3 STG.E.U16 desc[UR18][R40.64], R46 ;  /* 0x0000002e28003986 */ /* 0x0001e2000c101512 */
[----:B------:R-:W-:Y:S01]  /*2e500*/  ULDC UR4, c[0x0][0x248] ;  /* 0x0000920000047ab9 */ /* 0x000fe20000000800 */
[----:B------:R-:W-:Y:S01]  /*2e510*/  IMAD.WIDE R44, R47, 0x2, R8 ;  /* 0x000000022f2c7825 */ /* 0x000fe200078e0208 */
        /* <DEDUP_REMOVED lines=15> */
[----:B------:R-:W-:-:S02]  /*2e610*/  ULDC UR6, c[0x0][0x22c] ;  /* 0x00008b0000067ab9 */ /* 0x000fc40000000800 */
[C---:B---3--:R-:W-:Y:S02]  /*2e620*/  VIADD R45, R41.reuse, UR4 ;  /* 0x00000004292d7c36 */ /* 0x048fe40008000000 */
[----:B------:R-:W-:Y:S01]  /*2e630*/  VIADD R0, R10, 0x37 ;  /* 0x000000370a007836 */ /* 0x000fe20000000000 */
[----:B------:R0:W-:Y:S01]  /*2e640*/  @P3 STG.E.U16 desc[UR18][R14.64], R37 ;  /* 0x000000250e003986 */ /* 0x0001e2000c101512 */
[----:B------:R-:W-:Y:S01]  /*2e650*/  IMAD.WIDE R40, R41, 0x2, R8 ;  /* 0x0000000229287825 */ /* 0x000fe200078e0208 */
[----:B------:R-:W-:-:S03]  /*2e660*/  ULDC UR4, c[0x0][0x22c] ;  /* 0x00008b0000047ab9 */ /* 0x000fc60000000800 */
[----:B------:R-:W-:Y:S01]  /*2e670*/  IMAD.WIDE R42, R45, 0x2, R2 ;  /* 0x000000022d2a7825 */ /* 0x000fe200078e0202 */
[----:B------:R2:W-:Y:S01]  /*2e680*/  @P1 STG.E.U16 desc[UR18][R40.64], R32 ;  /* 0x0000002028001986 */ /* 0x0005e2000c101512 */
[----:B------:R-:W-:Y:S01]  /*2e690*/  ISETP.LT.AND P2, PT, R12, UR8, !P2 ;  /* 0x000000080c007c0c */ /* 0x000fe2000d741270 */
[----:B------:R-:W-:Y:S01]  /*2e6a0*/  ULDC UR8, c[0x0][0x22c] ;  /* 0x00008b0000087ab9 */ /* 0x000fe20000000800 */
[----:B------:R-:W-:Y:S01]  /*2e6b0*/  ISETP.GE.AND P3, PT, R0, UR4, PT ;  /* 0x0000000400007c0c */ /* 0x000fe2000bf66270 */
[----:B------:R3:W-:Y:S01]  /*2e6c0*/  @P6 STG.E.U16 desc[UR18][R42.64], R33 ;  /* 0x000000212a006986 */ /* 0x0007e2000c101512 */
[----:B------:R-:W-:Y:S01]  /*2e6d0*/  ISETP.LT.AND P6, PT, R11, UR10, !P0 ;  /* 0x0000000a0b007c0c */ /* 0x000fe2000c7c1270 */
[----:B------:R-:W-:Y:S01]  /*2e6e0*/  VIADD R0, R10, 0x38 ;  /* 0x000000380a007836 */ /* 0x000fe20000000000 */
[----:B------:R-:W-:Y:S01]  /*2e6f0*/  ISETP.LT.AND P0, PT, R12, UR12, !P0 ;  /* 0x0000000c0c007c0c */ /* 0x000fe2000c701270 */
[----:B------:R-:W-:Y:S01]  /*2e700*/  ULDC UR4, c[0x0][0x248] ;  /* 0x0000920000047ab9 */ /* 0x000fe20000000800 */
[C---:B0-----:R-:W-:Y:S01]  /*2e710*/  IMAD.WIDE R14, R45.reuse, 0x2, R8 ;  /* 0x000000022d0e7825 */ /* 0x041fe200078e0208 */
[----:B------:R-:W-:Y:S01]  /*2e720*/  ULDC UR10, c[0x0][0x228] ;  /* 0x00008a00000a7ab9 */ /* 0x000fe20000000800 */
[----:B------:R-:W-:Y:S01]  /*2e730*/  ISETP.GE.AND P1, PT, R0, UR6, PT ;  /* 0x0000000600007c0c */ /* 0x000fe2000bf26270 */
[----:B------:R-:W-:Y:S01]  /*2e740*/  ULDC UR12, c[0x0][0x228] ;  /* 0x00008a00000c7ab9 */ /* 0x000fe20000000800 */
[----:B--2---:R-:W-:Y:S01]  /*2e750*/  VIADD R41, R45, UR4 ;  /* 0x000000042d297c36 */ /* 0x004fe20008000000 */
[----:B------:R-:W-:Y:S01]  /*2e760*/  PRMT R0, R33, 0x7632, R0 ;  /* 0x0000763221007816 */ /* 0x000fe20000000000 */
[----:B------:R-:W-:Y:S01]  /*2e770*/  ULDC UR4, c[0x0][0x22c] ;  /* 0x00008b0000047ab9 */ /* 0x000fe20000000800 */
[----:B------:R-:W-:Y:S01]  /*2e780*/  PRMT R40, R38, 0x7632, R40 ;  /* 0x0000763226287816 */ /* 0x000fe20000000028 */
[----:B---3--:R-:W-:Y:S01]  /*2e790*/  IMAD.WIDE R32, R41, 0x2, R2 ;  /* 0x0000000229207825 */ /* 0x008fe200078e0202 */
[----:B------:R-:W-:-:S03]  /*2e7a0*/  ULDC UR6, c[0x0][0x248] ;  /* 0x0000920000067ab9 */ /* 0x000fc60000000800 */
[----:B------:R-:W-:Y:S01]  /*2e7b0*/  IMAD.WIDE R36, R41, 0x2, R8 ;  /* 0x0000000229247825 */ /* 0x000fe200078e0208 */
[----:B------:R0:W-:Y:S03]  /*2e7c0*/  @P2 STG.E.U16 desc[UR18][R14.64], R0 ;  /* 0x000000000e002986 */ /* 0x0001e6000c101512 */
[----:B------:R-:W-:Y:S01]  /*2e7d0*/  VIADD R42, R10, 0x39 ;  /* 0x000000390a2a7836 */ /* 0x000fe20000000000 */
[----:B------:R2:W-:Y:S04]  /*2e7e0*/  @P6 STG.E.U16 desc[UR18][R32.64], R38 ;  /* 0x0000002620006986 */ /* 0x0005e8000c101512 */
[----:B------:R3:W-:Y:S01]  /*2e7f0*/  @P0 STG.E.U16 desc[UR18][R36.64], R40 ;  /* 0x0000002824000986 */ /* 0x0007e2000c101512 */
[C---:B------:R-:W-:Y:S01]  /*2e800*/  ISETP.LT.AND P0, PT, R11.reuse, UR10, !P4 ;  /* 0x0000000a0b007c0c */ /* 0x040fe2000e701270 */
[----:B------:R-:W-:Y:S01]  /*2e810*/  ULDC UR10, c[0x0][0x228] ;  /* 0x00008a00000a7ab9 */ /* 0x000fe20000000800 */
[----:B------:R-:W-:Y:S01]  /*2e820*/  ISETP.GE.AND P2, PT, R42, UR4, PT ;  /* 0x000000042a007c0c */ /* 0x000fe2000bf46270 */
[----:B------:R-:W-:Y:S01]  /*2e830*/  ULDC UR4, c[0x0][0x248] ;  /* 0x0000920000047ab9 */ /* 0x000fe20000000800 */
[----:B------:R-:W-:Y:S01]  /*2e840*/  ISETP.LT.AND P4, PT, R12, UR12, !P4 ;  /* 0x0000000c0c007c0c */ /* 0x000fe2000e781270 */
[----:B0-----:R-:W-:Y:S01]  /*2e850*/  VIADD R0, R10, 0x3a ;  /* 0x0000003a0a007836 */ /* 0x001fe20000000000 */
[----:B------:R-:W-:Y:S01]  /*2e860*/  ISETP.LT.AND P6, PT, R11, UR14, !P5 ;  /* 0x0000000e0b007c0c */ /* 0x000fe2000efc1270 */
[----:B--2---:R-:W-:Y:S01]  /*2e870*/  VIADD R33, R41, UR4 ;  /* 0x0000000429217c36 */ /* 0x004fe20008000000 */
[----:B------:R-:W-:Y:S01]  /*2e880*/  PRMT R38, R34, 0x7632, R38 ;  /* 0x0000763222267816 */ /* 0x000fe20000000026 */
[----:B------:R-:W-:Y:S01]  /*2e890*/  ULDC UR4, c[0x0][0x248] ;  /* 0x0000920000047ab9 */ /* 0x000fe20000000800 */
[----:B------:R-:W-:Y:S01]  /*2e8a0*/  ULDC UR12, c[0x0][0x228] ;  /* 0x00008a00000c7ab9 */ /* 0x000fe20000000800 */
[----:B------:R-:W-:Y:S01]  /*2e8b0*/  IMAD.WIDE R14, R33, 0x2, R2 ;  /* 0x00000002210e7825 */ /* 0x000fe200078e0202 */
[----:B------:R-:W-:Y:S01]  /*2e8c0*/  PRMT R42, R39, 0x7632, R42 ;  /* 0x00007632272a7816 */ /* 0x000fe2000000002a */
[----:B------:R-:W-:-:S02]  /*2e8d0*/  ULDC UR14, c[0x0][0x228] ;  /* 0x00008a00000e7ab9 */ /* 0x000fc40000000800 */
[C---:B------:R-:W-:Y:S01]  /*2e8e0*/  VIADD R43, R33.reuse, UR6 ;  /* 0x00000006212b7c36 */ /* 0x040fe20008000000 */
[----:B------:R0:W-:Y:S01]  /*2e8f0*/  @P0 STG.E.U16 desc[UR18][R14.64], R34 ;  /* 0x000000220e000986 */ /* 0x0001e2000c101512 */
[----:B------:R-:W-:Y:S01]  /*2e900*/  IMAD.WIDE R32, R33, 0x2, R8 ;  /* 0x0000000221207825 */ /* 0x000fe200078e0208 */
[----:B------:R-:W-:Y:S01]  /*2e910*/  ISETP.LT.AND P5, PT, R12, UR16, !P5 ;  /* 0x000000100c007c0c */ /* 0x000fe2000efa1270 */
[----:B------:R-:W-:Y:S01]  /*2e920*/  ULDC UR6, c[0x0][0x22c] ;  /* 0x00008b0000067ab9 */ /* 0x000fe20000000800 */
[----:B------:R-:W-:Y:S01]  /*2e930*/  ISETP.GE.AND P0, PT, R0, UR8, PT ;  /* 0x0000000800007c0c */ /* 0x000fe2000bf06270 */
[----:B---3--:R-:W-:Y:S01]  /*2e940*/  IMAD.WIDE R36, R43, 0x2, R2 ;  /* 0x000000022b247825 */ /* 0x008fe200078e0202 */
        /* <DEDUP_REMOVED lines=8> */
[----:B0-----:R-:W-:Y:S01]  /*2e9d0*/  PRMT R34, R35, 0x7632, R34 ;  /* 0x0000763223227816 */ /* 0x001fe20000000022 */
[----:B------:R-:W-:Y:S01]  /*2e9e0*/  ULDC UR16, c[0x0][0x228] ;  /* 0x00008a0000107ab9 */ /* 0x000fe20000000800 */
[----:B--2---:R-:W-:Y:S01]  /*2e9f0*/  VIADD R33, R43, UR4 ;  /* 0x000000042b217c36 */ /* 0x004fe20008000000 */
[----:B------:R-:W-:Y:S01]  /*2ea00*/  ULDC UR4, c[0x0][0x248] ;  /* 0x0000920000047ab9 */ /* 0x000fe20000000800 */
[----:B------:R-:W-:Y:S01]  /*2ea10*/  @P5 STG.E.U16 desc[UR18][R40.64], R42 ;  /* 0x0000002a28005986 */ /* 0x000fe2000c101512 */
[----:B------:R-:W-:Y:S01]  /*2ea20*/  ULDC UR8, c[0x0][0x228] ;  /* 0x00008a0000087ab9 */ /* 0x000fe20000000800 */
[C---:B---3--:R-:W-:Y:S01]  /*2ea30*/  VIADD R39, R33.reuse, UR4 ;  /* 0x0000000421277c36 */ /* 0x048fe20008000000 */
[----:B------:R-:W-:Y:S01]  /*2ea40*/  ULDC UR10, c[0x0][0x228] ;  /* 0x00008a00000a7ab9 */ /* 0x000fe20000000800 */
[C---:B------:R-:W-:Y:S01]  /*2ea50*/  IMAD.WIDE R14, R33.reuse, 0x2, R2 ;  /* 0x00000002210e7825 */ /* 0x040fe200078e0202 */
[----:B------:R-:W-:Y:S01]  /*2ea60*/  ISETP.GE.AND P5, PT, R0, UR6, PT ;  /* 0x0000000600007c0c */ /* 0x000fe2000bfa6270 */
[----:B------:R-:W-:Y:S01]  /*2ea70*/  ULDC UR4, c[0x0][0x22c] ;  /* 0x00008b0000047ab9 */ /* 0x000fe20000000800 */
        /* <DEDUP_REMOVED lines=51> */
[----:B------:R2:W-:Y:S01]  /*2edb0*/  @P0 STG.E.U16 desc[UR18][R32.64], R24 ;  /* 0x0000001820000986 */ /* 0x0005e2000c101512 */
[----:B------:R-:W-:Y:S01]  /*2edc0*/  ULDC UR4, c[0x0][0x248] ;  /* 0x0000920000047ab9 */ /* 0x000fe20000000800 */
[----:B------:R-:W-:Y:S01]  /*2edd0*/  ISETP.LT.AND P0, PT, R11, UR8, !P4 ;  /* 0x000000080b007c0c */ /* 0x000fe2000e701270 */
[C---:B------:R-:W-:Y:S01]  /*2ede0*/  IMAD.WIDE R36, R39.reuse, 0x2, R8 ;  /* 0x0000000227247825 */ /* 0x040fe200078e0208 */
[----:B------:R-:W-:Y:S01]  /*2edf0*/  @P6 STG.E.U16 desc[UR18][R34.64], R29 ;  /* 0x0000001d22006986 */ /* 0x000fe2000c101512 */
[----:B------:R-:W-:Y:S01]  /*2ee00*/  ISETP.LT.AND P4, PT, R12, UR10, !P4 ;  /* 0x0000000a0c007c0c */ /* 0x000fe2000e781270 */
[----:B------:R-:W-:Y:S01]  /*2ee10*/  ULDC UR8, c[0x0][0x228] ;  /* 0x00008a0000087ab9 */ /* 0x000fe20000000800 */
[----:B0-----:R-:W-:Y:S01]  /*2ee20*/  VIADD R25, R39, UR4 ;  /* 0x0000000427197c36 */ /* 0x001fe20008000000 */
[----:B------:R-:W-:Y:S01]  /*2ee30*/  ISETP.LT.AND P6, PT, R11, UR12, !P3 ;  /* 0x0000000c0b007c0c */ /* 0x000fe2000dfc1270 */
[----:B------:R-:W-:Y:S01]  /*2ee40*/  ULDC UR4, c[0x0][0x248] ;  /* 0x0000920000047ab9 */ /* 0x000fe20000000800 */
[----:B------:R-:W-:Y:S01]  /*2ee50*/  VIADD R0, R10, 0x40 ;  /* 0x000000400a007836 */ /* 0x000fe20000000000 */
[----:B------:R0:W-:Y:S01]  /*2ee60*/  @P5 STG.E.U16 desc[UR18][R36.64], R28 ;  /* 0x0000001c24005986 */ /* 0x0001e2000c101512 */
[C---:B--2---:R-:W-:Y:S01]  /*2ee70*/  VIADD R33, R25.reuse, UR4 ;  /* 0x0000000419217c36 */ /* 0x044fe20008000000 */
[----:B------:R-:W-:Y:S01]  /*2ee80*/  PRMT R32, R26, 0x7632, R32 ;  /* 0x000076321a207816 */ /* 0x000fe20000000020 */
[C---:B------:R-:W-:Y:S01]  /*2ee90*/  IMAD.WIDE R14, R25.reuse, 0x2, R2 ;  /* 0x00000002190e7825 */ /* 0x040fe200078e0202 */
[----:B------:R-:W-:Y:S01]  /*2eea0*/  ISETP.GE.AND P5, PT, R0, UR6, PT ;  /* 0x0000000600007c0c */ /* 0x000fe2000bfa6270 */
[----:B------:R-:W-:Y:S01]  /*2eeb0*/  ULDC UR6, c[0x0][0x228] ;  /* 0x00008a0000067ab9 */ /* 0x000fe20000000800 */
[----:B------:R-:W-:Y:S01]  /*2eec0*/  ULDC UR4, c[0x0][0x22c] ;  /* 0x00008b0000047ab9 */ /* 0x000fe20000000800 */
[----:B------:R-:W-:Y:S01]  /*2eed0*/  IMAD.WIDE R24, R25, 0x2, R8 ;  /* 0x0000000219187825 */ /* 0x000fe200078e0208 */
[----:B------:R2:W-:Y:S01]  /*2eee0*/  @P0 STG.E.U16 desc[UR18][R14.64], R26 ;  /* 0x0000001a0e000986 */ /* 0x0005e2000c101512 */
[----:B------:R-:W-:Y:S01]  /*2eef0*/  ULDC UR10, c[0x0][0x228] ;  /* 0x00008a00000a7ab9 */ /* 0x000fe20000000800 */
[----:B------:R-:W-:Y:S01]  /*2ef00*/  ULDC UR12, c[0x0][0x228] ;  /* 0x00008a00000c7ab9 */ /* 0x000fe20000000800 */
[----:B------:R-:W-:Y:S01]  /*2ef10*/  ULDC UR14, c[0x0][0x228] ;  /* 0x00008a00000e7ab9 */ /* 0x000fe20000000800 */
[----:B0-----:R-:W-:Y:S01]  /*2ef20*/  IMAD.WIDE R28, R33, 0x2, R2 ;  /* 0x00000002211c7825 */ /* 0x001fe200078e0202 */
[----:B------:R-:W-:Y:S03]  /*2ef30*/  @P4 STG.E.U16 desc[UR18][R24.64], R32 ;  /* 0x0000002018004986 */ /* 0x000fe6000c101512 */
[----:B------:R-:W-:Y:S01]  /*2ef40*/  VIADD R0, R10, 0x41 ;  /* 0x000000410a007836 */ /* 0x000fe20000000000 */
[----:B------:R0:W-:Y:S01]  /*2ef50*/  @P6 STG.E.U16 desc[UR18][R28.64], R30 ;  /* 0x0000001e1c006986 */ /* 0x0001e2000c101512 */
[----:B------:R-:W-:Y:S01]  /*2ef60*/  ISETP.LT.AND P3, PT, R12, UR6, !P3 ;  /* 0x000000060c007c0c */ /* 0x000fe2000df61270 */
[----:B------:R-:W-:Y:S01]  /*2ef70*/  ULDC UR6, c[0x0][0x22c] ;  /* 0x00008b0000067ab9 */ /* 0x000fe20000000800 */
[----:B------:R-:W-:Y:S01]  /*2ef80*/  ISETP.LT.AND P6, PT, R11, UR8, !P1 ;  /* 0x000000080b007c0c */ /* 0x000fe2000cfc1270 */
[C---:B--2---:R-:W-:Y:S01]  /*2ef90*/  IMAD.WIDE R14, R33.reuse, 0x2, R8 ;  /* 0x00000002210e7825 */ /* 0x044fe200078e0208 */
[----:B------:R-:W-:Y:S01]  /*2efa0*/  ISETP.GE.AND P0, PT, R0, UR4, PT ;  /* 0x0000000400007c0c */ /* 0x000fe2000bf06270 */
[----:B------:R-:W-:Y:S01]  /*2efb0*/  ULDC UR4, c[0x0][0x248] ;  /* 0x0000920000047ab9 */ /* 0x000fe20000000800 */
[----:B------:R-:W-:Y:S01]  /*2efc0*/  ISETP.LT.AND P1, PT, R12, UR10, !P1 ;  /* 0x0000000a0c007c0c */ /* 0x000fe2000cf21270 */
[----:B------:R-:W-:Y:S01]  /*2efd0*/  VIADD R0, R10, 0x42 ;  /* 0x000000420a007836 */ /* 0x000fe20000000000 */
[----:B------:R-:W-:Y:S01]  /*2efe0*/  ULDC UR8, c[0x0][0x228] ;  /* 0x00008a0000087ab9 */ /* 0x000fe20000000800 */
[----:B------:R-:W-:Y:S01]  /*2eff0*/  VIADD R35, R33, UR4 ;  /* 0x0000000421237c36 */ /* 0x000fe20008000000 */
[----:B------:R-:W-:Y:S01]  /*2f000*/  ULDC UR4, c[0x0][0x22c] ;  /* 0x00008b0000047ab9 */ /* 0x000fe20000000800 */
[----:B0-----:R-:W-:Y:S01]  /*2f010*/  PRMT R30, R30, 0x7632, R30 ;  /* 0x000076321e1e7816 */ /* 0x001fe2000000001e */
[----:B------:R-:W-:Y:S01]  /*2f020*/  VIADD R26, R10, 0x43 ;  /* 0x000000430a1a7836 */ /* 0x000fe20000000000 */
[----:B------:R-:W-:Y:S01]  /*2f030*/  ISETP.GE.AND P4, PT, R0, UR6, PT ;  /* 0x0000000600007c0c */ /* 0x000fe2000bf86270 */
[----:B------:R-:W-:Y:S01]  /*2f040*/  IMAD.WIDE R24, R35, 0x2, R2 ;  /* 0x0000000223187825 */ /* 0x000fe200078e0202 */
[----:B------:R-:W-:Y:S01]  /*2f050*/  PRMT R0, R27, 0x7632, R0 ;  /* 0x000076321b007816 */ /* 0x000fe20000000000 */
[----:B------:R-:W-:-:S02]  /*2f060*/  ULDC UR10, c[0x0][0x228] ;  /* 0x00008a00000a7ab9 */ /* 0x000fc40000000800 */
[----:B------:R-:W-:Y:S01]  /*2f070*/  IMAD.WIDE R28, R35, 0x2, R8 ;  /* 0x00000002231c7825 */ /* 0x000fe200078e0208 */
[----:B------:R0:W-:Y:S01]  /*2f080*/  @P3 STG.E.U16 desc[UR18][R14.64], R30 ;  /* 0x0000001e0e003986 */ /* 0x0001e2000c101512 */
[----:B------:R-:W-:Y:S01]  /*2f090*/  ISETP.GE.AND P3, PT, R26, UR4, PT ;  /* 0x000000041a007c0c */ /* 0x000fe2000bf66270 */
[----:B------:R-:W-:Y:S01]  /*2f0a0*/  ULDC UR4, c[0x0][0x248] ;  /* 0x0000920000047ab9 */ /* 0x000fe20000000800 */
[----:B------:R-:W-:Y:S01]  /*2f0b0*/  ULDC UR6, c[0x0][0x248] ;  /* 0x0000920000067ab9 */ /* 0x000fe20000000800 */
[----:B------:R-:W-:Y:S04]  /*2f0c0*/  @P6 STG.E.U16 desc[UR18][R24.64], R27 ;  /* 0x0000001b18006986 */ /* 0x000fe8000c101512 */
[----:B------:R2:W-:Y:S01]  /*2f0d0*/  @P1 STG.E.U16 desc[UR18][R28.64], R0 ;  /* 0x000000001c001986 */ /* 0x0005e2000c101512 */
[----:B------:R-:W-:Y:S01]  /*2f0e0*/  ISETP.LT.AND P1, PT, R11, UR8, !P2 ;  /* 0x000000080b007c0c */ /* 0x000fe2000d721270 */
[----:B------:R-:W-:Y:S01]  /*2f0f0*/  VIADD R35, R35, UR4 ;  /* 0x0000000423237c36 */ /* 0x000fe20008000000 */
[C---:B------:R-:W-:Y:S01]  /*2f100*/  ISETP.LT.AND P2, PT, R12.reuse, UR10, !P2 ;  /* 0x0000000a0c007c0c */ /* 0x040fe2000d741270 */
[----:B------:R-:W-:Y:S01]  /*2f110*/  ULDC UR4, c[0x0][0x22c] ;  /* 0x00008b0000047ab9 */ /* 0x000fe20000000800 */
[----:B------:R-:W-:Y:S01]  /*2f120*/  ISETP.LT.AND P6, PT, R11, UR12, !P5 ;  /* 0x0000000c0b007c0c */ /* 0x000fe2000efc1270 */
[C---:B------:R-:W-:Y:S01]  /*2f130*/  VIADD R33, R35.reuse, UR6 ;  /* 0x0000000623217c36 */ /* 0x040fe20008000000 */
[----:B------:R-:W-:Y:S01]  /*2f140*/  ISETP.LT.AND P5, PT, R12, UR14, !P5 ;  /* 0x0000000e0c007c0c */ /* 0x000fe2000efa1270 */
[----:B0-----:R-:W-:Y:S01]  /*2f150*/  IMAD.WIDE R14, R35, 0x2, R2 ;  /* 0x00000002230e7825 */ /* 0x001fe200078e0202 */
        /* <DEDUP_REMOVED lines=15> */
[----:B------:R-:W-:Y:S01]  /*2f250*/  @P6 STG.E.U16 desc[UR18][R26.64], R56 ;  /* 0x000000381a006986 */ /* 0x000fe2000c101512 */
        /* <DEDUP_REMOVED lines=9> */
[----:B------:R-:W-:-:S02]  /*2f2f0*/  ULDC UR12, c[0x0][0x228] ;  /* 0x00008a00000c7ab9 */ /* 0x000fc40000000800 */
[----:B------:R-:W-:-:S04]  /*2f300*/  IMAD.WIDE R14, R25, 0x2, R2 ;  /* 0x00000002190e7825 */ /* 0x000fc800078e0202 */
        /* <DEDUP_REMOVED lines=20> */
[C---:B------:R-:W-:Y:S01]  /*2f450*/  VIADD R31, R29.reuse, UR4 ;  /* 0x000000041d1f7c36 */ /* 0x040fe20008000000 */
[----:B------:R-:W-:Y:S01]  /*2f460*/  ULDC UR4, c[0x0][0x22c] ;  /* 0x00008b0000047ab9 */ /* 0x000fe20000000800 */
[----:B0-----:R-:W-:Y:S01]  /*2f470*/  IMAD.WIDE R14, R29, 0x2, R8 ;  /* 0x000000021d0e7825 */ /* 0x001fe200078e0208 */
[----:B------:R-:W-:Y:S01]  /*2f480*/  ISETP.GE.AND P0, PT, R0, UR6, PT ;  /* 0x0000000600007c0c */ /* 0x000fe2000bf06270 */
[----:B------:R-:W-:Y:S01]  /*2f490*/  ULDC UR6, c[0x0][0x248] ;  /* 0x0000920000067ab9 */ /* 0x000fe20000000800 */
[----:B--2---:R-:W-:Y:S01]  /*2f4a0*/  PRMT R57, R57, 0x7632, R57 ;  /* 0x0000763239397816 */ /* 0x004fe20000000039 */
        /* <DEDUP_REMOVED lines=14> */
[C---:B------:R-:W-:Y:S01]  /*2f590*/  VIADD R33, R31.reuse, UR6 ;  /* 0x000000061f217c36 */ /* 0x040fe20008000000 */
[----:B------:R-:W-:Y:S01]  /*2f5a0*/  ISETP.LT.AND P5, PT, R12, UR14, !P5 ;  /* 0x0000000e0c007c0c */ /* 0x000fe2000efa1270 */
[C---:B0-----:R-:W-:Y:S01]  /*2f5b0*/  IMAD.WIDE R14, R31.reuse, 0x2, R2 ;  /* 0x000000021f0e7825 */ /* 0x041fe200078e0202 */
[----:B------:R-:W-:Y:S01]  /*2f5c0*/  PRMT R30, R58, 0x7632, R30 ;  /* 0x000076323a1e7816 */ /* 0x000fe2000000001e */
[----:B------:R-:W-:Y:S01]  /*2f5d0*/  ULDC UR8, c[0x0][0x228] ;  /* 0x00008a0000087ab9 */ /* 0x000fe20000000800 */
[----:B------:R-:W-:Y:S01]  /*2f5e0*/  ULDC UR10, c[0x0][0x228] ;  /* 0x00008a00000a7ab9 */ /* 0x000fe20000000800 */
[----:B--2---:R-:W-:Y:S01]  /*2f5f0*/  VIADD R0, R10, 0x49 ;  /* 0x000000490a007836 */ /* 0x004fe20000000000 */
[----:B------:R-:W-:Y:S01]  /*2f600*/  ULDC UR12, c[0x0][0x228] ;  /* 0x00008a00000c7ab9 */ /* 0x000fe20000000800 */
[----:B------:R-:W-:Y:S01]  /*2f610*/  IMAD.WIDE R24, R31, 0x2, R8 ;  /* 0x000000021f187825 */ /* 0x000fe200078e0208 */
[----:B------:R-:W-:Y:S01]  /*2f620*/  @P3 STG.E.U16 desc[UR18][R14.64], R58 ;  /* 0x0000003a0e003986 */ /* 0x000fe2000c101512 */
[----:B------:R-:W-:-:S02]  /*2f630*/  ULDC UR6, c[0x0][0x22c] ;  /* 0x00008b0000067ab9 */ /* 0x000fc40000000800 */
[C---:B------:R-:W-:Y:S01]  /*2f640*/  IMAD.WIDE R26, R33.reuse, 0x2, R2 ;  /* 0x00000002211a7825 */ /* 0x040fe200078e0202 */
[----:B------:R-:W-:Y:S01]  /*2f650*/  ISETP.GE.AND P3, PT, R0, UR4, PT ;  /* 0x0000000400007c0c */ /* 0x000fe2000bf66270 */
[----:B------:R0:W-:Y:S01]  /*2f660*/  @P1 STG.E.U16 desc[UR18][R24.64], R30 ;  /* 0x0000001e18001986 */ /* 0x0001e2000c101512 */
[----:B------:R-:W-:Y:S01]  /*2f670*/  PRMT R31, R94, 0x7632, R31 ;  /* 0x000076325e1f7816 */ /* 0x000fe2000000001f */
[----:B------:R-:W-:Y:S01]  /*2f680*/  IMAD.WIDE R28, R33, 0x2, R8 ;  /* 0x00000002211c7825 */ /* 0x000fe200078e0208 */
[----:B------:R-:W-:Y:S01]  /*2f690*/  ULDC UR4, c[0x0][0x248] ;  /* 0x0000920000047ab9 */ /* 0x000fe20000000800 */
        /* <DEDUP_REMOVED lines=10> */
[----:B------:R-:W-:Y:S01]  /*2f740*/  ULDC UR12, c[0x0][0x228] ;  /* 0x00008a00000c7ab9 */ /* 0x000fe20000000800 */
[----:B------:R-:W-:Y:S01]  /*2f750*/  ULDC UR14, c[0x0][0x228] ;  /* 0x00008a00000e7ab9 */ /* 0x000fe20000000800 */
[----:B------:R-:W-:-:S04]  /*2f760*/  IMAD.WIDE R14, R25, 0x2, R2 ;  /* 0x00000002190e7825 */ /* 0x000fc800078e0202 */
[----:B--2---:R-:W-:Y:S01]  /*2f770*/  VIADD R29, R25, UR4 ;  /* 0x00000004191d7c36 */ /* 0x004fe20008000000 */
        /* <DEDUP_REMOVED lines=50> */
[----:B------:R-:W-:Y:S01]  /*2faa0*/  IMAD.WIDE R26, R33, 0x2, R2 ;  /* 0x00000002211a7825 */ /* 0x000fe200078e0202 */
        /* <DEDUP_REMOVED lines=29> */
[----:B------:R-:W-:Y:S01]  /*2fc80*/  PRMT R30, R63, 0x7632, R30 ;  /* 0x000076323f1e7816 */ /* 0x000fe2000000001e */
        /* <DEDUP_REMOVED lines=15> */
[----:B------:R-:W-:Y:S01]  /*2fd80*/  PRMT R0, R90, 0x7632, R0 ;  /* 0x000076325a007816 */ /* 0x000fe20000000000 */
[----:B------:R-:W-:-:S02]  /*2fd90*/  ULDC UR8, c[0x0][0x22c] ;  /* 0x00008b0000087ab9 */ /* 0x000fc40000000800 */
[----:B------:R-:W-:Y:S01]  /*2fda0*/  IMAD.WIDE R26, R31, 0x2, R8 ;  /* 0x000000021f1a7825 */ /* 0x000fe200078e0208 */
[----:B------:R0:W-:Y:S03]  /*2fdb0*/  @P2 STG.E.U16 desc[UR18][R14.64], R62 ;  /* 0x0000003e0e002986 */ /* 0x0001e6000c101512 */
[----:B------:R-:W-:Y:S01]  /*2fdc0*/  VIADD R28, R10, 0x52 ;  /* 0x000000520a1c7836 */ /* 0x000fe20000000000 */
[----:B------:R-:W-:Y:S04]  /*2fdd0*/  @P6 STG.E.U16 desc[UR18][R24.64], R90 ;  /* 0x0000005a18006986 */ /* 0x000fe8000c101512 */
[----:B------:R2:W-:Y:S01]  /*2fde0*/  @P0 STG.E.U16 desc[UR18][R26.64], R0 ;  /* 0x000000001a000986 */ /* 0x0005e2000c101512 */
[----:B------:R-:W-:Y:S01]  /*2fdf0*/  ISETP.LT.AND P0, PT, R11, UR10, !P4 ;  /* 0x0000000a0b007c0c */ /* 0x000fe2000e701270 */
[----:B------:R-:W-:Y:S01]  /*2fe00*/  ULDC UR10, c[0x0][0x228] ;  /* 0x00008a00000a7ab9 */ /* 0x000fe20000000800 */
[----:B------:R-:W-:Y:S01]  /*2fe10*/  ISETP.GE.AND P2, PT, R28, UR4, PT ;  /* 0x000000041c007c0c */ /* 0x000fe2000bf46270 */
[----:B------:R-:W-:Y:S01]  /*2fe20*/  ULDC UR4, c[0x0][0x248] ;  /* 0x0000920000047ab9 */ /* 0x000fe20000000800 */
[C---:B------:R-:W-:Y:S01]  /*2fe30*/  ISETP.LT.AND P4, PT, R12.reuse, UR12, !P4 ;  /* 0x0000000c0c007c0c */ /* 0x040fe2000e781270 */
[----:B------:R-:W-:Y:S01]  /*2fe40*/  VIADD R31, R31, UR4 ;  /* 0x000000041f1f7c36 */ /* 0x000fe20008000000 */
[----:B------:R-:W-:Y:S01]  /*2fe50*/  ISETP.LT.AND P6, PT, R11, UR14, !P5 ;  /* 0x0000000e0b007c0c */ /* 0x000fe2000efc1270 */
[----:B------:R-:W-:Y:S01]  /*2fe60*/  ULDC UR4, c[0x0][0x248] ;  /* 0x0000920000047ab9 */ /* 0x000fe20000000800 */
[----:B------:R-:W-:Y:S01]  /*2fe70*/  ISETP.LT.AND P5, PT, R12, UR16, !P5 ;  /* 0x000000100c007c0c */ /* 0x000fe2000efa1270 */
[C---:B0-----:R-:W-:Y:S01]  /*2fe80*/  IMAD.WIDE R14, R31.reuse, 0x2, R2 ;  /* 0x000000021f0e7825 */ /* 0x041fe200078e0202 */
[----:B------:R-:W-:Y:S01]  /*2fe90*/  ULDC UR12, c[0x0][0x228] ;  /* 0x00008a00000c7ab9 */ /* 0x000fe20000000800 */
[----:B------:R-:W-:Y:S01]  /*2fea0*/  ULDC UR14, c[0x0][0x228] ;  /* 0x00008a00000e7ab9 */ /* 0x000fe20000000800 */
[----:B------:R-:W-:Y:S01]  /*2feb0*/  ULDC UR16, c[0x0][0x228] ;  /* 0x00008a0000107ab9 */ /* 0x000fe20000000800 */
[----:B------:R-:W-:-:S02]  /*2fec0*/  VIADD R33, R31, UR6 ;  /* 0x000000061f217c36 */ /* 0x000fc40008000000 */
[----:B--2---:R-:W-:Y:S02]  /*2fed0*/  VIADD R0, R10, 0x53 ;  /* 0x000000530a007836 */ /* 0x004fe40000000000 */
[----:B------:R-:W-:Y:S01]  /*2fee0*/  IMAD.WIDE R24, R31, 0x2, R8 ;  /* 0x000000021f187825 */ /* 0x000fe200078e0208 */
[----:B------:R-:W-:Y:S01]  /*2fef0*/  @P0 STG.E.U16 desc[UR18][R14.64], R63 ;  /* 0x0000003f0e000986 */ /* 0x000fe2000c101512 */
[----:B------:R-:W-:Y:S01]  /*2ff00*/  ULDC UR6, c[0x0][0x22c] ;  /* 0x00008b0000067ab9 */ /* 0x000fe20000000800 */
[----:B------:R-:W-:Y:S01]  /*2ff10*/  ISETP.GE.AND P0, PT, R0, UR8, PT ;  /* 0x0000000800007c0c */ /* 0x000fe2000bf06270 */
[----:B------:R-:W-:Y:S01]  /*2ff20*/  IMAD.WIDE R26, R33, 0x2, R2 ;  /* 0x00000002211a7825 */ /* 0x000fe200078e0202 */
[----:B------:R-:W-:Y:S01]  /*2ff30*/  ULDC UR8, c[0x0][0x228] ;  /* 0x00008a0000087ab9 */ /* 0x000fe20000000800 */
[----:B------:R0:W-:Y:S01]  /*2ff40*/  @P4 STG.E.U16 desc[UR18][R24.64], R30 ;  /* 0x0000001e18004986 */ /* 0x0001e2000c101512 */
[----:B------:R-:W-:Y:S01]  /*2ff50*/  PRMT R31, R91, 0x7632, R31 ;  /* 0x000076325b1f7816 */ /* 0x000fe2000000001f */
        /* <DEDUP_REMOVED lines=183> */
[----:B------:R-:W-:Y:S03]  /*30ad0*/  @P4 STG.E.U16 desc[UR18][R14.64], R81 ;  /* 0x000000510e004986 */ /* 0x000fe6000c101512 */
[----:B------:R-:W-:Y:S01]  /*30ae0*/  VIADD R28, R10, 0x61 ;  /* 0x000000610a1c7836 */ /* 0x000fe20000000000 */
[----:B------:R0:W-:Y:S04]  /*30af0*/  @P6 STG.E.U16 desc[UR18][R24.64], R70 ;  /* 0x0000004618006986 */ /* 0x0001e8000c101512 */
[----:B------:R2:W-:Y:S01]  /*30b00*/  @P3 STG.E.U16 desc[UR18][R26.64], R0 ;  /* 0x000000001a003986 */ /* 0x0005e2000c101512 */
[C---:B------:R-:W-:Y:S01]  /*30b10*/  ISETP.LT.AND P3, PT, R11.reuse, UR10, !P1 ;  /* 0x0000000a0b007c0c */ /* 0x040fe2000cf61270 */
[----:B------:R-:W-:Y:S01]  /*30b20*/  ULDC UR10, c[0x0][0x228] ;  /* 0x00008a00000a7ab9 */ /* 0x000fe20000000800 */
[----:B------:R-:W-:Y:S01]  /*30b30*/  ISETP.GE.AND P4, PT, R28, UR4, PT ;  /* 0x000000041c007c0c */ /* 0x000fe2000bf86270 */
[----:B------:R-:W-:Y:S01]  /*30b40*/  ULDC UR4, c[0x0][0x248] ;  /* 0x0000920000047ab9 */ /* 0x000fe20000000800 */
[C---:B------:R-:W-:Y:S01]  /*30b50*/  ISETP.LT.AND P1, PT, R12.reuse, UR12, !P1 ;  /* 0x0000000c0c007c0c */ /* 0x040fe2000cf21270 */
[----:B------:R-:W-:Y:S01]  /*30b60*/  ULDC UR12, c[0x0][0x228] ;  /* 0x00008a00000c7ab9 */ /* 0x000fe20000000800 */
[----:B------:R-:W-:Y:S01]  /*30b70*/  ISETP.LT.AND P6, PT, R11, UR14, !P5 ;  /* 0x0000000e0b007c0c */ /* 0x000fe2000efc1270 */
[----:B0-----:R-:W-:Y:S01]  /*30b80*/  VIADD R25, R31, UR4 ;  /* 0x000000041f197c36 */ /* 0x001fe20008000000 */
[----:B------:R-:W-:Y:S01]  /*30b90*/  ISETP.LT.AND P5, PT, R12, UR16, !P5 ;  /* 0x000000100c007c0c */ /* 0x000fe2000efa1270 */
[----:B------:R-:W-:Y:S01]  /*30ba0*/  ULDC UR4, c[0x0][0x248] ;  /* 0x0000920000047ab9 */ /* 0x000fe20000000800 */
[----:B------:R-:W-:Y:S01]  /*30bb0*/  PRMT R32, R71, 0x7632, R32 ;  /* 0x0000763247207816 */ /* 0x000fe20000000020 */
[----:B------:R-:W-:Y:S01]  /*30bc0*/  IMAD.WIDE R14, R25, 0x2, R2 ;  /* 0x00000002190e7825 */ /* 0x000fe200078e0202 */
[----:B------:R-:W-:Y:S01]  /*30bd0*/  ULDC UR14, c[0x0][0x228] ;  /* 0x00008a00000e7ab9 */ /* 0x000fe20000000800 */
[----:B------:R-:W-:-:S02]  /*30be0*/  ULDC UR16, c[0x0][0x228] ;  /* 0x00008a0000107ab9 */ /* 0x000fc40000000800 */
[----:B--2---:R-:W-:Y:S02]  /*30bf0*/  VIADD R0, R10, 0x62 ;  /* 0x000000620a007836 */ /* 0x004fe40000000000 */
[C---:B------:R-:W-:Y:S01]  /*30c00*/  VIADD R31, R25.reuse, UR6 ;  /* 0x00000006191f7c36 */ /* 0x040fe20008000000 */
[----:B------:R-:W-:Y:S01]  /*30c10*/  @P3 STG.E.U16 desc[UR18][R14.64], R82 ;  /* 0x000000520e003986 */ /* 0x000fe2000c101512 */
        /* <DEDUP_REMOVED lines=10> */
[----:B------:R-:W-:Y:S01]  /*30cc0*/  ISETP.LT.AND P2, PT, R12, UR10, !P2 ;  /* 0x0000000a0c007c0c */ /* 0x000fe2000d741270 */
[----:B------:R-:W-:Y:S01]  /*30cd0*/  ULDC UR10, c[0x0][0x228] ;  /* 0x00008a00000a7ab9 */ /* 0x000fe20000000800 */
[----:B------:R-:W-:Y:S01]  /*30ce0*/  ISETP.LT.AND P6, PT, R11, UR12, !P0 ;  /* 0x0000000c0b007c0c */ /* 0x000fe2000c7c1270 */
[----:B------:R2:W-:Y:S01]  /*30cf0*/  @P5 STG.E.U16 desc[UR18][R28.64], R32 ;  /* 0x000000201c005986 */ /* 0x0005e2000c101512 */
[----:B------:R-:W-:Y:S01]  /*30d00*/  VIADD R0, R10, 0x63 ;  /* 0x000000630a007836 */ /* 0x000fe20000000000 */
[----:B------:R-:W-:Y:S01]  /*30d10*/  ULDC UR12, c[0x0][0x228] ;  /* 0x00008a00000c7ab9 */ /* 0x000fe20000000800 */
[----:B0-----:R-:W-:Y:S01]  /*30d20*/  VIADD R25, R31, UR4 ;  /* 0x000000041f197c36 */ /* 0x001fe20008000000 */
[----:B------:R-:W-:-:S03]  /*30d30*/  ULDC UR4, c[0x0][0x248] ;  /* 0x0000920000047ab9 */ /* 0x000fc60000000800 */
        /* <DEDUP_REMOVED lines=78> */
[----:B------:R-:W-:Y:S01]  /*31220*/  ULDC UR4, c[0x0][0x22c] ;  /* 0x00008b0000047ab9 */ /* 0x000fe20000000800 */
[----:B------:R-:W-:Y:S02]  /*31230*/  @P1 STG.E.U16 desc[UR18][R24.64], R28 ;  /* 0x0000001c18001986 */ /* 0x000fe4000c101512 */
[----:B------:R-:W-:Y:S01]  /*31240*/  VIADD R0, R10, 0x69 ;  /* 0x000000690a007836 */ /* 0x000fe20000000000 */
[----:B------:R-:W-:Y:S01]  /*31250*/  ISETP.LT.AND P2, PT, R12, UR6, !P2 ;  /* 0x000000060c007c0c */ /* 0x000fe2000d741270 */
        /* <DEDUP_REMOVED lines=58> */
[C---:B------:R-:W-:Y:S01]  /*31600*/  IMAD.WIDE R14, R25.reuse, 0x2, R2 ;  /* 0x00000002190e7825 */ /* 0x040fe200078e0202 */
[----:B--2---:R-:W-:Y:S01]  /*31610*/  PRMT R20, R16, 0x7632, R20 ;  /* 0x0000763210147816 */ /* 0x004fe20000000014 */
[----:B------:R-:W-:Y:S01]  /*31620*/  ULDC UR6, c[0x0][0x22c] ;  /* 0x00008b0000067ab9 */ /* 0x000fe20000000800 */
[----:B------:R-:W-:Y:S01]  /*31630*/  ULDC UR14, c[0x0][0x228] ;  /* 0x00008a00000e7ab9 */ /* 0x000fe20000000800 */
[----:B---3--:R-:W-:-:S02]  /*31640*/  VIADD R29, R25, UR4 ;  /* 0x00000004191d7c36 */ /* 0x008fc40008000000 */
[----:B------:R-:W-:Y:S01]  /*31650*/  VIADD R0, R10, 0x6e ;  /* 0x0000006e0a007836 */ /* 0x000fe20000000000 */
[----:B------:R0:W-:Y:S01]  /*31660*/  @P4 STG.E.U16 desc[UR18][R14.64], R16 ;  /* 0x000000100e004986 */ /* 0x0001e2000c101512 */
[----:B------:R-:W-:Y:S01]  /*31670*/  IMAD.WIDE R24, R25, 0x2, R8 ;  /* 0x0000000219187825 */ /* 0x000fe200078e0208 */
[----:B------:R-:W-:-:S03]  /*31680*/  ULDC UR4, c[0x0][0x22c] ;  /* 0x00008b0000047ab9 */ /* 0x000fc60000000800 */
[----:B------:R-:W-:Y:S01]  /*31690*/  IMAD.WIDE R26, R29, 0x2, R2 ;  /* 0x000000021d1a7825 */ /* 0x000fe200078e0202 */
[----:B------:R-:W-:Y:S01]  /*316a0*/  @P3 STG.E.U16 desc[UR18][R24.64], R20 ;  /* 0x0000001418003986 */ /* 0x000fe2000c101512 */
        /* <DEDUP_REMOVED lines=8> */
[----:B0-----:R-:W-:Y:S01]  /*31730*/  IMAD.WIDE R14, R29, 0x2, R8 ;  /* 0x000000021d0e7825 */ /* 0x001fe200078e0208 */
[----:B------:R-:W-:Y:S01]  /*31740*/  PRMT R16, R17, 0x7632, R16 ;  /* 0x0000763211107816 */ /* 0x000fe20000000010 */
[----:B------:R-:W-:Y:S01]  /*31750*/  ULDC UR10, c[0x0][0x228] ;  /* 0x00008a00000a7ab9 */ /* 0x000fe20000000800 */
[----:B------:R-:W-:Y:S01]  /*31760*/  ISETP.GE.AND P3, PT, R0, UR6, PT ;  /* 0x0000000600007c0c */ /* 0x000fe2000bf66270 */
[----:B------:R-:W-:Y:S01]  /*31770*/  VIADD R31, R29, UR4 ;  /* 0x000000041d1f7c36 */ /* 0x000fe20008000000 */
[----:B------:R-:W-:Y:S01]  /*31780*/  PRMT R0, R21, 0x7632, R0 ;  /* 0x0000763215007816 */ /* 0x000fe20000000000 */
[----:B------:R-:W-:Y:S01]  /*31790*/  ULDC UR4, c[0x0][0x22c] ;  /* 0x00008b0000047ab9 */ /* 0x000fe20000000800 */
[----:B--2---:R-:W-:Y:S01]  /*317a0*/  VIADD R26, R10, 0x70 ;  /* 0x000000700a1a7836 */ /* 0x004fe20000000000 */
[----:B------:R-:W-:Y:S01]  /*317b0*/  ULDC UR12, c[0x0][0x228] ;  /* 0x00008a00000c7ab9 */ /* 0x000fe20000000800 */
[----:B------:R-:W-:Y:S01]  /*317c0*/  IMAD.WIDE R20, R31, 0x2, R2 ;  /* 0x000000021f147825 */ /* 0x000fe200078e0202 */
[----:B------:R0:W-:Y:S01]  /*317d0*/  @P1 STG.E.U16 desc[UR18][R14.64], R0 ;  /* 0x000000000e001986 */ /* 0x0001e2000c101512 */
[----:B------:R-:W-:-:S02]  /*317e0*/  ULDC UR6, c[0x0][0x248] ;  /* 0x0000920000067ab9 */ /* 0x000fc40000000800 */
[----:B------:R-:W-:Y:S01]  /*317f0*/  IMAD.WIDE R24, R31, 0x2, R8 ;  /* 0x000000021f187825 */ /* 0x000fe200078e0208 */
[----:B------:R-:W-:Y:S01]  /*31800*/  @P6 STG.E.U16 desc[UR18][R20.64], R17 ;  /* 0x0000001114006986 */ /* 0x000fe2000c101512 */
[----:B------:R-:W-:Y:S01]  /*31810*/  ISETP.GE.AND P1, PT, R26, UR4, PT ;  /* 0x000000041a007c0c */ /* 0x000fe2000bf26270 */
[----:B------:R-:W-:Y:S02]  /*31820*/  ULDC UR4, c[0x0][0x248] ;  /* 0x0000920000047ab9 */ /* 0x000fe40000000800 */
[----:B------:R2:W-:Y:S01]  /*31830*/  @P2 STG.E.U16 desc[UR18][R24.64], R16 ;  /* 0x0000001018002986 */ /* 0x0005e2000c101512 */
        /* <DEDUP_REMOVED lines=14> */
[----:B------:R-:W-:Y:S01]  /*31920*/  PRMT R28, R18, 0x7632, R28 ;  /* 0x00007632121c7816 */ /* 0x000fe2000000001c */
[C---:B------:R-:W-:Y:S01]  /*31930*/  IMAD.WIDE R20, R27.reuse, 0x2, R2 ;  /* 0x000000021b147825 */ /* 0x040fe200078e0202 */
[----:B------:R-:W-:Y:S01]  /*31940*/  ISETP.GE.AND P2, PT, R0, UR4, PT ;  /* 0x0000000400007c0c */ /* 0x000fe2000bf46270 */
[----:B------:R0:W-:Y:S01]  /*31950*/  @P0 STG.E.U16 desc[UR18][R16.64], R26 ;  /* 0x0000001a10000986 */ /* 0x0001e2000c101512 */
[----:B------:R-:W-:Y:S01]  /*31960*/  ULDC UR4, c[0x0][0x248] ;  /* 0x0000920000047ab9 */ /* 0x000fe20000000800 */
        /* <DEDUP_REMOVED lines=71> */
[----:B------:R-:W-:Y:S01]  /*31de0*/  IMAD.WIDE R20, R25, 0x2, R8 ;  /* 0x0000000219147825 */ /* 0x000fe200078e0208 */
[----:B------:R2:W-:Y:S01]  /*31df0*/  @P6 STG.E.U16 desc[UR18][R18.64], R5 ;  /* 0x0000000512006986 */ /* 0x0005e2000c101512 */
[----:B------:R-:W-:Y:S01]  /*31e00*/  ISETP.LT.AND P0, PT, R12, UR10, !P0 ;  /* 0x0000000a0c007c0c */ /* 0x000fe2000c701270 */
[----:B------:R-:W-:Y:S01]  /*31e10*/  ULDC UR6, c[0x0][0x22c] ;  /* 0x00008b0000067ab9 */ /* 0x000fe20000000800 */
[----:B------:R-:W-:Y:S01]  /*31e20*/  ISETP.LT.AND P6, PT, R11, UR12, !P4 ;  /* 0x0000000c0b007c0c */ /* 0x000fe2000e7c1270 */
[----:B0-----:R-:W-:Y:S01]  /*31e30*/  VIADD R15, R25, UR4 ;  /* 0x00000004190f7c36 */ /* 0x001fe20008000000 */
[----:B------:R-:W-:Y:S01]  /*31e40*/  ULDC UR4, c[0x0][0x248] ;  /* 0x0000920000047ab9 */ /* 0x000fe20000000800 */
[----:B------:R-:W-:Y:S01]  /*31e50*/  PRMT R22, R5, 0x7632, R22 ;  /* 0x0000763205167816 */ /* 0x000fe20000000016 */
[----:B------:R-:W-:Y:S01]  /*31e60*/  VIADD R0, R10, 0x77 ;  /* 0x000000770a007836 */ /* 0x000fe20000000000 */
[----:B------:R-:W-:Y:S01]  /*31e70*/  ULDC UR8, c[0x0][0x228] ;  /* 0x00008a0000087ab9 */ /* 0x000fe20000000800 */
[----:B------:R-:W-:Y:S01]  /*31e80*/  ULDC UR10, c[0x0][0x228] ;  /* 0x00008a00000a7ab9 */ /* 0x000fe20000000800 */
[----:B------:R-:W-:Y:S01]  /*31e90*/  ULDC UR12, c[0x0][0x228] ;  /* 0x00008a00000c7ab9 */ /* 0x000fe20000000800 */
[----:B------:R-:W-:Y:S01]  /*31ea0*/  ULDC UR14, c[0x0][0x228] ;  /* 0x00008a00000e7ab9 */ /* 0x000fe20000000800 */
[----:B--2---:R-:W-:Y:S01]  /*31eb0*/  VIADD R19, R15, UR4 ;  /* 0x000000040f137c36 */ /* 0x004fe20008000000 */
        /* <DEDUP_REMOVED lines=21> */
[----:B------:R-:W-:Y:S01]  /*32010*/  VIADD R0, R10, 0x79 ;  /* 0x000000790a007836 */ /* 0x000fe20000000000 */
[----:B------:R-:W0:Y:S01]  /*32020*/  LDS.128 R24, [R13] ;  /* 0x000000000d187984 */ /* 0x000e220000000c00 */
        /* <DEDUP_REMOVED lines=20> */
[----:B--2---:R-:W-:Y:S01]  /*32170*/  PRMT R6, R7, 0x7632, R6 ;  /* 0x0000763207067816 */ /* 0x004fe20000000006 */
[----:B------:R-:W-:Y:S01]  /*32180*/  IMAD.WIDE R4, R21, 0x2, R2 ;  /* 0x0000000215047825 */ /* 0x000fe200078e0202 */
[----:B------:R-:W-:-:S03]  /*32190*/  ULDC UR12, c[0x0][0x228] ;  /* 0x00008a00000c7ab9 */ /* 0x000fc60000000800 */
[C---:B------:R-:W-:Y:S02]  /*321a0*/  VIADD R23, R21.reuse, UR6 ;  /* 0x0000000615177c36 */ /* 0x040fe40008000000 */
[----:B---3--:R-:W-:Y:S02]  /*321b0*/  VIADD R0, R10, 0x7b ;  /* 0x0000007b0a007836 */ /* 0x008fe40000000000 */
[----:B------:R-:W-:Y:S01]  /*321c0*/  IMAD.WIDE R14, R21, 0x2, R8 ;  /* 0x00000002150e7825 */ /* 0x000fe200078e0208 */
[----:B------:R2:W-:Y:S01]  /*321d0*/  @P3 STG.E.U16 desc[UR18][R4.64], R7 ;  /* 0x0000000704003986 */ /* 0x0005e2000c101512 */
[----:B------:R-:W-:Y:S01]  /*321e0*/  ISETP.LT.AND P5, PT, R12, UR16, !P5 ;  /* 0x000000100c007c0c */ /* 0x000fe2000efa1270 */
[----:B------:R-:W-:Y:S01]  /*321f0*/  ULDC UR6, c[0x0][0x22c] ;  /* 0x00008b0000067ab9 */ /* 0x000fe20000000800 */
[----:B------:R-:W-:Y:S01]  /*32200*/  IMAD.WIDE R16, R23, 0x2, R2 ;  /* 0x0000000217107825 */ /* 0x000fe200078e0202 */
[----:B------:R-:W-:Y:S01]  /*32210*/  ISETP.GE.AND P3, PT, R0, UR8, PT ;  /* 0x0000000800007c0c */ /* 0x000fe2000bf66270 */
[----:B------:R-:W-:Y:S01]  /*32220*/  ULDC UR8, c[0x0][0x228] ;  /* 0x00008a0000087ab9 */ /* 0x000fe20000000800 */
[----:B------:R-:W-:Y:S01]  /*32230*/  @P1 STG.E.U16 desc[UR18][R14.64], R6 ;  /* 0x000000060e001986 */ /* 0x000fe2000c101512 */
[----:B------:R-:W-:Y:S01]  /*32240*/  ISETP.LT.AND P1, PT, R11, UR8, !P2 ;  /* 0x000000080b007c0c */ /* 0x000fe2000d721270 */
[----:B------:R-:W-:Y:S01]  /*32250*/  IMAD.WIDE R18, R23, 0x2, R8 ;  /* 0x0000000217127825 */ /* 0x000fe200078e0208 */
[----:B------:R-:W-:Y:S01]  /*32260*/  ISETP.LT.AND P2, PT, R12, UR10, !P2 ;  /* 0x0000000a0c007c0c */ /* 0x000fe2000d741270 */
[----:B------:R3:W-:Y:S01]  /*32270*/  @P6 STG.E.U16 desc[UR18][R16.64], R111 ;  /* 0x0000006f10006986 */ /* 0x0007e2000c101512 */
[----:B------:R-:W-:Y:S01]  /*32280*/  ISETP.LT.AND P6, PT, R11, UR12, !P0 ;  /* 0x0000000c0b007c0c */ /* 0x000fe2000c7c1270 */
[----:B--2---:R-:W-:Y:S01]  /*32290*/  VIADD R7, R23, UR4 ;  /* 0x0000000417077c36 */ /* 0x004fe20008000000 */
[----:B------:R-:W-:Y:S01]  /*322a0*/  ULDC UR4, c[0x0][0x248] ;  /* 0x0000920000047ab9 */ /* 0x000fe20000000800 */
[----:B------:R-:W-:Y:S01]  /*322b0*/  PRMT R20, R111, 0x7632, R20 ;  /* 0x000076326f147816 */ /* 0x000fe20000000014 */
[----:B------:R-:W-:Y:S01]  /*322c0*/  VIADD R0, R10, 0x7c ;  /* 0x0000007c0a007836 */ /* 0x000fe20000000000 */
[----:B------:R-:W-:Y:S01]  /*322d0*/  ULDC UR8, c[0x0][0x228] ;  /* 0x00008a0000087ab9 */ /* 0x000fe20000000800 */
[C---:B------:R-:W-:Y:S01]  /*322e0*/  IMAD.WIDE R4, R7.reuse, 0x2, R2 ;  /* 0x0000000207047825 */ /* 0x040fe200078e0202 */
[----:B------:R-:W-:Y:S01]  /*322f0*/  ULDC UR10, c[0x0][0x228] ;  /* 0x00008a00000a7ab9 */ /* 0x000fe20000000800 */
[----:B------:R-:W-:Y:S01]  /*32300*/  ULDC UR12, c[0x0][0x228] ;  /* 0x00008a00000c7ab9 */ /* 0x000fe20000000800 */
[----:B------:R-:W-:Y:S01]  /*32310*/  ULDC UR14, c[0x0][0x228] ;  /* 0x00008a00000e7ab9 */ /* 0x000fe20000000800 */
[----:B------:R-:W-:Y:S01]  /*32320*/  ULDC UR16, c[0x0][0x228] ;  /* 0x00008a0000107ab9 */ /* 0x000fe20000000800 */
[C---:B---3--:R-:W-:Y:S01]  /*32330*/  VIADD R17, R7.reuse, UR4 ;  /* 0x0000000407117c36 */ /* 0x048fe20008000000 */
[----:B------:R-:W-:Y:S01]  /*32340*/  PRMT R16, R112, 0x7632, R16 ;  /* 0x0000763270107816 */ /* 0x000fe20000000010 */
[----:B------:R-:W-:Y:S01]  /*32350*/  IMAD.WIDE R6, R7, 0x2, R8 ;  /* 0x0000000207067825 */ /* 0x000fe200078e0208 */
[----:B------:R2:W-:Y:S01]  /*32360*/  @P5 STG.E.U16 desc[UR18][R18.64], R20 ;  /* 0x0000001412005986 */ /* 0x0005e2000c101512 */
[----:B------:R-:W-:Y:S01]  /*32370*/  ISETP.GE.AND P5, PT, R0, UR6, PT ;  /* 0x0000000600007c0c */ /* 0x000fe2000bfa6270 */
        /* <DEDUP_REMOVED lines=16> */
[C---:B--2---:R-:W-:Y:S01]  /*32480*/  VIADD R19, R17.reuse, UR4 ;  /* 0x0000000411137c36 */ /* 0x044fe20008000000 */
[----:B------:R-:W-:Y:S01]  /*32490*/  ULDC UR4, c[0x0][0x22c] ;  /* 0x00008b0000047ab9 */ /* 0x000fe20000000800 */
[----:B---3--:R-:W-:Y:S01]  /*324a0*/  IMAD.WIDE R4, R17, 0x2, R8 ;  /* 0x0000000211047825 */ /* 0x008fe200078e0208 */
[----:B------:R-:W-:Y:S01]  /*324b0*/  ISETP.GE.AND P2, PT, R0, UR6, PT ;  /* 0x0000000600007c0c */ /* 0x000fe2000bf46270 */
[----:B------:R-:W-:Y:S01]  /*324c0*/  ULDC UR6, c[0x0][0x248] ;  /* 0x0000920000067ab9 */ /* 0x000fe20000000800 */
[----:B----4-:R-:W-:Y:S01]  /*324d0*/  PRMT R116, R116, 0x7632, R116 ;  /* 0x0000763274747816 */ /* 0x010fe20000000074 */
        /* <DEDUP_REMOVED lines=16> */
[----:B--2---:R-:W-:Y:S01]  /*325e0*/  IMAD.WIDE R4, R19, 0x2, R2 ;  /* 0x0000000213047825 */ /* 0x004fe200078e0202 */
[----:B------:R-:W-:Y:S01]  /*325f0*/  PRMT R18, R117, 0x7632, R18 ;  /* 0x0000763275127816 */ /* 0x000fe20000000012 */
[----:B------:R-:W-:Y:S01]  /*32600*/  ULDC UR8, c[0x0][0x228] ;  /* 0x00008a0000087ab9 */ /* 0x000fe20000000800 */
[----:B------:R-:W-:Y:S01]  /*32610*/  ULDC UR10, c[0x0][0x228] ;  /* 0x00008a00000a7ab9 */ /* 0x000fe20000000800 */
[----:B---3--:R-:W-:Y:S01]  /*32620*/  VIADD R0, R10, 0x80 ;  /* 0x000000800a007836 */ /* 0x008fe20000000000 */
        /* <DEDUP_REMOVED lines=18> */
[----:B--2---:R-:W-:Y:S01]  /*32750*/  VIADD R7, R21, UR4 ;  /* 0x0000000415077c36 */ /* 0x004fe20008000000 */
[----:B------:R-:W-:Y:S01]  /*32760*/  ULDC UR4, c[0x0][0x248] ;  /* 0x0000920000047ab9 */ /* 0x000fe20000000800 */
[----:B------:R-:W-:Y:S01]  /*32770*/  ULDC UR12, c[0x0][0x228] ;  /* 0x00008a00000c7ab9 */ /* 0x000fe20000000800 */
[----:B------:R-:W-:Y:S01]  /*32780*/  ULDC UR14, c[0x0][0x228] ;  /* 0x00008a00000e7ab9 */ /* 0x000fe20000000800 */
[----:B------:R-:W-:-:S04]  /*32790*/  IMAD.WIDE R4, R7, 0x2, R2 ;  /* 0x0000000207047825 */ /* 0x000fc800078e0202 */
[C---:B---3--:R-:W-:Y:S01]  /*327a0*/  VIADD R17, R7.reuse, UR4 ;  /* 0x0000000407117c36 */ /* 0x048fe20008000000 */
        /* <DEDUP_REMOVED lines=41> */
[C---:B--2---:R-:W-:Y:S01]  /*32a40*/  IMAD.WIDE R4, R19.reuse, 0x2, R2 ;  /* 0x0000000213047825 */ /* 0x044fe200078e0202 */
        /* <DEDUP_REMOVED lines=27> */
[----:B---3--:R-:W-:Y:S01]  /*32c00*/  VIADD R17, R7, UR4 ;  /* 0x0000000407117c36 */ /* 0x008fe20008000000 */
        /* <DEDUP_REMOVED lines=40> */
[----:B--2---:R-:W-:Y:S01]  /*32e90*/  VIADD R7, R19, UR4 ;  /* 0x0000000413077c36 */ /* 0x004fe20008000000 */
[----:B------:R-:W-:Y:S01]  /*32ea0*/  ISETP.LT.AND P5, PT, R12, UR16, !P5 ;  /* 0x000000100c007c0c */ /* 0x000fe2000efa1270 */
[----:B------:R-:W-:Y:S01]  /*32eb0*/  ULDC UR4, c[0x0][0x248] ;  /* 0x0000920000047ab9 */ /* 0x000fe20000000800 */
[----:B------:R-:W-:Y:S01]  /*32ec0*/  PRMT R20, R123, 0x7632, R20 ;  /* 0x000076327b147816 */ /* 0x000fe20000000014 */
[----:B------:R-:W-:Y:S01]  /*32ed0*/  IMAD.WIDE R4, R7, 0x2, R2 ;  /* 0x0000000207047825 */ /* 0x000fe200078e0202 */
[----:B------:R-:W-:Y:S01]  /*32ee0*/  ULDC UR14, c[0x0][0x228] ;  /* 0x00008a00000e7ab9 */ /* 0x000fe20000000800 */
[----:B------:R-:W-:-:S02]  /*32ef0*/  ULDC UR16, c[0x0][0x228] ;  /* 0x00008a0000107ab9 */ /* 0x000fc40000000800 */
[----:B---3--:R-:W-:Y:S02]  /*32f00*/  VIADD R0, R10, 0x8a ;  /* 0x0000008a0a007836 */ /* 0x008fe40000000000 */
        /* <DEDUP_REMOVED lines=18> */
[----:B--2---:R-:W-:Y:S01]  /*33030*/  VIADD R7, R19, UR4 ;  /* 0x0000000413077c36 */ /* 0x004fe20008000000 */
[----:B------:R-:W-:-:S03]  /*33040*/  ULDC UR4, c[0x0][0x248] ;  /* 0x0000920000047ab9 */ /* 0x000fc60000000800 */
        /* <DEDUP_REMOVED lines=239> */
[----:B------:R-:W-:Y:S02]  /*33f40*/  VIADD R16, R10, 0x9d ;  /* 0x0000009d0a107836 */ /* 0x000fe40000000000 */
[C---:B------:R-:W-:Y:S01]  /*33f50*/  IMAD.WIDE R14, R19.reuse, 0x2, R8 ;  /* 0x00000002130e7825 */ /* 0x040fe200078e0208 */
[----:B------:R2:W-:Y:S02]  /*33f60*/  @P2 STG.E.U16 desc[UR18][R4.64], R143 ;  /* 0x0000008f04002986 */ /* 0x0005e4000c101512 */
[----:B------:R-:W-:Y:S01]  /*33f70*/  ISETP.GE.AND P2, PT, R16, UR4, PT ;  /* 0x0000000410007c0c */ /* 0x000fe2000bf46270 */
[----:B------:R-:W-:Y:S01]  /*33f80*/  ULDC UR4, c[0x0][0x248] ;  /* 0x0000920000047ab9 */ /* 0x000fe20000000800 */
[----:B------:R3:W-:Y:S01]  /*33f90*/  @P6 STG.E.U16 desc[UR18][R6.64], R144 ;  /* 0x0000009006006986 */ /* 0x0007e2000c101512 */
[----:B------:R-:W-:Y:S01]  /*33fa0*/  VIADD R19, R19, UR4 ;  /* 0x0000000413137c36 */ /* 0x000fe20008000000 */
[C---:B------:R-:W-:Y:S01]  /*33fb0*/  ISETP.LT.AND P6, PT, R11.reuse, UR12, !P5 ;  /* 0x0000000c0b007c0c */ /* 0x040fe2000efc1270 */
[----:B------:R-:W-:Y:S01]  /*33fc0*/  ULDC UR4, c[0x0][0x22c] ;  /* 0x00008b0000047ab9 */ /* 0x000fe20000000800 */
[----:B------:R4:W-:Y:S01]  /*33fd0*/  @P0 STG.E.U16 desc[UR18][R14.64], R0 ;  /* 0x000000000e000986 */ /* 0x0009e2000c101512 */
[----:B------:R-:W-:Y:S01]  /*33fe0*/  ISETP.LT.AND P0, PT, R11, UR8, !P4 ;  /* 0x000000080b007c0c */ /* 0x000fe2000e701270 */
[C---:B------:R-:W-:Y:S01]  /*33ff0*/  VIADD R21, R19.reuse, UR6 ;  /* 0x0000000613157c36 */ /* 0x040fe20008000000 */
[C---:B------:R-:W-:Y:S01]  /*34000*/  ISETP.LT.AND P4, PT, R12.reuse, UR10, !P4 ;  /* 0x0000000a0c007c0c */ /* 0x040fe2000e781270 */
[C---:B--2---:R-:W-:Y:S01]  /*34010*/  IMAD.WIDE R4, R19.reuse, 0x2, R2 ;  /* 0x0000000213047825 */ /* 0x044fe200078e0202 */
[----:B------:R-:W-:Y:S01]  /*34020*/  ISETP.LT.AND P5, PT, R12, UR14, !P5 ;  /* 0x0000000e0c007c0c */ /* 0x000fe2000efa1270 */
[----:B------:R-:W-:Y:S01]  /*34030*/  ULDC UR8, c[0x0][0x228] ;  /* 0x00008a0000087ab9 */ /* 0x000fe20000000800 */
[----:B------:R-:W-:Y:S01]  /*34040*/  PRMT R18, R148, 0x7632, R18 ;  /* 0x0000763294127816 */ /* 0x000fe20000000012 */
[----:B---3--:R-:W-:Y:S01]  /*34050*/  IMAD.WIDE R6, R19, 0x2, R8 ;  /* 0x0000000213067825 */ /* 0x008fe200078e0208 */
[----:B------:R-:W-:Y:S01]  /*34060*/  PRMT R19, R145, 0x7632, R19 ;  /* 0x0000763291137816 */ /* 0x000fe20000000013 */
[----:B------:R-:W-:Y:S01]  /*34070*/  ULDC UR10, c[0x0][0x228] ;  /* 0x00008a00000a7ab9 */ /* 0x000fe20000000800 */
[----:B------:R-:W-:Y:S01]  /*34080*/  ULDC UR12, c[0x0][0x228] ;  /* 0x00008a00000c7ab9 */ /* 0x000fe20000000800 */
[C---:B----4-:R-:W-:Y:S01]  /*34090*/  IMAD.WIDE R14, R21.reuse, 0x2, R2 ;  /* 0x00000002150e7825 */ /* 0x050fe200078e0202 */
[----:B------:R-:W-:Y:S01]  /*340a0*/  ULDC UR6, c[0x0][0x22c] ;  /* 0x00008b0000067ab9 */ /* 0x000fe20000000800 */
[----:B------:R-:W-:Y:S01]  /*340b0*/  @P0 STG.E.U16 desc[UR18][R4.64], R148 ;  /* 0x0000009404000986 */ /* 0x000fe2000c101512 */
[----:B------:R-:W-:Y:S01]  /*340c0*/  ULDC UR14, c[0x0][0x228] ;  /* 0x00008a00000e7ab9 */ /* 0x000fe20000000800 */
[----:B------:R-:W-:-:S02]  /*340d0*/  IMAD.WIDE R16, R21, 0x2, R8 ;  /* 0x0000000215107825 */ /* 0x000fc400078e0208 */
[----:B------:R2:W-:Y:S02]  /*340e0*/  @P4 STG.E.U16 desc[UR18][R6.64], R18 ;  /* 0x0000001206004986 */ /* 0x0005e4000c101512 */
[----:B------:R-:W-:Y:S02]  /*340f0*/  VIADD R0, R10, 0x9e ;  /* 0x0000009e0a007836 */ /* 0x000fe40000000000 */
[----:B------:R-:W-:Y:S03]  /*34100*/  @P6 STG.E.U16 desc[UR18][R14.64], R145 ;  /* 0x000000910e006986 */ /* 0x000fe6000c101512 */
[----:B------:R-:W-:Y:S01]  /*34110*/  ISETP.GE.AND P0, PT, R0, UR4, PT ;  /* 0x0000000400007c0c */ /* 0x000fe2000bf06270 */
[----:B------:R3:W-:Y:S01]  /*34120*/  @P5 STG.E.U16 desc[UR18][R16.64], R19 ;  /* 0x0000001310005986 */ /* 0x0007e2000c101512 */
[----:B------:R-:W-:Y:S01]  /*34130*/  ISETP.LT.AND P5, PT, R11, UR8, !P3 ;  /* 0x000000080b007c0c */ /* 0x000fe2000dfa1270 */
[----:B------:R-:W-:Y:S01]  /*34140*/  ULDC UR4, c[0x0][0x248] ;  /* 0x0000920000047ab9 */ /* 0x000fe20000000800 */
[----:B------:R-:W-:Y:S01]  /*34150*/  ISETP.LT.AND P3, PT, R12, UR10, !P3 ;  /* 0x0000000a0c007c0c */ /* 0x000fe2000df61270 */
[----:B--2---:R-:W-:Y:S01]  /*34160*/  VIADD R7, R21, UR4 ;  /* 0x0000000415077c36 */ /* 0x004fe20008000000 */
[----:B------:R-:W-:Y:S01]  /*34170*/  ISETP.LT.AND P6, PT, R11, UR12, !P1 ;  /* 0x0000000c0b007c0c */ /* 0x000fe2000cfc1270 */
[----:B------:R-:W-:Y:S01]  /*34180*/  VIADD R0, R10, 0x9f ;  /* 0x0000009f0a007836 */ /* 0x000fe20000000000 */
[----:B------:R-:W-:Y:S01]  /*34190*/  ULDC UR4, c[0x0][0x248] ;  /* 0x0000920000047ab9 */ /* 0x000fe20000000800 */
[C---:B------:R-:W-:Y:S01]  /*341a0*/  IMAD.WIDE R4, R7.reuse, 0x2, R2 ;  /* 0x0000000207047825 */ /* 0x040fe200078e0202 */
[----:B------:R-:W-:Y:S01]  /*341b0*/  ULDC UR8, c[0x0][0x228] ;  /* 0x00008a0000087ab9 */ /* 0x000fe20000000800 */
[----:B------:R-:W-:Y:S01]  /*341c0*/  ULDC UR10, c[0x0][0x228] ;  /* 0x00008a00000a7ab9 */ /* 0x000fe20000000800 */
[----:B------:R-:W-:Y:S01]  /*341d0*/  ULDC UR12, c[0x0][0x228] ;  /* 0x00008a00000c7ab9 */ /* 0x000fe20000000800 */
[----:B---3--:R-:W-:Y:S01]  /*341e0*/  VIADD R17, R7, UR4 ;  /* 0x0000000407117c36 */ /* 0x008fe20008000000 */
[----:B------:R-:W-:Y:S01]  /*341f0*/  PRMT R16, R149, 0x7632, R16 ;  /* 0x0000763295107816 */ /* 0x000fe20000000010 */
[----:B------:R-:W-:Y:S01]  /*34200*/  IMAD.WIDE R6, R7, 0x2, R8 ;  /* 0x0000000207067825 */ /* 0x000fe200078e0208 */
[----:B------:R-:W-:Y:S01]  /*34210*/  ISETP.GE.AND P4, PT, R0, UR6, PT ;  /* 0x0000000600007c0c */ /* 0x000fe2000bf86270 */
[----:B------:R2:W-:Y:S01]  /*34220*/  @P5 STG.E.U16 desc[UR18][R4.64], R149 ;  /* 0x0000009504005986 */ /* 0x0005e2000c101512 */
[----:B------:R-:W-:Y:S01]  /*34230*/  ULDC UR4, c[0x0][0x22c] ;  /* 0x00008b0000047ab9 */ /* 0x000fe20000000800 */
[----:B------:R-:W-:Y:S01]  /*34240*/  VIADD R0, R10, 0xa0 ;  /* 0x000000a00a007836 */ /* 0x000fe20000000000 */
[----:B------:R-:W-:Y:S01]  /*34250*/  ISETP.LT.AND P1, PT, R12, UR8, !P1 ;  /* 0x000000080c007c0c */ /* 0x000fe2000cf21270 */
[----:B------:R-:W-:Y:S01]  /*34260*/  IMAD.WIDE R14, R17, 0x2, R2 ;  /* 0x00000002110e7825 */ /* 0x000fe200078e0202 */
[----:B------:R3:W-:Y:S01]  /*34270*/  @P3 STG.E.U16 desc[UR18][R6.64], R16 ;  /* 0x0000001006003986 */ /* 0x0007e2000c101512 */
[----:B------:R-:W-:Y:S01]  /*34280*/  ISETP.LT.AND P3, PT, R11, UR10, !P2 ;  /* 0x0000000a0b007c0c */ /* 0x000fe2000d761270 */
[----:B------:R-:W-:Y:S01]  /*34290*/  ULDC UR6, c[0x0][0x22c] ;  /* 0x00008b0000067ab9 */ /* 0x000fe20000000800 */
[----:B------:R-:W-:Y:S01]  /*342a0*/  ISETP.GE.AND P5, PT, R0, UR4, PT ;  /* 0x0000000400007c0c */ /* 0x000fe2000bfa6270 */
[----:B------:R4:W-:Y:S01]  /*342b0*/  @P6 STG.E.U16 desc[UR18][R14.64], R146 ;  /* 0x000000920e006986 */ /* 0x0009e2000c101512 */
        /* <DEDUP_REMOVED lines=9> */
[----:B------:R-:W-:Y:S01]  /*34350*/  PRMT R18, R147, 0x7632, R18 ;  /* 0x0000763293127816 */ /* 0x000fe20000000012 */
[----:B---3--:R-:W-:Y:S01]  /*34360*/  VIADD R16, R10, 0xa2 ;  /* 0x000000a20a107836 */ /* 0x008fe20000000000 */
[----:B----4-:R-:W-:Y:S01]  /*34370*/  PRMT R146, R146, 0x7632, R146 ;  /* 0x0000763292927816 */ /* 0x010fe20000000092 */
[C---:B------:R-:W-:Y:S01]  /*34380*/  IMAD.WIDE R6, R19.reuse, 0x2, R2 ;  /* 0x0000000213067825 */ /* 0x040fe200078e0202 */
[----:B------:R-:W-:Y:S01]  /*34390*/  PRMT R0, R150, 0x7632, R0 ;  /* 0x0000763296007816 */ /* 0x000fe20000000000 */
[----:B------:R-:W-:Y:S01]  /*343a0*/  ULDC UR6, c[0x0][0x248] ;  /* 0x0000920000067ab9 */ /* 0x000fe20000000800 */
[----:B------:R-:W-:Y:S01]  /*343b0*/  ULDC UR8, c[0x0][0x22c] ;  /* 0x00008b0000087ab9 */ /* 0x000fe20000000800 */
[----:B------:R-:W-:Y:S01]  /*343c0*/  IMAD.WIDE R14, R19, 0x2, R8 ;  /* 0x00000002130e7825 */ /* 0x000fe200078e0208 */
[----:B------:R2:W-:Y:S01]  /*343d0*/  @P1 STG.E.U16 desc[UR18][R4.64], R146 ;  /* 0x0000009204001986 */ /* 0x0005e2000c101512 */
[----:B------:R-:W-:Y:S01]  /*343e0*/  ISETP.GE.AND P1, PT, R16, UR4, PT ;  /* 0x0000000410007c0c */ /* 0x000fe2000bf26270 */
[----:B------:R-:W-:-:S02]  /*343f0*/  ULDC UR4, c[0x0][0x248] ;  /* 0x0000920000047ab9 */ /* 0x000fc40000000800 */
[----:B------:R3:W-:Y:S01]  /*34400*/  @P3 STG.E.U16 desc[UR18][R6.64], R150 ;  /* 0x0000009606003986 */ /* 0x0007e2000c101512 */
[----:B------:R-:W-:Y:S01]  /*34410*/  ISETP.LT.AND P3, PT, R11, UR10, !P0 ;  /* 0x0000000a0b007c0c */ /* 0x000fe2000c761270 */
[----:B------:R-:W-:Y:S01]  /*34420*/  VIADD R19, R19, UR4 ;  /* 0x0000000413137c36 */ /* 0x000fe20008000000 */
[C---:B------:R-:W-:Y:S01]  /*34430*/  ISETP.LT.AND P0, PT, R12.reuse, UR12, !P0 ;  /* 0x0000000c0c007c0c */ /* 0x040fe2000c701270 */
[----:B------:R4:W-:Y:S01]  /*34440*/  @P6 STG.E.U16 desc[UR18][R14.64], R0 ;  /* 0x000000000e006986 */ /* 0x0009e2000c101512 */
[----:B------:R-:W-:Y:S01]  /*34450*/  ISETP.LT.AND P6, PT, R11, UR14, !P4 ;  /* 0x0000000e0b007c0c */ /* 0x000fe2000e7c1270 */
[C---:B------:R-:W-:Y:S01]  /*34460*/  VIADD R21, R19.reuse, UR6 ;  /* 0x0000000613157c36 */ /* 0x040fe20008000000 */
[----:B------:R-:W-:Y:S01]  /*34470*/  ISETP.LT.AND P4, PT, R12, UR16, !P4 ;  /* 0x000000100c007c0c */ /* 0x000fe2000e781270 */
[C---:B--2---:R-:W-:Y:S01]  /*34480*/  IMAD.WIDE R4, R19.reuse, 0x2, R2 ;  /* 0x0000000213047825 */ /* 0x044fe200078e0202 */
[----:B------:R-:W-:Y:S01]  /*34490*/  ULDC UR10, c[0x0][0x228] ;  /* 0x00008a00000a7ab9 */ /* 0x000fe20000000800 */
[----:B------:R-:W-:Y:S01]  /*344a0*/  ULDC UR4, c[0x0][0x248] ;  /* 0x0000920000047ab9 */ /* 0x000fe20000000800 */
[----:B------:R-:W-:Y:S01]  /*344b0*/  ULDC UR12, c[0x0][0x228] ;  /* 0x00008a00000c7ab9 */ /* 0x000fe20000000800 */
[----:B---3--:R-:W-:Y:S01]  /*344c0*/  IMAD.WIDE R6, R19, 0x2, R8 ;  /* 0x0000000213067825 */ /* 0x008fe200078e0208 */
[----:B------:R-:W-:Y:S01]  /*344d0*/  PRMT R19, R151, 0x7632, R19 ;  /* 0x0000763297137816 */ /* 0x000fe20000000013 */
[----:B------:R-:W-:Y:S01]  /*344e0*/  ULDC UR6, c[0x0][0x22c] ;  /* 0x00008b0000067ab9 */ /* 0x000fe20000000800 */
[----:B------:R-:W-:Y:S01]  /*344f0*/  ULDC UR14, c[0x0][0x228] ;  /* 0x00008a00000e7ab9 */ /* 0x000fe20000000800 */
[----:B----4-:R-:W-:-:S02]  /*34500*/  VIADD R0, R10, 0xa3 ;  /* 0x000000a30a007836 */ /* 0x010fc40000000000 */
[C---:B------:R-:W-:Y:S01]  /*34510*/  IMAD.WIDE R14, R21.reuse, 0x2, R2 ;  /* 0x00000002150e7825 */ /* 0x040fe200078e0202 */
[----:B------:R-:W-:Y:S01]  /*34520*/  @P3 STG.E.U16 desc[UR18][R4.64], R147 ;  /* 0x0000009304003986 */ /* 0x000fe2000c101512 */
[----:B------:R-:W-:Y:S02]  /*34530*/  ULDC UR16, c[0x0][0x228] ;  /* 0x00008a0000107ab9 */ /* 0x000fe40000000800 */
[----:B------:R-:W-:Y:S01]  /*34540*/  IMAD.WIDE R16, R21, 0x2, R8 ;  /* 0x0000000215107825 */ /* 0x000fe200078e0208 */
[----:B------:R-:W-:Y:S01]  /*34550*/  ISETP.GE.AND P3, PT, R0, UR8, PT ;  /* 0x0000000800007c0c */ /* 0x000fe2000bf66270 */
[----:B------:R2:W-:Y:S01]  /*34560*/  @P0 STG.E.U16 desc[UR18][R6.64], R18 ;  /* 0x0000001206000986 */ /* 0x0005e2000c101512 */
[----:B------:R-:W-:-:S03]  /*34570*/  ULDC UR8, c[0x0][0x228] ;  /* 0x00008a0000087ab9 */ /* 0x000fc60000000800 */
[----:B------:R-:W-:Y:S04]  /*34580*/  @P6 STG.E.U16 desc[UR18][R14.64], R151 ;  /* 0x000000970e006986 */ /* 0x000fe8000c101512 */
[----:B------:R3:W-:Y:S01]  /*34590*/  @P4 STG.E.U16 desc[UR18][R16.64], R19 ;  /* 0x0000001310004986 */ /* 0x0007e2000c101512 */
[----:B------:R-:W-:Y:S01]  /*345a0*/  ISETP.LT.AND P4, PT, R11, UR8, !P5 ;  /* 0x000000080b007c0c */ /* 0x000fe2000ef81270 */
[----:B------:R-:W-:Y:S01]  /*345b0*/  VIADD R0, R10, 0xa4 ;  /* 0x000000a40a007836 */ /* 0x000fe20000000000 */
[----:B------:R-:W-:Y:S01]  /*345c0*/  ISETP.LT.AND P5, PT, R12, UR10, !P5 ;  /* 0x0000000a0c007c0c */ /* 0x000fe2000efa1270 */
[----:B--2---:R-:W-:Y:S01]  /*345d0*/  VIADD R7, R21, UR4 ;  /* 0x0000000415077c36 */ /* 0x004fe20008000000 */
[----:B------:R-:W-:Y:S01]  /*345e0*/  ULDC UR4, c[0x0][0x248] ;  /* 0x0000920000047ab9 */ /* 0x000fe20000000800 */
[----:B------:R-:W-:Y:S01]  /*345f0*/  ISETP.LT.AND P6, PT, R11, UR12, !P2 ;  /* 0x0000000c0b007c0c */ /* 0x000fe2000d7c1270 */
[----:B------:R-:W-:Y:S01]  /*34600*/  ULDC UR8, c[0x0][0x228] ;  /* 0x00008a0000087ab9 */ /* 0x000fe20000000800 */
[----:B------:R-:W-:Y:S01]  /*34610*/  IMAD.WIDE R4, R7, 0x2, R2 ;  /* 0x0000000207047825 */ /* 0x000fe200078e0202 */
[----:B------:R-:W-:Y:S01]  /*34620*/  ISETP.GE.AND P0, PT, R0, UR6, PT ;  /* 0x0000000600007c0c */ /* 0x000fe2000bf06270 */
[----:B------:R-:W-:-:S02]  /*34630*/  ULDC UR10, c[0x0][0x228] ;  /* 0x00008a00000a7ab9 */ /* 0x000fc40000000800 */
[C---:B---3--:R-:W-:Y:S01]  /*34640*/  VIADD R17, R7.reuse, UR4 ;  /* 0x0000000407117c36 */ /* 0x048fe20008000000 */
[----:B------:R-:W-:Y:S01]  /*34650*/  PRMT R16, R152, 0x7632, R16 ;  /* 0x0000763298107816 */ /* 0x000fe20000000010 */
[----:B------:R-:W-:Y:S01]  /*34660*/  IMAD.WIDE R6, R7, 0x2, R8 ;  /* 0x0000000207067825 */ /* 0x000fe200078e0208 */
[----:B------:R2:W-:Y:S01]  /*34670*/  @P4 STG.E.U16 desc[UR18][R4.64], R152 ;  /* 0x0000009804004986 */ /* 0x0005e2000c101512 */
[----:B------:R-:W-:Y:S01]  /*34680*/  ULDC UR4, c[0x0][0x22c] ;  /* 0x00008b0000047ab9 */ /* 0x000fe20000000800 */
[----:B------:R-:W-:Y:S01]  /*34690*/  ISETP.LT.AND P2, PT, R12, UR8, !P2 ;  /* 0x000000080c007c0c */ /* 0x000fe2000d741270 */
[----:B------:R-:W-:Y:S01]  /*346a0*/  VIADD R0, R10, 0xa5 ;  /* 0x000000a50a007836 */ /* 0x000fe20000000000 */
[----:B------:R3:W-:Y:S01]  /*346b0*/  @P5 STG.E.U16 desc[UR18][R6.64], R16 ;  /* 0x0000001006005986 */ /* 0x0007e2000c101512 */
[----:B------:R-:W-:Y:S01]  /*346c0*/  ISETP.LT.AND P5, PT, R11, UR10, !P1 ;  /* 0x0000000a0b007c0c */ /* 0x000fe2000cfa1270 */
[C---:B------:R-:W-:Y:S01]  /*346d0*/  IMAD.WIDE R14, R17.reuse, 0x2, R2 ;  /* 0x00000002110e7825 */ /* 0x040fe200078e0202 */
[----:B------:R-:W-:Y:S01]  /*346e0*/  ULDC UR12, c[0x0][0x228] ;  /* 0x00008a00000c7ab9 */ /* 0x000fe20000000800 */
[----:B------:R-:W-:Y:S01]  /*346f0*/  ISETP.GE.AND P4, PT, R0, UR4, PT ;  /* 0x0000000400007c0c */ /* 0x000fe2000bf86270 */
[----:B------:R-:W-:Y:S01]  /*34700*/  ULDC UR4, c[0x0][0x248] ;  /* 0x0000920000047ab9 */ /* 0x000fe20000000800 */
[----:B------:R-:W-:Y:S01]  /*34710*/  ULDC UR8, c[0x0][0x228] ;  /* 0x00008a0000087ab9 */ /* 0x000fe20000000800 */
[C---:B------:R-:W-:Y:S01]  /*34720*/  VIADD R19, R17.reuse, UR4 ;  /* 0x0000000411137c36 */ /* 0x040fe20008000000 */
[----:B------:R4:W-:Y:S01]  /*34730*/  @P6 STG.E.U16 desc[UR18][R14.64], R156 ;  /* 0x0000009c0e006986 */ /* 0x0009e2000c101512 */
[----:B--2---:R-:W-:Y:S01]  /*34740*/  IMAD.WIDE R4, R17, 0x2, R8 ;  /* 0x0000000211047825 */ /* 0x004fe200078e0208 */
[----:B------:R-:W-:Y:S01]  /*34750*/  ISETP.LT.AND P6, PT, R12, UR12, !P1 ;  /* 0x0000000c0c007c0c */ /* 0x000fe2000cfc1270 */
[----:B------:R-:W-:Y:S01]  /*34760*/  ULDC UR6, c[0x0][0x22c] ;  /* 0x00008b0000067ab9 */ /* 0x000fe20000000800 */
[----:B------:R-:W-:Y:S01]  /*34770*/  ULDC UR4, c[0x0][0x22c] ;  /* 0x00008b0000047ab9 */ /* 0x000fe20000000800 */
[----:B---3--:R-:W-:Y:S01]  /*34780*/  IMAD.WIDE R6, R19, 0x2, R2 ;  /* 0x0000000213067825 */ /* 0x008fe200078e0202 */
[----:B------:R-:W-:Y:S01]  /*34790*/  ULDC UR10, c[0x0][0x228] ;  /* 0x00008a00000a7ab9 */ /* 0x000fe20000000800 */
[----:B------:R-:W-:-:S02]  /*347a0*/  ULDC UR12, c[0x0][0x228] ;  /* 0x00008a00000c7ab9 */ /* 0x000fc40000000800 */
[----:B------:R-:W-:Y:S01]  /*347b0*/  VIADD R0, R10, 0xa6 ;  /* 0x000000a60a007836 */ /* 0x000fe20000000000 */
[----:B----4-:R-:W-:Y:S01]  /*347c0*/  PRMT R156, R156, 0x7632, R156 ;  /* 0x000076329c9c7816 */ /* 0x010fe2000000009c */
[----:B------:R-:W-:-:S03]  /*347d0*/  VIADD R16, R10, 0xa7 ;  /* 0x000000a70a107836 */ /* 0x000fc60000000000 */
[----:B------:R-:W-:Y:S01]  /*347e0*/  ISETP.GE.AND P1, PT, R0, UR6, PT ;  /* 0x0000000600007c0c */ /* 0x000fe2000bf26270 */
[----:B------:R-:W-:Y:S01]  /*347f0*/  IMAD.WIDE R14, R19, 0x2, R8 ;  /* 0x00000002130e7825 */ /* 0x000fe200078e0208 */
[----:B------:R2:W-:Y:S01]  /*34800*/  @P2 STG.E.U16 desc[UR18][R4.64], R156 ;  /* 0x0000009c04002986 */ /* 0x0005e2000c101512 */
[----:B------:R-:W-:Y:S01]  /*34810*/  ISETP.GE.AND P2, PT, R16, UR4, PT ;  /* 0x0000000410007c0c */ /* 0x000fe2000bf46270 */
[----:B------:R-:W-:Y:S01]  /*34820*/  ULDC UR4, c[0x0][0x248] ;  /* 0x0000920000047ab9 */ /* 0x000fe20000000800 */
[----:B------:R-:W-:Y:S01]  /*34830*/  PRMT R0, R153, 0x7632, R0 ;  /* 0x0000763299007816 */ /* 0x000fe20000000000 */
[----:B------:R3:W-:Y:S01]  /*34840*/  @P5 STG.E.U16 desc[UR18][R6.64], R153 ;  /* 0x0000009906005986 */ /* 0x0007e2000c101512 */
[----:B------:R-:W-:Y:S01]  /*34850*/  ISETP.LT.AND P5, PT, R11, UR8, !P3 ;  /* 0x000000080b007c0c */ /* 0x000fe2000dfa1270 */
[----:B------:R-:W-:Y:S01]  /*34860*/  VIADD R19, R19, UR4 ;  /* 0x0000000413137c36 */ /* 0x000fe20008000000 */
[C---:B------:R-:W-:Y:S01]  /*34870*/  ISETP.LT.AND P3, PT, R12.reuse, UR10, !P3 ;  /* 0x0000000a0c007c0c */ /* 0x040fe2000df61270 */
[----:B------:R4:W-:Y:S01]  /*34880*/  @P6 STG.E.U16 desc[UR18][R14.64], R0 ;  /* 0x000000000e006986 */ /* 0x0009e2000c101512 */
[----:B------:R-:W-:Y:S01]  /*34890*/  ISETP.LT.AND P6, PT, R11, UR12, !P0 ;  /* 0x0000000c0b007c0c */ /* 0x000fe2000c7c1270 */
[----:B------:R-:W-:Y:S01]  /*348a0*/  ULDC UR6, c[0x0][0x248] ;  /* 0x0000920000067ab9 */ /* 0x000fe20000000800 */
[----:B------:R-:W-:Y:S01]  /*348b0*/  ISETP.LT.AND P0, PT, R12, UR14, !P0 ;  /* 0x0000000e0c007c0c */ /* 0x000fe2000c701270 */
[----:B--2---:R-:W-:Y:S01]  /*348c0*/  IMAD.WIDE R4, R19, 0x2, R2 ;  /* 0x0000000213047825 */ /* 0x004fe200078e0202 */
[----:B------:R-:W-:Y:S01]  /*348d0*/  PRMT R18, R157, 0x7632, R18 ;  /* 0x000076329d127816 */ /* 0x000fe20000000012 */
[----:B------:R-:W-:Y:S01]  /*348e0*/  ULDC UR8, c[0x0][0x228] ;  /* 0x00008a0000087ab9 */ /* 0x000fe20000000800 */
[----:B------:R-:W-:Y:S01]  /*348f0*/  ULDC UR4, c[0x0][0x22c] ;  /* 0x00008b0000047ab9 */ /* 0x000fe20000000800 */
[C---:B---3--:R-:W-:Y:S01]  /*34900*/  IMAD.WIDE R6, R19.reuse, 0x2, R8 ;  /* 0x0000000213067825 */ /* 0x048fe200078e0208 */
[----:B------:R-:W-:Y:S01]  /*34910*/  ULDC UR10, c[0x0][0x228] ;  /* 0x00008a00000a7ab9 */ /* 0x000fe20000000800 */
[----:B------:R-:W-:Y:S01]  /*34920*/  @P5 STG.E.U16 desc[UR18][R4.64], R157 ;  /* 0x0000009d04005986 */ /* 0x000fe2000c101512 */
[----:B------:R-:W-:Y:S01]  /*34930*/  ULDC UR12, c[0x0][0x228] ;  /* 0x00008a00000c7ab9 */ /* 0x000fe20000000800 */
[----:B----4-:R-:W-:Y:S01]  /*34940*/  VIADD R0, R10, 0xa8 ;  /* 0x000000a80a007836 */ /* 0x010fe20000000000 */
[----:B------:R-:W-:Y:S01]  /*34950*/  ULDC UR14, c[0x0][0x228] ;  /* 0x00008a00000e7ab9 */ /* 0x000fe20000000800 */
[----:B------:R-:W-:Y:S01]  /*34960*/  VIADD R21, R19, UR6 ;  /* 0x0000000613157c36 */ /* 0x000fe20008000000 */
[----:B------:R2:W-:Y:S01]  /*34970*/  @P3 STG.E.U16 desc[UR18][R6.64], R18 ;  /* 0x0000001206003986 */ /* 0x0005e2000c101512 */
[----:B------:R-:W-:Y:S01]  /*34980*/  ISETP.LT.AND P3, PT, R11, UR8, !P4 ;  /* 0x000000080b007c0c */ /* 0x000fe2000e761270 */
[----:B------:R-:W-:Y:S01]  /*34990*/  ULDC UR6, c[0x0][0x22c] ;  /* 0x00008b0000067ab9 */ /* 0x000fe20000000800 */
[C---:B------:R-:W-:Y:S01]  /*349a0*/  IMAD.WIDE R14, R21.reuse, 0x2, R2 ;  /* 0x00000002150e7825 */ /* 0x040fe200078e0202 */
[----:B------:R-:W-:Y:S01]  /*349b0*/  ISETP.GE.AND P5, PT, R0, UR4, PT ;  /* 0x0000000400007c0c */ /* 0x000fe2000bfa6270 */
[----:B------:R-:W-:Y:S01]  /*349c0*/  ULDC UR4, c[0x0][0x248] ;  /* 0x0000920000047ab9 */ /* 0x000fe20000000800 */
[----:B------:R-:W-:Y:S01]  /*349d0*/  ISETP.LT.AND P4, PT, R12, UR10, !P4 ;  /* 0x0000000a0c007c0c */ /* 0x000fe2000e781270 */
[----:B------:R-:W-:Y:S01]  /*349e0*/  IMAD.WIDE R16, R21, 0x2, R8 ;  /* 0x0000000215107825 */ /* 0x000fe200078e0208 */
[----:B------:R-:W-:Y:S01]  /*349f0*/  PRMT R19, R154, 0x7632, R19 ;  /* 0x000076329a137816 */ /* 0x000fe20000000013 */
[----:B------:R-:W-:Y:S01]  /*34a00*/  @P6 STG.E.U16 desc[UR18][R14.64], R154 ;  /* 0x0000009a0e006986 */ /* 0x000fe2000c101512 */
[----:B------:R-:W-:Y:S01]  /*34a10*/  ULDC UR8, c[0x0][0x228] ;  /* 0x00008a0000087ab9 */ /* 0x000fe20000000800 */
[----:B------:R-:W-:-:S02]  /*34a20*/  VIADD R0, R10, 0xa9 ;  /* 0x000000a90a007836 */ /* 0x000fc40000000000 */
[----:B--2---:R-:W-:Y:S01]  /*34a30*/  VIADD R7, R21, UR4 ;  /* 0x0000000415077c36 */ /* 0x004fe20008000000 */
[----:B------:R-:W-:Y:S01]  /*34a40*/  ULDC UR4, c[0x0][0x248] ;  /* 0x0000920000047ab9 */ /* 0x000fe20000000800 */
[----:B------:R2:W-:Y:S01]  /*34a50*/  @P0 STG.E.U16 desc[UR18][R16.64], R19 ;  /* 0x0000001310000986 */ /* 0x0005e2000c101512 */
[----:B------:R-:W-:Y:S01]  /*34a60*/  ISETP.LT.AND P6, PT, R11, UR12, !P1 ;  /* 0x0000000c0b007c0c */ /* 0x000fe2000cfc1270 */
[C---:B------:R-:W-:Y:S01]  /*34a70*/  IMAD.WIDE R4, R7.reuse, 0x2, R2 ;  /* 0x0000000207047825 */ /* 0x040fe200078e0202 */
[----:B------:R-:W-:Y:S01]  /*34a80*/  ISETP.GE.AND P0, PT, R0, UR6, PT ;  /* 0x0000000600007c0c */ /* 0x000fe2000bf06270 */
[----:B------:R-:W-:Y:S01]  /*34a90*/  ULDC UR10, c[0x0][0x228] ;  /* 0x00008a00000a7ab9 */ /* 0x000fe20000000800 */
[----:B------:R-:W-:Y:S01]  /*34aa0*/  ISETP.LT.AND P1, PT, R12, UR8, !P1 ;  /* 0x000000080c007c0c */ /* 0x000fe2000cf21270 */
[----:B------:R-:W-:Y:S01]  /*34ab0*/  VIADD R0, R10, 0xaa ;  /* 0x000000aa0a007836 */ /* 0x000fe20000000000 */
[----:B------:R3:W-:Y:S01]  /*34ac0*/  @P3 STG.E.U16 desc[UR18][R4.64], R158 ;  /* 0x0000009e04003986 */ /* 0x0007e2000c101512 */
[----:B------:R-:W-:Y:S01]  /*34ad0*/  ULDC UR12, c[0x0][0x228] ;  /* 0x00008a00000c7ab9 */ /* 0x000fe20000000800 */
[----:B------:R-:W-:Y:S01]  /*34ae0*/  ULDC UR8, c[0x0][0x228] ;  /* 0x00008a0000087ab9 */ /* 0x000fe20000000800 */
[----:B------:R-:W-:Y:S01]  /*34af0*/  ULDC UR6, c[0x0][0x22c] ;  /* 0x00008b0000067ab9 */ /* 0x000fe20000000800 */
[C---:B--2---:R-:W-:Y:S01]  /*34b00*/  VIADD R17, R7.reuse, UR4 ;  /* 0x0000000407117c36 */ /* 0x044fe20008000000 */
[----:B------:R-:W-:Y:S01]  /*34b10*/  PRMT R16, R158, 0x7632, R16 ;  /* 0x000076329e107816 */ /* 0x000fe20000000010 */
[----:B------:R-:W-:Y:S01]  /*34b20*/  IMAD.WIDE R6, R7, 0x2, R8 ;  /* 0x0000000207067825 */ /* 0x000fe200078e0208 */
[----:B------:R-:W-:-:S02]  /*34b30*/  ULDC UR4, c[0x0][0x22c] ;  /* 0x00008b0000047ab9 */ /* 0x000fc40000000800 */
[----:B------:R-:W-:Y:S01]  /*34b40*/  ISETP.GE.AND P3, PT, R0, UR4, PT ;  /* 0x0000000400007c0c */ /* 0x000fe2000bf66270 */
[----:B------:R-:W-:Y:S01]  /*34b50*/  IMAD.WIDE R14, R17, 0x2, R2 ;  /* 0x00000002110e7825 */ /* 0x000fe200078e0202 */
[----:B------:R2:W-:Y:S01]  /*34b60*/  @P4 STG.E.U16 desc[UR18][R6.64], R16 ;  /* 0x0000001006004986 */ /* 0x0005e2000c101512 */
[----:B------:R-:W-:Y:S01]  /*34b70*/  ISETP.LT.AND P4, PT, R11, UR10, !P2 ;  /* 0x0000000a0b007c0c */ /* 0x000fe2000d781270 */
[----:B------:R-:W-:Y:S01]  /*34b80*/  ULDC UR4, c[0x0][0x248] ;  /* 0x0000920000047ab9 */ /* 0x000fe20000000800 */
[C---:B---3--:R-:W-:Y:S01]  /*34b90*/  IMAD.WIDE R4, R17.reuse, 0x2, R8 ;  /* 0x0000000211047825 */ /* 0x048fe200078e0208 */
[----:B------:R3:W-:Y:S01]  /*34ba0*/  @P6 STG.E.U16 desc[UR18][R14.64], R155 ;  /* 0x0000009b0e006986 */ /* 0x0007e2000c101512 */
[----:B------:R-:W-:Y:S02]  /*34bb0*/  ULDC UR10, c[0x0][0x228] ;  /* 0x00008a00000a7ab9 */ /* 0x000fe40000000800 */
[----:B------:R-:W-:Y:S01]  /*34bc0*/  VIADD R19, R17, UR4 ;  /* 0x0000000411137c36 */ /* 0x000fe20008000000 */
[----:B------:R-:W-:Y:S01]  /*34bd0*/  ISETP.LT.AND P6, PT, R12, UR12, !P2 ;  /* 0x0000000c0c007c0c */ /* 0x000fe2000d7c1270 */
[----:B------:R-:W-:Y:S01]  /*34be0*/  VIADD R0, R10, 0xab ;  /* 0x000000ab0a007836 */ /* 0x000fe20000000000 */
[----:B------:R-:W-:Y:S01]  /*34bf0*/  ULDC UR4, c[0x0][0x22c] ;  /* 0x00008b0000047ab9 */ /* 0x000fe20000000800 */
[----:B------:R-:W-:Y:S01]  /*34c00*/  ULDC UR12, c[0x0][0x228] ;  /* 0x00008a00000c7ab9 */ /* 0x000fe20000000800 */
[----:B--2---:R-:W-:Y:S01]  /*34c10*/  IMAD.WIDE R6, R19, 0x2, R2 ;  /* 0x0000000213067825 */ /* 0x004fe200078e0202 */
[----:B---3--:R-:W-:-:S03]  /*34c20*/  PRMT R155, R155, 0x7632, R155 ;  /* 0x000076329b9b7816 */ /* 0x008fc6000000009b */
[----:B------:R-:W-:Y:S01]  /*34c30*/  VIADD R16, R10, 0xac ;  /* 0x000000ac0a107836 */ /* 0x000fe20000000000 */
[----:B------:R-:W-:Y:S01]  /*34c40*/  ISETP.GE.AND P2, PT, R0, UR6, PT ;  /* 0x0000000600007c0c */ /* 0x000fe2000bf46270 */
[----:B------:R-:W-:Y:S01]  /*34c50*/  IMAD.WIDE R14, R19, 0x2, R8 ;  /* 0x00000002130e7825 */ /* 0x000fe200078e0208 */
[----:B------:R2:W-:Y:S02]  /*34c60*/  @P1 STG.E.U16 desc[UR18][R4.64], R155 ;  /* 0x0000009b04001986 */ /* 0x0005e4000c101512 */
        /* <DEDUP_REMOVED lines=11> */
[C---:B--2---:R-:W-:Y:S01]  /*34d20*/  IMAD.WIDE R4, R19.reuse, 0x2, R2 ;  /* 0x0000000213047825 */ /* 0x044fe200078e0202 */
        /* <DEDUP_REMOVED lines=34> */
[----:B------:R-:W-:Y:S01]  /*34f50*/  PRMT R18, R166, 0x7632, R18 ;  /* 0x00007632a6127816 */ /* 0x000fe20000000012 */
[----:B------:R-:W-:Y:S01]  /*34f60*/  ULDC UR8, c[0x0][0x22c] ;  /* 0x00008b0000087ab9 */ /* 0x000fe20000000800 */
[----:B--2---:R-:W-:Y:S01]  /*34f70*/  VIADD R17, R7, UR4 ;  /* 0x0000000407117c36 */ /* 0x004fe20008000000 */
        /* <DEDUP_REMOVED lines=18> */
[----:B------:R-:W-:Y:S02]  /*350a0*/  VIADD R16, R10, 0xb1 ;  /* 0x000000b10a107836 */ /* 0x000fe40000000000 */
[----:B------:R-:W-:Y:S03]  /*350b0*/  @P2 STG.E.U16 desc[UR18][R4.64], R165 ;  /* 0x000000a504002986 */ /* 0x000fe6000c101512 */
[----:B------:R-:W-:Y:S01]  /*350c0*/  ISETP.GE.AND P2, PT, R16, UR4, PT ;  /* 0x0000000410007c0c */ /* 0x000fe2000bf46270 */
[----:B------:R-:W-:Y:S01]  /*350d0*/  ULDC UR4, c[0x0][0x248] ;  /* 0x0000920000047ab9 */ /* 0x000fe20000000800 */
[----:B------:R2:W-:Y:S01]  /*350e0*/  @P3 STG.E.U16 desc[UR18][R6.64], R162 ;  /* 0x000000a206003986 */ /* 0x0005e2000c101512 */
[----:B------:R-:W-:Y:S01]  /*350f0*/  ISETP.LT.AND P3, PT, R11, UR10, !P4 ;  /* 0x0000000a0b007c0c */ /* 0x000fe2000e761270 */
[C---:B------:R-:W-:Y:S01]  /*35100*/  IMAD.WIDE R14, R19.reuse, 0x2, R8 ;  /* 0x00000002130e7825 */ /* 0x040fe200078e0208 */
[----:B------:R-:W-:Y:S01]  /*35110*/  ISETP.GE.AND P1, PT, R0, UR6, PT ;  /* 0x0000000600007c0c */ /* 0x000fe2000bf26270 */
[----:B------:R-:W-:Y:S01]  /*35120*/  ULDC UR6, c[0x0][0x248] ;  /* 0x0000920000067ab9 */ /* 0x000fe20000000800 */
[----:B------:R-:W-:Y:S01]  /*35130*/  PRMT R0, R162, 0x7632, R0 ;  /* 0x00007632a2007816 */ /* 0x000fe20000000000 */
[----:B------:R-:W-:Y:S01]  /*35140*/  ULDC UR10, c[0x0][0x228] ;  /* 0x00008a00000a7ab9 */ /* 0x000fe20000000800 */
[C---:B------:R-:W-:Y:S01]  /*35150*/  ISETP.LT.AND P4, PT, R12.reuse, UR12, !P4 ;  /* 0x0000000c0c007c0c */ /* 0x040fe2000e781270 */
[----:B------:R-:W-:Y:S01]  /*35160*/  ULDC UR12, c[0x0][0x228] ;  /* 0x00008a00000c7ab9 */ /* 0x000fe20000000800 */
[----:B--2---:R-:W-:Y:S01]  /*35170*/  VIADD R7, R19, UR4 ;  /* 0x0000000413077c36 */ /* 0x004fe20008000000 */
[----:B------:R2:W-:Y:S01]  /*35180*/  @P6 STG.E.U16 desc[UR18][R14.64], R0 ;  /* 0x000000000e006986 */ /* 0x0005e2000c101512 */
[----:B------:R-:W-:Y:S01]  /*35190*/  ISETP.LT.AND P6, PT, R11, UR14, !P0 ;  /* 0x0000000e0b007c0c */ /* 0x000fe2000c7c1270 */
[----:B------:R-:W-:Y:S01]  /*351a0*/  ULDC UR4, c[0x0][0x248] ;  /* 0x0000920000047ab9 */ /* 0x000fe20000000800 */
[----:B------:R-:W-:Y:S01]  /*351b0*/  IMAD.WIDE R4, R7, 0x2, R2 ;  /* 0x0000000207047825 */ /* 0x000fe200078e0202 */
[----:B------:R-:W-:Y:S01]  /*351c0*/  ISETP.LT.AND P0, PT, R12, UR16, !P0 ;  /* 0x000000100c007c0c */ /* 0x000fe2000c701270 */
[----:B------:R-:W-:Y:S01]  /*351d0*/  ULDC UR14, c[0x0][0x228] ;  /* 0x00008a00000e7ab9 */ /* 0x000fe20000000800 */
[----:B------:R-:W-:Y:S01]  /*351e0*/  PRMT R20, R163, 0x7632, R20 ;  /* 0x00007632a3147816 */ /* 0x000fe20000000014 */
[C---:B------:R-:W-:Y:S01]  /*351f0*/  VIADD R19, R7.reuse, UR6 ;  /* 0x0000000607137c36 */ /* 0x040fe20008000000 */
[----:B------:R-:W-:Y:S01]  /*35200*/  @P3 STG.E.U16 desc[UR18][R4.64], R166 ;  /* 0x000000a604003986 */ /* 0x000fe2000c101512 */
[----:B------:R-:W-:Y:S01]  /*35210*/  IMAD.WIDE R6, R7, 0x2, R8 ;  /* 0x0000000207067825 */ /* 0x000fe200078e0208 */
[----:B------:R-:W-:Y:S01]  /*35220*/  ULDC UR6, c[0x0][0x22c] ;  /* 0x00008b0000067ab9 */ /* 0x000fe20000000800 */
[----:B------:R-:W-:-:S02]  /*35230*/  ULDC UR16, c[0x0][0x228] ;  /* 0x00008a0000107ab9 */ /* 0x000fc40000000800 */
[----:B--2---:R-:W-:Y:S01]  /*35240*/  VIADD R0, R10, 0xb2 ;  /* 0x000000b20a007836 */ /* 0x004fe20000000000 */
[----:B------:R2:W-:Y:S04]  /*35250*/  @P4 STG.E.U16 desc[UR18][R6.64], R18 ;  /* 0x0000001206004986 */ /* 0x0005e8000c101512 */
[----:B------:R-:W-:Y:S01]  /*35260*/  ISETP.GE.AND P3, PT, R0, UR8, PT ;  /* 0x0000000800007c0c */ /* 0x000fe2000bf66270 */
[----:B------:R-:W-:Y:S01]  /*35270*/  ULDC UR8, c[0x0][0x228] ;  /* 0x00008a0000087ab9 */ /* 0x000fe20000000800 */
[----:B------:R-:W-:Y:S01]  /*35280*/  IMAD.WIDE R14, R19, 0x2, R2 ;  /* 0x00000002130e7825 */ /* 0x000fe200078e0202 */
[----:B------:R-:W-:Y:S01]  /*35290*/  ISETP.LT.AND P4, PT, R11, UR8, !P5 ;  /* 0x000000080b007c0c */ /* 0x000fe2000ef81270 */
[----:B------:R-:W-:Y:S01]  /*352a0*/  ULDC UR8, c[0x0][0x228] ;  /* 0x00008a0000087ab9 */ /* 0x000fe20000000800 */
[----:B------:R-:W-:Y:S01]  /*352b0*/  ISETP.LT.AND P5, PT, R12, UR10, !P5 ;  /* 0x0000000a0c007c0c */ /* 0x000fe2000efa1270 */
[C---:B------:R-:W-:Y:S01]  /*352c0*/  IMAD.WIDE R16, R19.reuse, 0x2, R8 ;  /* 0x0000000213107825 */ /* 0x040fe200078e0208 */
[----:B------:R-:W-:Y:S03]  /*352d0*/  @P6 STG.E.U16 desc[UR18][R14.64], R163 ;  /* 0x000000a30e006986 */ /* 0x000fe6000c101512 */
[----:B--2---:R-:W-:Y:S01]  /*352e0*/  VIADD R7, R19, UR4 ;  /* 0x0000000413077c36 */ /* 0x004fe20008000000 */
[----:B------:R-:W-:Y:S01]  /*352f0*/  ULDC UR4, c[0x0][0x248] ;  /* 0x0000920000047ab9 */ /* 0x000fe20000000800 */
[----:B------:R-:W-:Y:S01]  /*35300*/  VIADD R0, R10, 0xb3 ;  /* 0x000000b30a007836 */ /* 0x000fe20000000000 */
[----:B------:R2:W-:Y:S01]  /*35310*/  @P0 STG.E.U16 desc[UR18][R16.64], R20 ;  /* 0x0000001410000986 */ /* 0x0005e2000c101512 */
[----:B------:R-:W-:Y:S01]  /*35320*/  ISETP.LT.AND P6, PT, R11, UR12, !P1 ;  /* 0x0000000c0b007c0c */ /* 0x000fe2000cfc1270 */
[C---:B------:R-:W-:Y:S01]  /*35330*/  IMAD.WIDE R4, R7.reuse, 0x2, R2 ;  /* 0x0000000207047825 */ /* 0x040fe200078e0202 */
[----:B------:R-:W-:Y:S01]  /*35340*/  ULDC UR10, c[0x0][0x228] ;  /* 0x00008a00000a7ab9 */ /* 0x000fe20000000800 */
[----:B------:R-:W-:Y:S01]  /*35350*/  ISETP.GE.AND P0, PT, R0, UR6, PT ;  /* 0x0000000600007c0c */ /* 0x000fe2000bf06270 */
[----:B------:R-:W-:Y:S01]  /*35360*/  ULDC UR12, c[0x0][0x228] ;  /* 0x00008a00000c7ab9 */ /* 0x000fe20000000800 */
[----:B------:R-:W-:Y:S01]  /*35370*/  VIADD R0, R10, 0xb4 ;  /* 0x000000b40a007836 */ /* 0x000fe20000000000 */
[----:B------:R3:W-:Y:S01]  /*35380*/  @P4 STG.E.U16 desc[UR18][R4.64], R167 ;  /* 0x000000a704004986 */ /* 0x0007e2000c101512 */
[----:B--2---:R-:W-:Y:S01]  /*35390*/  VIADD R17, R7, UR4 ;  /* 0x0000000407117c36 */ /* 0x004fe20008000000 */
[----:B------:R-:W-:Y:S01]  /*353a0*/  PRMT R16, R167, 0x7632, R16 ;  /* 0x00007632a7107816 */ /* 0x000fe20000000010 */
[----:B------:R-:W-:Y:S01]  /*353b0*/  IMAD.WIDE R6, R7, 0x2, R8 ;  /* 0x0000000207067825 */ /* 0x000fe200078e0208 */
[----:B------:R-:W-:Y:S01]  /*353c0*/  ULDC UR4, c[0x0][0x22c] ;  /* 0x00008b0000047ab9 */ /* 0x000fe20000000800 */
[----:B------:R-:W-:Y:S01]  /*353d0*/  ISETP.LT.AND P1, PT, R12, UR8, !P1 ;  /* 0x000000080c007c0c */ /* 0x000fe2000cf21270 */
[----:B------:R-:W-:Y:S01]  /*353e0*/  ULDC UR8, c[0x0][0x228] ;  /* 0x00008a0000087ab9 */ /* 0x000fe20000000800 */
[----:B------:R-:W-:Y:S01]  /*353f0*/  ULDC UR6, c[0x0][0x22c] ;  /* 0x00008b0000067ab9 */ /* 0x000fe20000000800 */
[----:B------:R2:W-:Y:S01]  /*35400*/  @P5 STG.E.U16 desc[UR18][R6.64], R16 ;  /* 0x0000001006005986 */ /* 0x0005e2000c101512 */
[----:B------:R-:W-:Y:S01]  /*35410*/  ISETP.LT.AND P5, PT, R11, UR10, !P2 ;  /* 0x0000000a0b007c0c */ /* 0x000fe2000d7a1270 */
[C---:B------:R-:W-:Y:S01]  /*35420*/  IMAD.WIDE R14, R17.reuse, 0x2, R2 ;  /* 0x00000002110e7825 */ /* 0x040fe200078e0202 */
[----:B------:R-:W-:Y:S01]  /*35430*/  ISETP.GE.AND P4, PT, R0, UR4, PT ;  /* 0x0000000400007c0c */ /* 0x000fe2000bf86270 */
[----:B------:R-:W-:Y:S01]  /*35440*/  ULDC UR4, c[0x0][0x248] ;  /* 0x0000920000047ab9 */ /* 0x000fe20000000800 */
[----:B------:R-:W-:Y:S01]  /*35450*/  ULDC UR10, c[0x0][0x228] ;  /* 0x00008a00000a7ab9 */ /* 0x000fe20000000800 */
[C---:B------:R-:W-:Y:S01]  /*35460*/  VIADD R19, R17.reuse, UR4 ;  /* 0x0000000411137c36 */ /* 0x040fe20008000000 */
[----:B------:R4:W-:Y:S01]  /*35470*/  @P6 STG.E.U16 desc[UR18][R14.64], R168 ;  /* 0x000000a80e006986 */ /* 0x0009e2000c101512 */
[----:B---3--:R-:W-:Y:S01]  /*35480*/  IMAD.WIDE R4, R17, 0x2, R8 ;  /* 0x0000000211047825 */ /* 0x008fe200078e0208 */
[----:B------:R-:W-:Y:S01]  /*35490*/  ISETP.LT.AND P6, PT, R12, UR12, !P2 ;  /* 0x0000000c0c007c0c */ /* 0x000fe2000d7c1270 */
[----:B------:R-:W-:Y:S01]  /*354a0*/  ULDC UR4, c[0x0][0x22c] ;  /* 0x00008b0000047ab9 */ /* 0x000fe20000000800 */
[----:B------:R-:W-:Y:S01]  /*354b0*/  ULDC UR12, c[0x0][0x228] ;  /* 0x00008a00000c7ab9 */ /* 0x000fe20000000800 */
[----:B--2---:R-:W-:-:S04]  /*354c0*/  IMAD.WIDE R6, R19, 0x2, R2 ;  /* 0x0000000213067825 */ /* 0x004fc800078e0202 */
        /* <DEDUP_REMOVED lines=47> */
[----:B------:R-:W-:Y:S01]  /*357c0*/  ULDC UR10, c[0x0][0x228] ;  /* 0x00008a00000a7ab9 */ /* 0x000fe20000000800 */
[----:B------:R-:W-:Y:S01]  /*357d0*/  VIADD R0, R10, 0xb9 ;  /* 0x000000b90a007836 */ /* 0x000fe20000000000 */
[----:B------:R3:W-:Y:S01]  /*357e0*/  @P3 STG.E.U16 desc[UR18][R4.64], R170 ;  /* 0x000000aa04003986 */ /* 0x0007e2000c101512 */
[C---:B--2---:R-:W-:Y:S01]  /*357f0*/  VIADD R17, R7.reuse, UR4 ;  /* 0x0000000407117c36 */ /* 0x044fe20008000000 */
        /* <DEDUP_REMOVED lines=203> */
[----:B------:R-:W-:Y:S01]  /*364b0*/  IMAD.WIDE R4, R7, 0x2, R2 ;  /* 0x0000000207047825 */ /* 0x000fe200078e0202 */
        /* <DEDUP_REMOVED lines=29> */
[----:B------:R2:W-:Y:S03]  /*36690*/  @P1 STG.E.U16 desc[UR18][R4.64], R186 ;  /* 0x000000ba04001986 */ /* 0x0005e6000c101512 */
        /* <DEDUP_REMOVED lines=8> */
[----:B------:R-:W-:Y:S01]  /*36720*/  VIADD R19, R19, UR4 ;  /* 0x0000000413137c36 */ /* 0x000fe20008000000 */
[C---:B------:R-:W-:Y:S01]  /*36730*/  ISETP.LT.AND P5, PT, R12.reuse, UR12, !P5 ;  /* 0x0000000c0c007c0c */ /* 0x040fe2000efa1270 */
[----:B------:R-:W-:Y:S01]  /*36740*/  ULDC UR10, c[0x0][0x228] ;  /* 0x00008a00000a7ab9 */ /* 0x000fe20000000800 */
[----:B------:R-:W-:Y:S01]  /*36750*/  ULDC UR4, c[0x0][0x248] ;  /* 0x0000920000047ab9 */ /* 0x000fe20000000800 */
[----:B------:R4:W-:Y:S01]  /*36760*/  @P6 STG.E.U16 desc[UR18][R14.64], R0 ;  /* 0x000000000e006986 */ /* 0x0009e2000c101512 */
[----:B--2---:R-:W-:Y:S01]  /*36770*/  IMAD.WIDE R4, R19, 0x2, R2 ;  /* 0x0000000213047825 */ /* 0x004fe200078e0202 */
[----:B------:R-:W-:Y:S01]  /*36780*/  ISETP.LT.AND P6, PT, R11, UR14, !P0 ;  /* 0x0000000e0b007c0c */ /* 0x000fe2000c7c1270 */
[----:B------:R-:W-:Y:S01]  /*36790*/  ULDC UR12, c[0x0][0x228] ;  /* 0x00008a00000c7ab9 */ /* 0x000fe20000000800 */
[----:B------:R-:W-:Y:S01]  /*367a0*/  ISETP.LT.AND P0, PT, R12, UR16, !P0 ;  /* 0x000000100c007c0c */ /* 0x000fe2000c701270 */
[----:B---3--:R-:W-:Y:S01]  /*367b0*/  IMAD.WIDE R6, R19, 0x2, R8 ;  /* 0x0000000213067825 */ /* 0x008fe200078e0208 */
[----:B------:R-:W-:Y:S01]  /*367c0*/  @P4 STG.E.U16 desc[UR18][R4.64], R187 ;  /* 0x000000bb04004986 */ /* 0x000fe2000c101512 */
[----:B------:R-:W-:Y:S01]  /*367d0*/  ULDC UR14, c[0x0][0x228] ;  /* 0x00008a00000e7ab9 */ /* 0x000fe20000000800 */
[----:B------:R-:W-:Y:S01]  /*367e0*/  ULDC UR16, c[0x0][0x228] ;  /* 0x00008a0000107ab9 */ /* 0x000fe20000000800 */
[----:B----4-:R-:W-:-:S02]  /*367f0*/  VIADD R0, R10, 0xcb ;  /* 0x000000cb0a007836 */ /* 0x010fc40000000000 */
[----:B------:R-:W-:Y:S01]  /*36800*/  VIADD R21, R19, UR6 ;  /* 0x0000000613157c36 */ /* 0x000fe20008000000 */
[----:B------:R2:W-:Y:S02]  /*36810*/  @P5 STG.E.U16 desc[UR18][R6.64], R18 ;  /* 0x0000001206005986 */ /* 0x0005e4000c101512 */
[----:B------:R-:W-:Y:S01]  /*36820*/  ISETP.GE.AND P4, PT, R0, UR8, PT ;  /* 0x0000000800007c0c */ /* 0x000fe2000bf86270 */
[----:B------:R-:W-:Y:S01]  /*36830*/  ULDC UR8, c[0x0][0x228] ;  /* 0x00008a0000087ab9 */ /* 0x000fe20000000800 */
[----:B------:R-:W-:Y:S01]  /*36840*/  IMAD.WIDE R14, R21, 0x2, R2 ;  /* 0x00000002150e7825 */ /* 0x000fe200078e0202 */
[----:B------:R-:W-:Y:S01]  /*36850*/  ISETP.LT.AND P5, PT, R11, UR8, !P3 ;  /* 0x000000080b007c0c */ /* 0x000fe2000dfa1270 */
[----:B------:R-:W-:Y:S01]  /*36860*/  ULDC UR6, c[0x0][0x22c] ;  /* 0x00008b0000067ab9 */ /* 0x000fe20000000800 */
[----:B------:R-:W-:Y:S01]  /*36870*/  ISETP.LT.AND P3, PT, R12, UR10, !P3 ;  /* 0x0000000a0c007c0c */ /* 0x000fe2000df61270 */
[----:B------:R-:W-:Y:S01]  /*36880*/  IMAD.WIDE R16, R21, 0x2, R8 ;  /* 0x0000000215107825 */ /* 0x000fe200078e0208 */
[----:B------:R-:W-:Y:S01]  /*36890*/  PRMT R19, R191, 0x7632, R19 ;  /* 0x00007632bf137816 */ /* 0x000fe20000000013 */
[----:B------:R-:W-:Y:S02]  /*368a0*/  @P6 STG.E.U16 desc[UR18][R14.64], R191 ;  /* 0x000000bf0e006986 */ /* 0x000fe4000c101512 */
        /* <DEDUP_REMOVED lines=30> */
[----:B--2---:R-:W-:Y:S01]  /*36a90*/  IMAD.WIDE R6, R19, 0x2, R2 ;  /* 0x0000000213067825 */ /* 0x004fe200078e0202 */
[----:B------:R-:W-:-:S03]  /*36aa0*/  ULDC UR12, c[0x0][0x228] ;  /* 0x00008a00000c7ab9 */ /* 0x000fc60000000800 */
        /* <DEDUP_REMOVED lines=414> */
[----:B------:R-:W-:Y:S01]  /*38490*/  ISETP.LT.AND P6, PT, R12, UR12, !P1 ;  /* 0x0000000c0c007c0c */ /* 0x000fe2000cfc1270 */
[----:B------:R-:W-:Y:S01]  /*384a0*/  ULDC UR10, c[0x0][0x228] ;  /* 0x00008a00000a7ab9 */ /* 0x000fe20000000800 */
[----:B------:R-:W-:Y:S01]  /*384b0*/  VIADD R19, R17, UR4 ;  /* 0x0000000411137c36 */ /* 0x000fe20008000000 */
[----:B------:R-:W-:Y:S01]  /*384c0*/  ULDC UR4, c[0x0][0x22c] ;  /* 0x00008b0000047ab9 */ /* 0x000fe20000000800 */
[----:B------:R-:W-:Y:S01]  /*384d0*/  VIADD R0, R10, 0xec ;  /* 0x000000ec0a007836 */ /* 0x000fe20000000000 */
[----:B------:R-:W-:Y:S01]  /*384e0*/  ULDC UR12, c[0x0][0x228] ;  /* 0x00008a00000c7ab9 */ /* 0x000fe20000000800 */
[----:B--2---:R-:W-:Y:S01]  /*384f0*/  IMAD.WIDE R6, R19, 0x2, R2 ;  /* 0x0000000213067825 */ /* 0x004fe200078e0202 */
[----:B---3--:R-:W-:-:S03]  /*38500*/  PRMT R223, R223, 0x7632, R223 ;  /* 0x00007632dfdf7816 */ /* 0x008fc600000000df */
[----:B------:R-:W-:Y:S01]  /*38510*/  VIADD R16, R10, 0xed ;  /* 0x000000ed0a107836 */ /* 0x000fe20000000000 */
[----:B------:R-:W-:Y:S01]  /*38520*/  ISETP.GE.AND P1, PT, R0, UR6, PT ;  /* 0x0000000600007c0c */ /* 0x000fe2000bf26270 */
[----:B------:R-:W-:Y:S01]  /*38530*/  IMAD.WIDE R14, R19, 0x2, R8 ;  /* 0x00000002130e7825 */ /* 0x000fe200078e0208 */
[----:B------:R2:W-:Y:S01]  /*38540*/  @P2 STG.E.U16 desc[UR18][R4.64], R223 ;  /* 0x000000df04002986 */ /* 0x0005e2000c101512 */
[----:B------:R-:W-:Y:S01]  /*38550*/  PRMT R0, R224, 0x7632, R0 ;  /* 0x00007632e0007816 */ /* 0x000fe20000000000 */
[----:B------:R-:W-:Y:S02]  /*38560*/  ULDC UR6, c[0x0][0x248] ;  /* 0x0000920000067ab9 */ /* 0x000fe40000000800 */
[----:B------:R3:W-:Y:S01]  /*38570*/  @P3 STG.E.U16 desc[UR18][R6.64], R224 ;  /* 0x000000e006003986 */ /* 0x0007e2000c101512 */
[----:B------:R-:W-:Y:S01]  /*38580*/  ISETP.LT.AND P3, PT, R11, UR8, !P4 ;  /* 0x000000080b007c0c */ /* 0x000fe2000e761270 */
[----:B------:R-:W-:Y:S01]  /*38590*/  ULDC UR8, c[0x0][0x228] ;  /* 0x00008a0000087ab9 */ /* 0x000fe20000000800 */
[----:B------:R-:W-:Y:S01]  /*385a0*/  ISETP.GE.AND P2, PT, R16, UR4, PT ;  /* 0x0000000410007c0c */ /* 0x000fe2000bf46270 */
[----:B------:R-:W-:Y:S01]  /*385b0*/  ULDC UR4, c[0x0][0x248] ;  /* 0x0000920000047ab9 */ /* 0x000fe20000000800 */
[C---:B------:R-:W-:Y:S01]  /*385c0*/  ISETP.LT.AND P4, PT, R12.reuse, UR10, !P4 ;  /* 0x0000000a0c007c0c */ /* 0x040fe2000e781270 */
[----:B------:R-:W-:Y:S01]  /*385d0*/  VIADD R19, R19, UR4 ;  /* 0x0000000413137c36 */ /* 0x000fe20008000000 */
[----:B------:R4:W-:Y:S01]  /*385e0*/  @P6 STG.E.U16 desc[UR18][R14.64], R0 ;  /* 0x000000000e006986 */ /* 0x0009e2000c101512 */
[----:B------:R-:W-:Y:S01]  /*385f0*/  ISETP.LT.AND P6, PT, R11, UR12, !P0 ;  /* 0x0000000c0b007c0c */ /* 0x000fe2000c7c1270 */
[----:B------:R-:W-:Y:S01]  /*38600*/  ULDC UR4, c[0x0][0x22c] ;  /* 0x00008b0000047ab9 */ /* 0x000fe20000000800 */
[C---:B--2---:R-:W-:Y:S01]  /*38610*/  IMAD.WIDE R4, R19.reuse, 0x2, R2 ;  /* 0x0000000213047825 */ /* 0x044fe200078e0202 */
[----:B------:R-:W-:Y:S01]  /*38620*/  ISETP.LT.AND P0, PT, R12, UR14, !P0 ;  /* 0x0000000e0c007c0c */ /* 0x000fe2000c701270 */
[----:B------:R-:W-:Y:S01]  /*38630*/  ULDC UR10, c[0x0][0x228] ;  /* 0x00008a00000a7ab9 */ /* 0x000fe20000000800 */
[----:B------:R-:W-:Y:S01]  /*38640*/  PRMT R18, R228, 0x7632, R18 ;  /* 0x00007632e4127816 */ /* 0x000fe20000000012 */
[C---:B---3--:R-:W-:Y:S01]  /*38650*/  IMAD.WIDE R6, R19.reuse, 0x2, R8 ;  /* 0x0000000213067825 */ /* 0x048fe200078e0208 */
[----:B------:R-:W-:Y:S01]  /*38660*/  @P3 STG.E.U16 desc[UR18][R4.64], R228 ;  /* 0x000000e404003986 */ /* 0x000fe2000c101512 */
[----:B------:R-:W-:Y:S01]  /*38670*/  ULDC UR12, c[0x0][0x228] ;  /* 0x00008a00000c7ab9 */ /* 0x000fe20000000800 */
[----:B------:R-:W-:Y:S01]  /*38680*/  ULDC UR14, c[0x0][0x228] ;  /* 0x00008a00000e7ab9 */ /* 0x000fe20000000800 */
[----:B------:R-:W-:-:S02]  /*38690*/  VIADD R21, R19, UR6 ;  /* 0x0000000613157c36 */ /* 0x000fc40008000000 */
[----:B----4-:R-:W-:Y:S01]  /*386a0*/  VIADD R0, R10, 0xee ;  /* 0x000000ee0a007836 */ /* 0x010fe20000000000 */
[----:B------:R2:W-:Y:S01]  /*386b0*/  @P4 STG.E.U16 desc[UR18][R6.64], R18 ;  /* 0x0000001206004986 */ /* 0x0005e2000c101512 */
[----:B------:R-:W-:Y:S01]  /*386c0*/  IMAD.WIDE R14, R21, 0x2, R2 ;  /* 0x00000002150e7825 */ /* 0x000fe200078e0202 */
[----:B------:R-:W-:Y:S01]  /*386d0*/  ISETP.LT.AND P4, PT, R11, UR8, !P5 ;  /* 0x000000080b007c0c */ /* 0x000fe2000ef81270 */
[----:B------:R-:W-:Y:S01]  /*386e0*/  ULDC UR6, c[0x0][0x22c] ;  /* 0x00008b0000067ab9 */ /* 0x000fe20000000800 */
[----:B------:R-:W-:Y:S01]  /*386f0*/  ISETP.GE.AND P3, PT, R0, UR4, PT ;  /* 0x0000000400007c0c */ /* 0x000fe2000bf66270 */
[----:B------:R-:W-:Y:S01]  /*38700*/  IMAD.WIDE R16, R21, 0x2, R8 ;  /* 0x0000000215107825 */ /* 0x000fe200078e0208 */
[----:B------:R-:W-:Y:S01]  /*38710*/  ISETP.LT.AND P5, PT, R12, UR10, !P5 ;  /* 0x0000000a0c007c0c */ /* 0x000fe2000efa1270 */
[----:B------:R-:W-:Y:S01]  /*38720*/  ULDC UR4, c[0x0][0x248] ;  /* 0x0000920000047ab9 */ /* 0x000fe20000000800 */
[----:B------:R-:W-:Y:S01]  /*38730*/  PRMT R19, R225, 0x7632, R19 ;  /* 0x00007632e1137816 */ /* 0x000fe20000000013 */
[----:B------:R-:W-:Y:S01]  /*38740*/  @P6 STG.E.U16 desc[UR18][R14.64], R225 ;  /* 0x000000e10e006986 */ /* 0x000fe2000c101512 */
[----:B------:R-:W-:Y:S01]  /*38750*/  VIADD R0, R10, 0xef ;  /* 0x000000ef0a007836 */ /* 0x000fe20000000000 */
[----:B------:R-:W-:Y:S01]  /*38760*/  ISETP.LT.AND P6, PT, R11, UR12, !P1 ;  /* 0x0000000c0b007c0c */ /* 0x000fe2000cfc1270 */
[----:B--2---:R-:W-:Y:S01]  /*38770*/  VIADD R7, R21, UR4 ;  /* 0x0000000415077c36 */ /* 0x004fe20008000000 */
[----:B------:R-:W-:Y:S01]  /*38780*/  ULDC UR4, c[0x0][0x248] ;  /* 0x0000920000047ab9 */ /* 0x000fe20000000800 */
[----:B------:R2:W-:Y:S01]  /*38790*/  @P0 STG.E.U16 desc[UR18][R16.64], R19 ;  /* 0x0000001310000986 */ /* 0x0005e2000c101512 */
[----:B------:R-:W-:Y:S01]  /*387a0*/  ULDC UR8, c[0x0][0x228] ;  /* 0x00008a0000087ab9 */ /* 0x000fe20000000800 */
        /* <DEDUP_REMOVED lines=13> */
[----:B------:R-:W-:-:S03]  /*38880*/  ULDC UR4, c[0x0][0x22c] ;  /* 0x00008b0000047ab9 */ /* 0x000fc60000000800 */
[----:B------:R-:W-:Y:S01]  /*38890*/  IMAD.WIDE R14, R17, 0x2, R2 ;  /* 0x00000002110e7825 */ /* 0x000fe200078e0202 */
[----:B------:R2:W-:Y:S01]  /*388a0*/  @P5 STG.E.U16 desc[UR18][R6.64], R16 ;  /* 0x0000001006005986 */ /* 0x0005e2000c101512 */
[----:B------:R-:W-:Y:S01]  /*388b0*/  ISETP.LT.AND P5, PT, R11, UR10, !P2 ;  /* 0x0000000a0b007c0c */ /* 0x000fe2000d7a1270 */
[----:B------:R-:W-:Y:S01]  /*388c0*/  ULDC UR10, c[0x0][0x228] ;  /* 0x00008a00000a7ab9 */ /* 0x000fe20000000800 */
[----:B------:R-:W-:Y:S01]  /*388d0*/  ISETP.GE.AND P4, PT, R0, UR4, PT ;  /* 0x0000000400007c0c */ /* 0x000fe2000bf86270 */
[----:B------:R-:W-:Y:S01]  /*388e0*/  ULDC UR4, c[0x0][0x248] ;  /* 0x0000920000047ab9 */ /* 0x000fe20000000800 */
[----:B------:R4:W-:Y:S01]  /*388f0*/  @P6 STG.E.U16 desc[UR18][R14.64], R226 ;  /* 0x000000e20e006986 */ /* 0x0009e2000c101512 */
[----:B------:R-:W-:Y:S01]  /*38900*/  ISETP.LT.AND P6, PT, R12, UR12, !P2 ;  /* 0x0000000c0c007c0c */ /* 0x000fe2000d7c1270 */
[C---:B------:R-:W-:Y:S01]  /*38910*/  VIADD R19, R17.reuse, UR4 ;  /* 0x0000000411137c36 */ /* 0x040fe20008000000 */
[----:B------:R-:W-:Y:S01]  /*38920*/  ULDC UR4, c[0x0][0x22c] ;  /* 0x00008b0000047ab9 */ /* 0x000fe20000000800 */
[----:B------:R-:W-:Y:S01]  /*38930*/  VIADD R0, R10, 0xf1 ;  /* 0x000000f10a007836 */ /* 0x000fe20000000000 */
[----:B------:R-:W-:Y:S01]  /*38940*/  ULDC UR12, c[0x0][0x228] ;  /* 0x00008a00000c7ab9 */ /* 0x000fe20000000800 */
[----:B---3--:R-:W-:-:S04]  /*38950*/  IMAD.WIDE R4, R17, 0x2, R8 ;  /* 0x0000000211047825 */ /* 0x008fc800078e0208 */
[----:B--2---:R-:W-:Y:S01]  /*38960*/  IMAD.WIDE R6, R19, 0x2, R2 ;  /* 0x0000000213067825 */ /* 0x004fe200078e0202 */
[----:B----4-:R-:W-:-:S03]  /*38970*/  PRMT R226, R226, 0x7632, R226 ;  /* 0x00007632e2e27816 */ /* 0x010fc600000000e2 */
[----:B------:R-:W-:Y:S01]  /*38980*/  VIADD R16, R10, 0xf2 ;  /* 0x000000f20a107836 */ /* 0x000fe20000000000 */
[----:B------:R-:W-:Y:S01]  /*38990*/  ISETP.GE.AND P2, PT, R0, UR6, PT ;  /* 0x0000000600007c0c */ /* 0x000fe2000bf46270 */
[----:B------:R-:W-:Y:S01]  /*389a0*/  IMAD.WIDE R14, R19, 0x2, R8 ;  /* 0x00000002130e7825 */ /* 0x000fe200078e0208 */
[----:B------:R-:W-:Y:S01]  /*389b0*/  PRMT R0, R230, 0x7632, R0 ;  /* 0x00007632e6007816 */ /* 0x000fe20000000000 */
[----:B------:R2:W-:Y:S01]  /*389c0*/  @P1 STG.E.U16 desc[UR18][R4.64], R226 ;  /* 0x000000e204001986 */ /* 0x0005e2000c101512 */
[----:B------:R-:W-:Y:S01]  /*389d0*/  ISETP.GE.AND P1, PT, R16, UR4, PT ;  /* 0x0000000410007c0c */ /* 0x000fe2000bf26270 */
[----:B------:R-:W-:Y:S01]  /*389e0*/  ULDC UR4, c[0x0][0x248] ;  /* 0x0000920000047ab9 */ /* 0x000fe20000000800 */
[----:B------:R-:W-:Y:S01]  /*389f0*/  ULDC UR6, c[0x0][0x248] ;  /* 0x0000920000067ab9 */ /* 0x000fe20000000800 */
        /* <DEDUP_REMOVED lines=13> */
[----:B------:R-:W-:Y:S01]  /*38ad0*/  ULDC UR14, c[0x0][0x228] ;  /* 0x00008a00000e7ab9 */ /* 0x000fe20000000800 */
[----:B------:R-:W-:Y:S01]  /*38ae0*/  @P5 STG.E.U16 desc[UR18][R4.64], R227 ;  /* 0x000000e304005986 */ /* 0x000fe2000c101512 */
[----:B------:R-:W-:Y:S01]  /*38af0*/  ULDC UR6, c[0x0][0x248] ;  /* 0x0000920000067ab9 */ /* 0x000fe20000000800 */
[----:B----4-:R-:W-:Y:S01]  /*38b00*/  IMAD.WIDE R14, R21, 0x2, R2 ;  /* 0x00000002150e7825 */ /* 0x010fe200078e0202 */
[----:B------:R-:W-:Y:S01]  /*38b10*/  ULDC UR16, c[0x0][0x228] ;  /* 0x00008a0000107ab9 */ /* 0x000fe20000000800 */
[----:B------:R2:W-:Y:S02]  /*38b20*/  @P3 STG.E.U16 desc[UR18][R6.64], R18 ;  /* 0x0000001206003986 */ /* 0x0005e4000c101512 */
[----:B------:R-:W-:Y:S01]  /*38b30*/  VIADD R0, R10, 0xf3 ;  /* 0x000000f30a007836 */ /* 0x000fe20000000000 */
[----:B------:R-:W-:Y:S01]  /*38b40*/  ISETP.LT.AND P3, PT, R11, UR10, !P4 ;  /* 0x0000000a0b007c0c */ /* 0x000fe2000e761270 */
[----:B------:R-:W-:Y:S01]  /*38b50*/  IMAD.WIDE R16, R21, 0x2, R8 ;  /* 0x0000000215107825 */ /* 0x000fe200078e0208 */
[----:B------:R-:W-:Y:S01]  /*38b60*/  PRMT R19, R231, 0x7632, R19 ;  /* 0x00007632e7137816 */ /* 0x000fe20000000013 */
[----:B------:R-:W-:Y:S01]  /*38b70*/  @P6 STG.E.U16 desc[UR18][R14.64], R231 ;  /* 0x000000e70e006986 */ /* 0x000fe2000c101512 */
[----:B------:R-:W-:-:S02]  /*38b80*/  ISETP.LT.AND P4, PT, R12, UR12, !P4 ;  /* 0x0000000c0c007c0c */ /* 0x000fc4000e781270 */
[----:B------:R-:W-:Y:S01]  /*38b90*/  ISETP.GE.AND P5, PT, R0, UR8, PT ;  /* 0x0000000800007c0c */ /* 0x000fe2000bfa6270 */
[----:B------:R-:W-:Y:S01]  /*38ba0*/  VIADD R0, R10, 0xf4 ;  /* 0x000000f40a007836 */ /* 0x000fe20000000000 */
[----:B------:R-:W-:Y:S01]  /*38bb0*/  ISETP.LT.AND P6, PT, R11, UR14, !P2 ;  /* 0x0000000e0b007c0c */ /* 0x000fe2000d7c1270 */
[----:B--2---:R-:W-:Y:S01]  /*38bc0*/  VIADD R7, R21, UR4 ;  /* 0x0000000415077c36 */ /* 0x004fe20008000000 */
[----:B------:R-:W-:Y:S01]  /*38bd0*/  ISETP.LT.AND P2, PT, R12, UR16, !P2 ;  /* 0x000000100c007c0c */ /* 0x000fe2000d741270 */
[----:B------:R2:W-:Y:S01]  /*38be0*/  @P0 STG.E.U16 desc[UR18][R16.64], R19 ;  /* 0x0000001310000986 */ /* 0x0005e2000c101512 */
[----:B------:R-:W-:Y:S01]  /*38bf0*/  ULDC UR8, c[0x0][0x22c] ;  /* 0x00008b0000087ab9 */ /* 0x000fe20000000800 */
[C---:B------:R-:W-:Y:S01]  /*38c00*/  IMAD.WIDE R4, R7.reuse, 0x2, R2 ;  /* 0x0000000207047825 */ /* 0x040fe200078e0202 */
[----:B------:R-:W-:Y:S01]  /*38c10*/  ISETP.GE.AND P0, PT, R0, UR8, PT ;  /* 0x0000000800007c0c */ /* 0x000fe2000bf06270 */
[----:B------:R-:W-:Y:S01]  /*38c20*/  ULDC UR4, c[0x0][0x248] ;  /* 0x0000920000047ab9 */ /* 0x000fe20000000800 */
[----:B------:R-:W-:Y:S01]  /*38c30*/  PRMT R0, R232, 0x7632, R0 ;  /* 0x00007632e8007816 */ /* 0x000fe20000000000 */
[----:B------:R-:W-:Y:S01]  /*38c40*/  VIADD R20, R10, 0xf5 ;  /* 0x000000f50a147836 */ /* 0x000fe20000000000 */
[----:B------:R-:W-:Y:S01]  /*38c50*/  PRMT R18, R236, 0x7632, R18 ;  /* 0x00007632ec127816 */ /* 0x000fe20000000012 */
        /* <DEDUP_REMOVED lines=8> */
[----:B------:R-:W-:-:S02]  /*38ce0*/  ULDC UR8, c[0x0][0x228] ;  /* 0x00008a0000087ab9 */ /* 0x000fc40000000800 */
[----:B------:R-:W-:Y:S01]  /*38cf0*/  IMAD.WIDE R16, R19, 0x2, R8 ;  /* 0x0000000213107825 */ /* 0x000fe200078e0208 */
[----:B------:R-:W-:Y:S01]  /*38d00*/  @P6 STG.E.U16 desc[UR18][R14.64], R236 ;  /* 0x000000ec0e006986 */ /* 0x000fe2000c101512 */
[----:B------:R-:W-:Y:S01]  /*38d10*/  ISETP.LT.AND P4, PT, R11, UR5, !P1 ;  /* 0x000000050b007c0c */ /* 0x000fe2000cf81270 */
[----:B------:R-:W-:Y:S02]  /*38d20*/  ULDC UR5, c[0x0][0x228] ;  /* 0x00008a0000057ab9 */ /* 0x000fe40000000800 */
[----:B------:R4:W-:Y:S01]  /*38d30*/  @P2 STG.E.U16 desc[UR18][R16.64], R18 ;  /* 0x0000001210002986 */ /* 0x0009e2000c101512 */
[----:B------:R-:W-:Y:S01]  /*38d40*/  ISETP.LT.AND P2, PT, R12, UR6, !P1 ;  /* 0x000000060c007c0c */ /* 0x000fe2000cf41270 */
[----:B------:R-:W-:Y:S01]  /*38d50*/  VIADD R19, R19, UR4 ;  /* 0x0000000413137c36 */ /* 0x000fe20008000000 */
[----:B------:R-:W-:Y:S01]  /*38d60*/  ISETP.LT.AND P6, PT, R11, UR8, !P5 ;  /* 0x000000080b007c0c */ /* 0x000fe2000efc1270 */
[----:B------:R-:W-:Y:S01]  /*38d70*/  ULDC UR4, c[0x0][0x248] ;  /* 0x0000920000047ab9 */ /* 0x000fe20000000800 */
[----:B------:R-:W-:Y:S01]  /*38d80*/  ULDC UR6, c[0x0][0x228] ;  /* 0x00008a0000067ab9 */ /* 0x000fe20000000800 */
[----:B--2---:R-:W-:Y:S01]  /*38d90*/  IMAD.WIDE R4, R19, 0x2, R2 ;  /* 0x0000000213047825 */ /* 0x004fe200078e0202 */
[----:B------:R-:W-:-:S03]  /*38da0*/  ULDC UR8, c[0x0][0x228] ;  /* 0x00008a0000087ab9 */ /* 0x000fc60000000800 */
[----:B---3--:R-:W-:Y:S01]  /*38db0*/  IMAD.WIDE R6, R19, 0x2, R8 ;  /* 0x0000000213067825 */ /* 0x008fe200078e0208 */
[----:B----4-:R-:W-:-:S03]  /*38dc0*/  PRMT R16, R233, 0x7632, R16 ;  /* 0x00007632e9107816 */ /* 0x010fc60000000010 */
[----:B------:R-:W-:Y:S01]  /*38dd0*/  VIADD R17, R19, UR4 ;  /* 0x0000000413117c36 */ /* 0x000fe20008000000 */
[----:B------:R2:W-:Y:S01]  /*38de0*/  @P4 STG.E.U16 desc[UR18][R4.64], R233 ;  /* 0x000000e904004986 */ /* 0x0005e2000c101512 */
[----:B------:R-:W-:Y:S01]  /*38df0*/  ISETP.LT.AND P5, PT, R12, UR5, !P5 ;  /* 0x000000050c007c0c */ /* 0x000fe2000efa1270 */
[----:B------:R-:W-:Y:S01]  /*38e00*/  ULDC UR5, c[0x0][0x228] ;  /* 0x00008a0000057ab9 */ /* 0x000fe20000000800 */
[----:B------:R-:W-:Y:S01]  /*38e10*/  IMAD.WIDE R14, R17, 0x2, R2 ;  /* 0x00000002110e7825 */ /* 0x000fe200078e0202 */
[----:B------:R3:W-:Y:S01]  /*38e20*/  @P2 STG.E.U16 desc[UR18][R6.64], R16 ;  /* 0x0000001006002986 */ /* 0x0007e2000c101512 */
[----:B------:R-:W-:Y:S01]  /*38e30*/  ISETP.LT.AND P2, PT, R11, UR6, !P0 ;  /* 0x000000060b007c0c */ /* 0x000fe2000c741270 */
[----:B------:R-:W-:Y:S01]  /*38e40*/  ULDC UR4, c[0x0][0x248] ;  /* 0x0000920000047ab9 */ /* 0x000fe20000000800 */
[----:B------:R-:W-:Y:S01]  /*38e50*/  VIADD R18, R10, 0xf7 ;  /* 0x000000f70a127836 */ /* 0x000fe20000000000 */
[----:B------:R4:W-:Y:S01]  /*38e60*/  @P6 STG.E.U16 desc[UR18][R14.64], R237 ;  /* 0x000000ed0e006986 */ /* 0x0009e2000c101512 */
[----:B------:R-:W-:Y:S01]  /*38e70*/  ISETP.LT.AND P6, PT, R12, UR5, !P0 ;  /* 0x000000050c007c0c */ /* 0x000fe2000c7c1270 */
[----:B------:R-:W-:Y:S01]  /*38e80*/  VIADD R0, R10, 0xf6 ;  /* 0x000000f60a007836 */ /* 0x000fe20000000000 */
[----:B------:R-:W-:Y:S01]  /*38e90*/  ULDC UR6, c[0x0][0x228] ;  /* 0x00008a0000067ab9 */ /* 0x000fe20000000800 */
[C---:B------:R-:W-:Y:S01]  /*38ea0*/  VIADD R19, R17.reuse, UR4 ;  /* 0x0000000411137c36 */ /* 0x040fe20008000000 */
[----:B------:R-:W-:Y:S01]  /*38eb0*/  ISETP.GE.AND P4, PT, R18, UR11, PT ;  /* 0x0000000b12007c0c */ /* 0x000fe2000bf86270 */
[----:B--2---:R-:W-:Y:S01]  /*38ec0*/  IMAD.WIDE R4, R17, 0x2, R8 ;  /* 0x0000000211047825 */ /* 0x004fe200078e0208 */
[----:B------:R-:W-:Y:S01]  /*38ed0*/  PRMT R18, R237, 0x7632, R18 ;  /* 0x00007632ed127816 */ /* 0x000fe20000000012 */
[----:B------:R-:W-:Y:S01]  /*38ee0*/  ULDC UR4, c[0x0][0x248] ;  /* 0x0000920000047ab9 */ /* 0x000fe20000000800 */
[----:B------:R-:W-:Y:S01]  /*38ef0*/  ISETP.GE.AND P1, PT, R0, UR7, PT ;  /* 0x0000000700007c0c */ /* 0x000fe2000bf26270 */
[C---:B---3--:R-:W-:Y:S01]  /*38f00*/  IMAD.WIDE R6, R19.reuse, 0x2, R2 ;  /* 0x0000000213067825 */ /* 0x048fe200078e0202 */
[----:B------:R-:W-:Y:S01]  /*38f10*/  PRMT R16, R234, 0x7632, R16 ;  /* 0x00007632ea107816 */ /* 0x000fe20000000010 */
[----:B------:R2:W-:Y:S01]  /*38f20*/  @P5 STG.E.U16 desc[UR18][R4.64], R18 ;  /* 0x0000001204005986 */ /* 0x0005e2000c101512 */
[----:B------:R-:W-:Y:S01]  /*38f30*/  ULDC UR7, c[0x0][0x228] ;  /* 0x00008a0000077ab9 */ /* 0x000fe20000000800 */
[----:B------:R-:W-:Y:S01]  /*38f40*/  VIADD R0, R10, 0xf8 ;  /* 0x000000f80a007836 */ /* 0x000fe20000000000 */
[----:B------:R-:W-:Y:S01]  /*38f50*/  ULDC UR5, c[0x0][0x248] ;  /* 0x0000920000057ab9 */ /* 0x000fe20000000800 */
[----:B----4-:R-:W-:Y:S01]  /*38f60*/  IMAD.WIDE R14, R19, 0x2, R8 ;  /* 0x00000002130e7825 */ /* 0x010fe200078e0208 */
[----:B------:R3:W-:Y:S01]  /*38f70*/  @P2 STG.E.U16 desc[UR18][R6.64], R234 ;  /* 0x000000ea06002986 */ /* 0x0007e2000c101512 */
[----:B------:R-:W-:Y:S01]  /*38f80*/  ISETP.LT.AND P2, PT, R11, UR6, !P3 ;  /* 0x000000060b007c0c */ /* 0x000fe2000df41270 */
[----:B------:R-:W-:Y:S01]  /*38f90*/  ULDC UR6, c[0x0][0x228] ;  /* 0x00008a0000067ab9 */ /* 0x000fe20000000800 */
[----:B------:R-:W-:Y:S01]  /*38fa0*/  ISETP.GE.AND P0, PT, R0, UR9, PT ;  /* 0x0000000900007c0c */ /* 0x000fe2000bf06270 */
[----:B------:R4:W-:Y:S01]  /*38fb0*/  @P6 STG.E.U16 desc[UR18][R14.64], R16 ;  /* 0x000000100e006986 */ /* 0x0009e2000c101512 */
[----:B------:R-:W-:Y:S01]  /*38fc0*/  ULDC UR9, c[0x0][0x228] ;  /* 0x00008a0000097ab9 */ /* 0x000fe20000000800 */
[----:B------:R-:W-:Y:S01]  /*38fd0*/  ISETP.LT.AND P3, PT, R12, UR7, !P3 ;  /* 0x000000070c007c0c */ /* 0x000fe2000df61270 */
[----:B------:R-:W-:Y:S01]  /*38fe0*/  VIADD R19, R19, UR4 ;  /* 0x0000000413137c36 */ /* 0x000fe20008000000 */
[----:B------:R-:W-:-:S02]  /*38ff0*/  ISETP.LT.AND P6, PT, R11, UR8, !P1 ;  /* 0x000000080b007c0c */ /* 0x000fc4000cfc1270 */
[----:B--2---:R-:W-:Y:S01]  /*39000*/  PRMT R18, R238, 0x7632, R18 ;  /* 0x00007632ee127816 */ /* 0x004fe20000000012 */
[C---:B------:R-:W-:Y:S01]  /*39010*/  VIADD R21, R19.reuse, UR5 ;  /* 0x0000000513157c36 */ /* 0x040fe20008000000 */
[----:B------:R-:W-:Y:S01]  /*39020*/  ISETP.LT.AND P1, PT, R12, UR9, !P1 ;  /* 0x000000090c007c0c */ /* 0x000fe2000cf21270 */
[C---:B------:R-:W-:Y:S01]  /*39030*/  IMAD.WIDE R4, R19.reuse, 0x2, R2 ;  /* 0x0000000213047825 */ /* 0x040fe200078e0202 */
[----:B------:R-:W-:Y:S01]  /*39040*/  ULDC UR7, c[0x0][0x228] ;  /* 0x00008a0000077ab9 */ /* 0x000fe20000000800 */
[----:B------:R-:W-:Y:S01]  /*39050*/  ULDC UR4, c[0x0][0x248] ;  /* 0x0000920000047ab9 */ /* 0x000fe20000000800 */
[----:B------:R-:W-:Y:S01]  /*39060*/  ULDC UR8, c[0x0][0x228] ;  /* 0x00008a0000087ab9 */ /* 0x000fe20000000800 */
[----:B---3--:R-:W-:Y:S01]  /*39070*/  IMAD.WIDE R6, R19, 0x2, R8 ;  /* 0x0000000213067825 */ /* 0x008fe200078e0208 */
[----:B------:R-:W-:Y:S01]  /*39080*/  PRMT R19, R235, 0x7632, R19 ;  /* 0x00007632eb137816 */ /* 0x000fe20000000013 */
[----:B------:R-:W-:Y:S02]  /*39090*/  ULDC UR5, c[0x0][0x248] ;  /* 0x0000920000057ab9 */ /* 0x000fe40000000800 */
[----:B----4-:R-:W-:Y:S01]  /*390a0*/  IMAD.WIDE R14, R21, 0x2, R2 ;  /* 0x00000002150e7825 */ /* 0x010fe200078e0202 */
[----:B------:R-:W-:Y:S01]  /*390b0*/  @P2 STG.E.U16 desc[UR18][R4.64], R238 ;  /* 0x000000ee04002986 */ /* 0x000fe2000c101512 */
[----:B------:R-:W-:-:S02]  /*390c0*/  ULDC UR9, c[0x0][0x228] ;  /* 0x00008a0000097ab9 */ /* 0x000fc40000000800 */
[----:B------:R-:W-:Y:S01]  /*390d0*/  IMAD.WIDE R16, R21, 0x2, R8 ;  /* 0x0000000215107825 */ /* 0x000fe200078e0208 */
[----:B------:R2:W-:Y:S03]  /*390e0*/  @P3 STG.E.U16 desc[UR18][R6.64], R18 ;  /* 0x0000001206003986 */ /* 0x0005e6000c101512 */
[C---:B------:R-:W-:Y:S01]  /*390f0*/  VIADD R0, R10.reuse, 0xfa ;  /* 0x000000fa0a007836 */ /* 0x040fe20000000000 */
[----:B------:R3:W-:Y:S04]  /*39100*/  @P6 STG.E.U16 desc[UR18][R14.64], R235 ;  /* 0x000000eb0e006986 */ /* 0x0007e8000c101512 */
[----:B------:R4:W-:Y:S01]  /*39110*/  @P1 STG.E.U16 desc[UR18][R16.64], R19 ;  /* 0x0000001310001986 */ /* 0x0009e2000c101512 */
[----:B------:R-:W-:Y:S01]  /*39120*/  ISETP.LT.AND P1, PT, R11, UR6, !P4 ;  /* 0x000000060b007c0c */ /* 0x000fe2000e721270 */
[----:B------:R-:W-:Y:S01]  /*39130*/  VIADD R20, R10, 0xf9 ;  /* 0x000000f90a147836 */ /* 0x000fe20000000000 */
[----:B------:R-:W-:Y:S01]  /*39140*/  ISETP.LT.AND P4, PT, R12, UR7, !P4 ;  /* 0x000000070c007c0c */ /* 0x000fe2000e781270 */
[----:B--2---:R-:W-:Y:S01]  /*39150*/  VIADD R7, R21, UR4 ;  /* 0x0000000415077c36 */ /* 0x004fe20008000000 */
[----:B------:R-:W-:Y:S01]  /*39160*/  ISETP.GE.AND P2, PT, R0, UR13, PT ;  /* 0x0000000d00007c0c */ /* 0x000fe2000bf46270 */
[----:B------:R-:W-:Y:S01]  /*39170*/  VIADD R0, R10, 0xfb ;  /* 0x000000fb0a007836 */ /* 0x000fe20000000000 */
[----:B------:R-:W-:-:S02]  /*39180*/  ISETP.LT.AND P3, PT, R11, UR8, !P0 ;  /* 0x000000080b007c0c */ /* 0x000fc4000c761270 */
[----:B------:R-:W-:Y:S01]  /*39190*/  ISETP.LT.AND P6, PT, R12, UR9, !P0 ;  /* 0x000000090c007c0c */ /* 0x000fe2000c7c1270 */
[C---:B------:R-:W-:Y:S01]  /*391a0*/  VIADD R13, R7.reuse, UR5 ;  /* 0x00000005070d7c36 */ /* 0x040fe20008000000 */
[----:B------:R-:W-:Y:S01]  /*391b0*/  ISETP.GE.AND P0, PT, R0, UR21, PT ;  /* 0x0000001500007c0c */ /* 0x000fe2000bf06270 */
[----:B------:R-:W-:Y:S01]  /*391c0*/  IMAD.WIDE R4, R7, 0x2, R2 ;  /* 0x0000000207047825 */ /* 0x000fe200078e0202 */
[----:B------:R-:W-:Y:S01]  /*391d0*/  PRMT R0, R239, 0x7632, R0 ;  /* 0x00007632ef007816 */ /* 0x000fe20000000000 */
[----:B------:R-:W-:Y:S01]  /*391e0*/  ULDC UR5, c[0x0][0x228] ;  /* 0x00008a0000057ab9 */ /* 0x000fe20000000800 */
[----:B------:R-:W-:Y:S01]  /*391f0*/  ISETP.GE.AND P5, PT, R20, UR15, PT ;  /* 0x0000000f14007c0c */ /* 0x000fe2000bfa6270 */
[----:B------:R-:W-:Y:S01]  /*39200*/  IMAD.WIDE R6, R7, 0x2, R8 ;  /* 0x0000000207067825 */ /* 0x000fe200078e0208 */
[----:B-1----:R-:W-:Y:S01]  /*39210*/  PRMT R18, R240, 0x7632, R18 ;  /* 0x00007632f0127816 */ /* 0x002fe20000000012 */
[----:B------:R1:W-:Y:S01]  /*39220*/  @P1 STG.E.U16 desc[UR18][R4.64], R239 ;  /* 0x000000ef04001986 */ /* 0x0003e2000c101512 */
[----:B------:R-:W-:Y:S01]  /*39230*/  ULDC UR6, c[0x0][0x228] ;  /* 0x00008a0000067ab9 */ /* 0x000fe20000000800 */
[C---:B---3--:R-:W-:Y:S01]  /*39240*/  IMAD.WIDE R14, R13.reuse, 0x2, R2 ;  /* 0x000000020d0e7825 */ /* 0x048fe200078e0202 */
[----:B------:R-:W-:Y:S01]  /*39250*/  ULDC UR4, c[0x0][0x248] ;  /* 0x0000920000047ab9 */ /* 0x000fe20000000800 */
[----:B------:R2:W-:Y:S01]  /*39260*/  @P4 STG.E.U16 desc[UR18][R6.64], R0 ;  /* 0x0000000006004986 */ /* 0x0005e2000c101512 */
[----:B------:R-:W-:Y:S01]  /*39270*/  ULDC UR7, c[0x0][0x228] ;  /* 0x00008a0000077ab9 */ /* 0x000fe20000000800 */
[----:B----4-:R-:W-:Y:S01]  /*39280*/  IMAD.WIDE R16, R13, 0x2, R8 ;  /* 0x000000020d107825 */ /* 0x010fe200078e0208 */
[----:B------:R-:W-:Y:S01]  /*39290*/  ISETP.LT.AND P4, PT, R11, UR5, !P5 ;  /* 0x000000050b007c0c */ /* 0x000fe2000ef81270 */
[----:B------:R-:W-:Y:S01]  /*392a0*/  @P3 STG.E.U16 desc[UR18][R14.64], R240 ;  /* 0x000000f00e003986 */ /* 0x000fe2000c101512 */
[----:B------:R-:W-:Y:S01]  /*392b0*/  ISETP.LT.AND P5, PT, R12, UR6, !P5 ;  /* 0x000000060c007c0c */ /* 0x000fe2000efa1270 */
[----:B------:R-:W-:Y:S01]  /*392c0*/  VIADD R13, R13, UR4 ;  /* 0x000000040d0d7c36 */ /* 0x000fe20008000000 */
[----:B------:R-:W-:Y:S01]  /*392d0*/  ULDC UR4, c[0x0][0x248] ;  /* 0x0000920000047ab9 */ /* 0x000fe20000000800 */
[----:B------:R3:W-:Y:S01]  /*392e0*/  @P6 STG.E.U16 desc[UR18][R16.64], R18 ;  /* 0x0000001210006986 */ /* 0x0007e2000c101512 */
[----:B------:R-:W-:Y:S01]  /*392f0*/  ISETP.LT.AND P6, PT, R11, UR7, !P2 ;  /* 0x000000070b007c0c */ /* 0x000fe2000d7c1270 */
[----:B------:R-:W-:Y:S01]  /*39300*/  VIADD R19, R10, 0xfc ;  /* 0x000000fc0a137836 */ /* 0x000fe20000000000 */
[----:B------:R-:W-:Y:S01]  /*39310*/  ULDC UR5, c[0x0][0x228] ;  /* 0x00008a0000057ab9 */ /* 0x000fe20000000800 */
[C---:B-1----:R-:W-:Y:S01]  /*39320*/  IMAD.WIDE R4, R13.reuse, 0x2, R2 ;  /* 0x000000020d047825 */ /* 0x042fe200078e0202 */
[----:B------:R-:W-:Y:S01]  /*39330*/  ULDC UR6, c[0x0][0x228] ;  /* 0x00008a0000067ab9 */ /* 0x000fe20000000800 */
[----:B------:R-:W-:Y:S01]  /*39340*/  ULDC UR8, c[0x0][0x228] ;  /* 0x00008a0000087ab9 */ /* 0x000fe20000000800 */
[----:B------:R-:W-:Y:S01]  /*39350*/  ULDC UR9, c[0x0][0x228] ;  /* 0x00008a0000097ab9 */ /* 0x000fe20000000800 */
[----:B--2---:R-:W-:-:S04]  /*39360*/  IMAD.WIDE R6, R13, 0x2, R8 ;  /* 0x000000020d067825 */ /* 0x004fc800078e0208 */
[----:B---3--:R-:W-:Y:S01]  /*39370*/  VIADD R17, R13, UR4 ;  /* 0x000000040d117c36 */ /* 0x008fe20008000000 */
[----:B0-----:R-:W-:Y:S01]  /*39380*/  PRMT R13, R24, 0x7632, R13 ;  /* 0x00007632180d7816 */ /* 0x001fe2000000000d */
[----:B------:R0:W-:Y:S01]  /*39390*/  @P4 STG.E.U16 desc[UR18][R4.64], R24 ;  /* 0x0000001804004986 */ /* 0x0001e2000c101512 */
[----:B------:R-:W-:Y:S01]  /*393a0*/  ISETP.LT.AND P2, PT, R12, UR5, !P2 ;  /* 0x000000050c007c0c */ /* 0x000fe2000d741270 */
[----:B------:R-:W-:Y:S01]  /*393b0*/  IMAD.WIDE R14, R17, 0x2, R2 ;  /* 0x00000002110e7825 */ /* 0x000fe200078e0202 */
[----:B------:R-:W-:Y:S01]  /*393c0*/  ISETP.GE.AND P1, PT, R19, UR17, PT ;  /* 0x0000001113007c0c */ /* 0x000fe2000bf26270 */
[----:B------:R1:W-:Y:S01]  /*393d0*/  @P5 STG.E.U16 desc[UR18][R6.64], R13 ;  /* 0x0000000d06005986 */ /* 0x0003e2000c101512 */
[----:B------:R-:W-:Y:S01]  /*393e0*/  ULDC UR7, c[0x0][0x228] ;  /* 0x00008a0000077ab9 */ /* 0x000fe20000000800 */
[----:B------:R-:W-:Y:S01]  /*393f0*/  VIADD R0, R10, 0xfd ;  /* 0x000000fd0a007836 */ /* 0x000fe20000000000 */
[----:B------:R-:W-:Y:S01]  /*39400*/  ULDC UR4, c[0x0][0x248] ;  /* 0x0000920000047ab9 */ /* 0x000fe20000000800 */
[C---:B------:R-:W-:Y:S01]  /*39410*/  ISETP.LT.AND P5, PT, R11.reuse, UR6, !P0 ;  /* 0x000000060b007c0c */ /* 0x040fe2000c7a1270 */
[----:B------:R2:W-:Y:S01]  /*39420*/  @P6 STG.E.U16 desc[UR18][R14.64], R241 ;  /* 0x000000f10e006986 */ /* 0x0005e2000c101512 */
[----:B------:R-:W-:Y:S01]  /*39430*/  ISETP.LT.AND P0, PT, R12, UR7, !P0 ;  /* 0x000000070c007c0c */ /* 0x000fe2000c701270 */
[----:B------:R-:W-:Y:S01]  /*39440*/  VIADD R16, R10, 0xfe ;  /* 0x000000fe0a107836 */ /* 0x000fe20000000000 */
[----:B------:R-:W-:Y:S01]  /*39450*/  ISETP.LT.AND P6, PT, R11, UR8, !P1 ;  /* 0x000000080b007c0c */ /* 0x000fe2000cfc1270 */
[C---:B0-----:R-:W-:Y:S01]  /*39460*/  IMAD.WIDE R4, R17.reuse, 0x2, R8 ;  /* 0x0000000211047825 */ /* 0x041fe200078e0208 */
[----:B------:R-:W-:Y:S01]  /*39470*/  ISETP.GE.AND P3, PT, R0, UR25, PT ;  /* 0x0000001900007c0c */ /* 0x000fe2000bf66270 */
[----:B------:R-:W-:Y:S01]  /*39480*/  ULDC UR6, c[0x0][0x228] ;  /* 0x00008a0000067ab9 */ /* 0x000fe20000000800 */
[----:B------:R-:W-:Y:S01]  /*39490*/  ULDC UR5, c[0x0][0x228] ;  /* 0x00008a0000057ab9 */ /* 0x000fe20000000800 */
[----:B-1----:R-:W-:Y:S01]  /*394a0*/  VIADD R13, R17, UR4 ;  /* 0x00000004110d7c36 */ /* 0x002fe20008000000 */
[----:B------:R-:W-:Y:S01]  /*394b0*/  ULDC UR4, c[0x0][0x248] ;  /* 0x0000920000047ab9 */ /* 0x000fe20000000800 */
[----:B------:R-:W-:Y:S01]  /*394c0*/  PRMT R0, R241, 0x7632, R0 ;  /* 0x00007632f1007816 */ /* 0x000fe20000000000 */
[----:B------:R-:W-:Y:S01]  /*394d0*/  VIADD R10, R10, 0xff ;  /* 0x000000ff0a0a7836 */ /* 0x000fe20000000000 */
[----:B------:R-:W-:Y:S01]  /*394e0*/  ISETP.GE.AND P4, PT, R16, UR23, PT ;  /* 0x0000001710007c0c */ /* 0x000fe2000bf86270 */
[C---:B------:R-:W-:Y:S01]  /*394f0*/  VIADD R19, R13.reuse, UR4 ;  /* 0x000000040d137c36 */ /* 0x040fe20008000000 */
[----:B------:R-:W-:Y:S01]  /*39500*/  ULDC UR4, c[0x0][0x228] ;  /* 0x00008a0000047ab9 */ /* 0x000fe20000000800 */
[C---:B------:R-:W-:Y:S01]  /*39510*/  IMAD.WIDE R6, R13.reuse, 0x2, R2 ;  /* 0x000000020d067825 */ /* 0x040fe200078e0202 */
[----:B------:R-:W-:Y:S01]  /*39520*/  @P2 STG.E.U16 desc[UR18][R4.64], R0 ;  /* 0x0000000004002986 */ /* 0x000fe2000c101512 */
[----:B------:R-:W-:Y:S01]  /*39530*/  ULDC UR7, c[0x0][0x228] ;  /* 0x00008a0000077ab9 */ /* 0x000fe20000000800 */
[----:B------:R-:W-:Y:S01]  /*39540*/  ULDC UR8, c[0x0][0x228] ;  /* 0x00008a0000087ab9 */ /* 0x000fe20000000800 */
[----:B--2---:R-:W-:Y:S01]  /*39550*/  IMAD.WIDE R14, R13, 0x2, R8 ;  /* 0x000000020d0e7825 */ /* 0x004fe200078e0208 */
[----:B------:R-:W-:-:S02]  /*39560*/  PRMT R13, R25, 0x7632, R13 ;  /* 0x00007632190d7816 */ /* 0x000fc4000000000d */
[----:B------:R-:W-:Y:S01]  /*39570*/  ISETP.GE.AND P2, PT, R10, UR27, PT ;  /* 0x0000001b0a007c0c */ /* 0x000fe2000bf46270 */
[----:B------:R-:W-:Y:S01]  /*39580*/  IMAD.WIDE R16, R19, 0x2, R2 ;  /* 0x0000000213107825 */ /* 0x000fe200078e0202 */
[----:B------:R-:W-:Y:S04]  /*39590*/  @P5 STG.E.U16 desc[UR18][R6.64], R25 ;  /* 0x0000001906005986 */ /* 0x000fe8000c101512 */
[----:B------:R0:W-:Y:S01]  /*395a0*/  @P0 STG.E.U16 desc[UR18][R14.64], R13 ;  /* 0x0000000d0e000986 */ /* 0x0001e2000c101512 */
[C---:B------:R-:W-:Y:S01]  /*395b0*/  ISETP.LT.AND P0, PT, R11.reuse, UR6, !P2 ;  /* 0x000000060b007c0c */ /* 0x040fe2000d701270 */
[----:B------:R-:W-:Y:S02]  /*395c0*/  ULDC UR6, c[0x0][0x228] ;  /* 0x00008a0000067ab9 */ /* 0x000fe40000000800 */
[----:B------:R1:W-:Y:S01]  /*395d0*/  @P6 STG.E.U16 desc[UR18][R16.64], R242 ;  /* 0x000000f210006986 */ /* 0x0003e2000c101512 */
[C---:B------:R-:W-:Y:S01]  /*395e0*/  ISETP.LT.AND P6, PT, R11.reuse, UR4, !P3 ;  /* 0x000000040b007c0c */ /* 0x040fe2000dfc1270 */
[----:B------:R-:W-:Y:S01]  /*395f0*/  ULDC UR4, c[0x0][0x248] ;  /* 0x0000920000047ab9 */ /* 0x000fe20000000800 */
[----:B------:R-:W-:Y:S01]  /*39600*/  ISETP.LT.AND P5, PT, R11, UR5, !P4 ;  /* 0x000000050b007c0c */ /* 0x000fe2000e7a1270 */
[----:B------:R-:W-:Y:S01]  /*39610*/  VIADD R11, R19, UR4 ;  /* 0x00000004130b7c36 */ /* 0x000fe20008000000 */
[C---:B------:R-:W-:Y:S01]  /*39620*/  ISETP.LT.AND P1, PT, R12.reuse, UR6, !P1 ;  /* 0x000000060c007c0c */ /* 0x040fe2000cf21270 */
[----:B------:R-:W-:Y:S01]  /*39630*/  ULDC UR5, c[0x0][0x248] ;  /* 0x0000920000057ab9 */ /* 0x000fe20000000800 */
[C---:B------:R-:W-:Y:S01]  /*39640*/  ISETP.LT.AND P3, PT, R12.reuse, UR7, !P3 ;  /* 0x000000070c007c0c */ /* 0x040fe2000df61270 */
[----:B0-----:R-:W-:Y:S01]  /*39650*/  VIADD R15, R11, UR5 ;  /* 0x000000050b0f7c36 */ /* 0x001fe20008000000 */
[C---:B------:R-:W-:Y:S01]  /*39660*/  ISETP.LT.AND P4, PT, R12.reuse, UR8, !P4 ;  /* 0x000000080c007c0c */ /* 0x040fe2000e781270 */
[----:B------:R-:W-:Y:S01]  /*39670*/  ULDC UR4, c[0x0][0x248] ;  /* 0x0000920000047ab9 */ /* 0x000fe20000000800 */
[----:B------:R-:W-:Y:S01]  /*39680*/  ISETP.LT.AND P2, PT, R12, UR9, !P2 ;  /* 0x000000090c007c0c */ /* 0x000fe2000d741270 */
[----:B------:R-:W-:Y:S01]  /*39690*/  IMAD.WIDE R4, R19, 0x2, R8 ;  /* 0x0000000213047825 */ /* 0x000fe200078e0208 */
[----:B-1----:R-:W-:-:S02]  /*396a0*/  PRMT R242, R242, 0x7632, R242 ;  /* 0x00007632f2f27816 */ /* 0x002fc400000000f2 */
[----:B------:R-:W-:Y:S01]  /*396b0*/  PRMT R0, R26, 0x7632, R0 ;  /* 0x000076321a007816 */ /* 0x000fe20000000000 */
[----:B------:R-:W-:Y:S02]  /*396c0*/  VIADD R17, R15, UR4 ;  /* 0x000000040f117c36 */ /* 0x000fe40008000000 */
[----:B------:R-:W-:Y:S01]  /*396d0*/  IMAD.WIDE R6, R11, 0x2, R2 ;  /* 0x000000020b067825 */ /* 0x000fe200078e0202 */
[----:B------:R-:W-:-:S03]  /*396e0*/  PRMT R16, R243, 0x7632, R16 ;  /* 0x00007632f3107816 */ /* 0x000fc60000000010 */
[----:B------:R-:W-:Y:S01]  /*396f0*/  IMAD.WIDE R10, R11, 0x2, R8 ;  /* 0x000000020b0a7825 */ /* 0x000fe200078e0208 */
[----:B------:R0:W-:Y:S03]  /*39700*/  @P1 STG.E.U16 desc[UR18][R4.64], R242 ;  /* 0x000000f204001986 */ /* 0x0001e6000c101512 */
[C---:B------:R-:W-:Y:S01]  /*39710*/  IMAD.WIDE R12, R15.reuse, 0x2, R2 ;  /* 0x000000020f0c7825 */ /* 0x040fe200078e0202 */
[----:B------:R0:W-:Y:S03]  /*39720*/  @P6 STG.E.U16 desc[UR18][R6.64], R26 ;  /* 0x0000001a06006986 */ /* 0x0001e6000c101512 */
[----:B------:R-:W-:Y:S01]  /*39730*/  IMAD.WIDE R14, R15, 0x2, R8 ;  /* 0x000000020f0e7825 */ /* 0x000fe200078e0208 */
[----:B------:R0:W-:Y:S03]  /*39740*/  @P3 STG.E.U16 desc[UR18][R10.64], R0 ;  /* 0x000000000a003986 */ /* 0x0001e6000c101512 */
[C---:B------:R-:W-:Y:S01]  /*39750*/  IMAD.WIDE R2, R17.reuse, 0x2, R2 ;  /* 0x0000000211027825 */ /* 0x040fe200078e0202 */
[----:B------:R0:W-:Y:S04]  /*39760*/  @P5 STG.E.U16 desc[UR18][R12.64], R243 ;  /* 0x000000f30c005986 */ /* 0x0001e8000c101512 */
[----:B------:R0:W-:Y:S01]  /*39770*/  @P4 STG.E.U16 desc[UR18][R14.64], R16 ;  /* 0x000000100e004986 */ /* 0x0001e2000c101512 */
[----:B------:R-:W-:-:S03]  /*39780*/  IMAD.WIDE R8, R17, 0x2, R8 ;  /* 0x0000000211087825 */ /* 0x000fc600078e0208 */
[----:B------:R0:W-:Y:S01]  /*39790*/  @P0 STG.E.U16 desc[UR18][R2.64], R27 ;  /* 0x0000001b02000986 */ /* 0x0001e2000c101512 */
[----:B------:R-:W-:Y:S05]  /*397a0*/  @!P2 EXIT ;  /* 0x000000000000a94d */ /* 0x000fea0003800000 */
[----:B0-----:R-:W-:-:S05]  /*397b0*/  PRMT R4, R27, 0x7632, R4 ;  /* 0x000076321b047816 */ /* 0x001fca0000000004 */
[----:B------:R-:W-:Y:S01]  /*397c0*/  STG.E.U16 desc[UR18][R8.64], R4 ;  /* 0x0000000408007986 */ /* 0x000fe2000c101512 */
[----:B------:R-:W-:Y:S05]  /*397d0*/  EXIT ;  /* 0x000000000000794d */ /* 0x000fea0003800000 */
.L_x_2:
[----:B------:R-:W-:-:S00]  /*397e0*/  BRA `(.L_x_2) ;  /* 0xfffffffc00fc7947 */ /* 0x000fc0000383ffff */
[----:B------:R-:W-:-:S00]  /*397f0*/  NOP ;  /* 0x0000000000007918 */ /* 0x000fc00000000000 */
        /* <DEDUP_REMOVED lines=8> */
.L_x_3:


//--------------------- .nv.shared.matmul_kernel  --------------------------
	.section	.nv.shared.matmul_kernel,"aw",@nobits
	.sectionflags	@""
	.align	16
	.zero		1024


//--------------------- .nv.shared.reserved.0     --------------------------
	.section	.nv.shared.reserved.0,"aw",@nobits
	.weak		__nv_reservedSMEM_offset_0_alias
	.size		__nv_reservedSMEM_offset_0_alias, 0, 0
	.other		__nv_reservedSMEM_offset_0_alias,@"STO_CUDA_RESERVED_SHARED STV_DEFAULT"
__nv_reservedSMEM_offset_0_alias:
	.zero		0


//--------------------- .nv.constant0.matmul_kernel --------------------------
	.section	.nv.constant0.matmul_kernel,"a",@progbits
	.sectionflags	@""
	.align	4
.nv.constant0.matmul_kernel:
	.zero		608


//--------------------- SYMBOLS --------------------------

	.type		.nv.reservedSmem.offset0,@object
	.size		.nv.reservedSmem.offset0,0x4
